//
// Generated by NVIDIA NVVM Compiler
//
// Compiler Build ID: CL-36424714
// Cuda compilation tools, release 13.0, V13.0.88
// Based on NVVM 20.0.0
//

.version 9.0
.target sm_100
.address_size 64

	// .globl	_Z21momCollisionStreamBCSPfS_S_S_PKfS1_S1_S1_S1_S_S_S_S_S_S_S_S_S_S_S_S_S_S_S_S_S_S_iiiiiffffi
.func  (.param .b64 func_retval0) __internal_accurate_pow
(
	.param .b64 __internal_accurate_pow_param_0
)
;

.visible .entry _Z21momCollisionStreamBCSPfS_S_S_PKfS1_S1_S1_S1_S_S_S_S_S_S_S_S_S_S_S_S_S_S_S_S_S_S_iiiiiffffi(
	.param .u64 .ptr .align 1 _Z21momCollisionStreamBCSPfS_S_S_PKfS1_S1_S1_S1_S_S_S_S_S_S_S_S_S_S_S_S_S_S_S_S_S_S_iiiiiffffi_param_0,
	.param .u64 .ptr .align 1 _Z21momCollisionStreamBCSPfS_S_S_PKfS1_S1_S1_S1_S_S_S_S_S_S_S_S_S_S_S_S_S_S_S_S_S_S_iiiiiffffi_param_1,
	.param .u64 .ptr .align 1 _Z21momCollisionStreamBCSPfS_S_S_PKfS1_S1_S1_S1_S_S_S_S_S_S_S_S_S_S_S_S_S_S_S_S_S_S_iiiiiffffi_param_2,
	.param .u64 .ptr .align 1 _Z21momCollisionStreamBCSPfS_S_S_PKfS1_S1_S1_S1_S_S_S_S_S_S_S_S_S_S_S_S_S_S_S_S_S_S_iiiiiffffi_param_3,
	.param .u64 .ptr .align 1 _Z21momCollisionStreamBCSPfS_S_S_PKfS1_S1_S1_S1_S_S_S_S_S_S_S_S_S_S_S_S_S_S_S_S_S_S_iiiiiffffi_param_4,
	.param .u64 .ptr .align 1 _Z21momCollisionStreamBCSPfS_S_S_PKfS1_S1_S1_S1_S_S_S_S_S_S_S_S_S_S_S_S_S_S_S_S_S_S_iiiiiffffi_param_5,
	.param .u64 .ptr .align 1 _Z21momCollisionStreamBCSPfS_S_S_PKfS1_S1_S1_S1_S_S_S_S_S_S_S_S_S_S_S_S_S_S_S_S_S_S_iiiiiffffi_param_6,
	.param .u64 .ptr .align 1 _Z21momCollisionStreamBCSPfS_S_S_PKfS1_S1_S1_S1_S_S_S_S_S_S_S_S_S_S_S_S_S_S_S_S_S_S_iiiiiffffi_param_7,
	.param .u64 .ptr .align 1 _Z21momCollisionStreamBCSPfS_S_S_PKfS1_S1_S1_S1_S_S_S_S_S_S_S_S_S_S_S_S_S_S_S_S_S_S_iiiiiffffi_param_8,
	.param .u64 .ptr .align 1 _Z21momCollisionStreamBCSPfS_S_S_PKfS1_S1_S1_S1_S_S_S_S_S_S_S_S_S_S_S_S_S_S_S_S_S_S_iiiiiffffi_param_9,
	.param .u64 .ptr .align 1 _Z21momCollisionStreamBCSPfS_S_S_PKfS1_S1_S1_S1_S_S_S_S_S_S_S_S_S_S_S_S_S_S_S_S_S_S_iiiiiffffi_param_10,
	.param .u64 .ptr .align 1 _Z21momCollisionStreamBCSPfS_S_S_PKfS1_S1_S1_S1_S_S_S_S_S_S_S_S_S_S_S_S_S_S_S_S_S_S_iiiiiffffi_param_11,
	.param .u64 .ptr .align 1 _Z21momCollisionStreamBCSPfS_S_S_PKfS1_S1_S1_S1_S_S_S_S_S_S_S_S_S_S_S_S_S_S_S_S_S_S_iiiiiffffi_param_12,
	.param .u64 .ptr .align 1 _Z21momCollisionStreamBCSPfS_S_S_PKfS1_S1_S1_S1_S_S_S_S_S_S_S_S_S_S_S_S_S_S_S_S_S_S_iiiiiffffi_param_13,
	.param .u64 .ptr .align 1 _Z21momCollisionStreamBCSPfS_S_S_PKfS1_S1_S1_S1_S_S_S_S_S_S_S_S_S_S_S_S_S_S_S_S_S_S_iiiiiffffi_param_14,
	.param .u64 .ptr .align 1 _Z21momCollisionStreamBCSPfS_S_S_PKfS1_S1_S1_S1_S_S_S_S_S_S_S_S_S_S_S_S_S_S_S_S_S_S_iiiiiffffi_param_15,
	.param .u64 .ptr .align 1 _Z21momCollisionStreamBCSPfS_S_S_PKfS1_S1_S1_S1_S_S_S_S_S_S_S_S_S_S_S_S_S_S_S_S_S_S_iiiiiffffi_param_16,
	.param .u64 .ptr .align 1 _Z21momCollisionStreamBCSPfS_S_S_PKfS1_S1_S1_S1_S_S_S_S_S_S_S_S_S_S_S_S_S_S_S_S_S_S_iiiiiffffi_param_17,
	.param .u64 .ptr .align 1 _Z21momCollisionStreamBCSPfS_S_S_PKfS1_S1_S1_S1_S_S_S_S_S_S_S_S_S_S_S_S_S_S_S_S_S_S_iiiiiffffi_param_18,
	.param .u64 .ptr .align 1 _Z21momCollisionStreamBCSPfS_S_S_PKfS1_S1_S1_S1_S_S_S_S_S_S_S_S_S_S_S_S_S_S_S_S_S_S_iiiiiffffi_param_19,
	.param .u64 .ptr .align 1 _Z21momCollisionStreamBCSPfS_S_S_PKfS1_S1_S1_S1_S_S_S_S_S_S_S_S_S_S_S_S_S_S_S_S_S_S_iiiiiffffi_param_20,
	.param .u64 .ptr .align 1 _Z21momCollisionStreamBCSPfS_S_S_PKfS1_S1_S1_S1_S_S_S_S_S_S_S_S_S_S_S_S_S_S_S_S_S_S_iiiiiffffi_param_21,
	.param .u64 .ptr .align 1 _Z21momCollisionStreamBCSPfS_S_S_PKfS1_S1_S1_S1_S_S_S_S_S_S_S_S_S_S_S_S_S_S_S_S_S_S_iiiiiffffi_param_22,
	.param .u64 .ptr .align 1 _Z21momCollisionStreamBCSPfS_S_S_PKfS1_S1_S1_S1_S_S_S_S_S_S_S_S_S_S_S_S_S_S_S_S_S_S_iiiiiffffi_param_23,
	.param .u64 .ptr .align 1 _Z21momCollisionStreamBCSPfS_S_S_PKfS1_S1_S1_S1_S_S_S_S_S_S_S_S_S_S_S_S_S_S_S_S_S_S_iiiiiffffi_param_24,
	.param .u64 .ptr .align 1 _Z21momCollisionStreamBCSPfS_S_S_PKfS1_S1_S1_S1_S_S_S_S_S_S_S_S_S_S_S_S_S_S_S_S_S_S_iiiiiffffi_param_25,
	.param .u64 .ptr .align 1 _Z21momCollisionStreamBCSPfS_S_S_PKfS1_S1_S1_S1_S_S_S_S_S_S_S_S_S_S_S_S_S_S_S_S_S_S_iiiiiffffi_param_26,
	.param .u32 _Z21momCollisionStreamBCSPfS_S_S_PKfS1_S1_S1_S1_S_S_S_S_S_S_S_S_S_S_S_S_S_S_S_S_S_S_iiiiiffffi_param_27,
	.param .u32 _Z21momCollisionStreamBCSPfS_S_S_PKfS1_S1_S1_S1_S_S_S_S_S_S_S_S_S_S_S_S_S_S_S_S_S_S_iiiiiffffi_param_28,
	.param .u32 _Z21momCollisionStreamBCSPfS_S_S_PKfS1_S1_S1_S1_S_S_S_S_S_S_S_S_S_S_S_S_S_S_S_S_S_S_iiiiiffffi_param_29,
	.param .u32 _Z21momCollisionStreamBCSPfS_S_S_PKfS1_S1_S1_S1_S_S_S_S_S_S_S_S_S_S_S_S_S_S_S_S_S_S_iiiiiffffi_param_30,
	.param .u32 _Z21momCollisionStreamBCSPfS_S_S_PKfS1_S1_S1_S1_S_S_S_S_S_S_S_S_S_S_S_S_S_S_S_S_S_S_iiiiiffffi_param_31,
	.param .f32 _Z21momCollisionStreamBCSPfS_S_S_PKfS1_S1_S1_S1_S_S_S_S_S_S_S_S_S_S_S_S_S_S_S_S_S_S_iiiiiffffi_param_32,
	.param .f32 _Z21momCollisionStreamBCSPfS_S_S_PKfS1_S1_S1_S1_S_S_S_S_S_S_S_S_S_S_S_S_S_S_S_S_S_S_iiiiiffffi_param_33,
	.param .f32 _Z21momCollisionStreamBCSPfS_S_S_PKfS1_S1_S1_S1_S_S_S_S_S_S_S_S_S_S_S_S_S_S_S_S_S_S_iiiiiffffi_param_34,
	.param .f32 _Z21momCollisionStreamBCSPfS_S_S_PKfS1_S1_S1_S1_S_S_S_S_S_S_S_S_S_S_S_S_S_S_S_S_S_S_iiiiiffffi_param_35,
	.param .u32 _Z21momCollisionStreamBCSPfS_S_S_PKfS1_S1_S1_S1_S_S_S_S_S_S_S_S_S_S_S_S_S_S_S_S_S_S_iiiiiffffi_param_36
)
{
	.local .align 4 .b8 	__local_depot0[76];
	.reg .b64 	%SP;
	.reg .b64 	%SPL;
	.reg .pred 	%p<272>;
	.reg .b32 	%r<1053>;
	.reg .b32 	%f<875>;
	.reg .b64 	%rd<674>;
	.reg .b64 	%fd<271>;

	mov.u64 	%SPL, __local_depot0;
	ld.param.u32 	%r135, [_Z21momCollisionStreamBCSPfS_S_S_PKfS1_S1_S1_S1_S_S_S_S_S_S_S_S_S_S_S_S_S_S_S_S_S_S_iiiiiffffi_param_36];
	add.u64 	%rd1, %SPL, 0;
	setp.lt.s32 	%p5, %r135, 1;
	@%p5 bra 	$L__BB0_201;
	ld.param.f32 	%f719, [_Z21momCollisionStreamBCSPfS_S_S_PKfS1_S1_S1_S1_S_S_S_S_S_S_S_S_S_S_S_S_S_S_S_S_S_S_iiiiiffffi_param_33];
	ld.param.u32 	%r937, [_Z21momCollisionStreamBCSPfS_S_S_PKfS1_S1_S1_S1_S_S_S_S_S_S_S_S_S_S_S_S_S_S_S_S_S_S_iiiiiffffi_param_29];
	ld.param.u32 	%r882, [_Z21momCollisionStreamBCSPfS_S_S_PKfS1_S1_S1_S1_S_S_S_S_S_S_S_S_S_S_S_S_S_S_S_S_S_S_iiiiiffffi_param_28];
	ld.param.u32 	%r829, [_Z21momCollisionStreamBCSPfS_S_S_PKfS1_S1_S1_S1_S_S_S_S_S_S_S_S_S_S_S_S_S_S_S_S_S_S_iiiiiffffi_param_27];
	ld.param.u64 	%rd581, [_Z21momCollisionStreamBCSPfS_S_S_PKfS1_S1_S1_S1_S_S_S_S_S_S_S_S_S_S_S_S_S_S_S_S_S_S_iiiiiffffi_param_3];
	ld.param.u64 	%rd570, [_Z21momCollisionStreamBCSPfS_S_S_PKfS1_S1_S1_S1_S_S_S_S_S_S_S_S_S_S_S_S_S_S_S_S_S_S_iiiiiffffi_param_2];
	ld.param.u64 	%rd565, [_Z21momCollisionStreamBCSPfS_S_S_PKfS1_S1_S1_S1_S_S_S_S_S_S_S_S_S_S_S_S_S_S_S_S_S_S_iiiiiffffi_param_0];
	cvta.to.global.u64 	%rd74, %rd581;
	mov.u32 	%r137, %ctaid.z;
	mov.u32 	%r138, %ntid.z;
	mul.lo.s32 	%r139, %r137, %r138;
	mov.u32 	%r140, %tid.z;
	add.s32 	%r1, %r139, %r140;
	mul.lo.s32 	%r141, %r882, %r1;
	mov.u32 	%r142, %ctaid.y;
	mov.u32 	%r143, %ntid.y;
	mov.u32 	%r144, %tid.y;
	mad.lo.s32 	%r2, %r142, %r143, %r144;
	add.s32 	%r145, %r141, %r2;
	mov.u32 	%r146, %ctaid.x;
	mov.u32 	%r147, %ntid.x;
	mov.u32 	%r148, %tid.x;
	mad.lo.s32 	%r3, %r146, %r147, %r148;
	mad.lo.s32 	%r149, %r145, %r829, %r3;
	cvta.to.global.u64 	%rd75, %rd570;
	mov.f64 	%fd80, 0d4000000000000000;
	{
	.reg .b32 %temp; 
	mov.b64 	{%temp, %r4}, %fd80;
	}
	and.b32  	%r150, %r4, 2146435072;
	setp.eq.s32 	%p6, %r150, 1062207488;
	setp.lt.s32 	%p8, %r4, 0;
	selp.b32 	%r151, 0, 2146435072, %p8;
	and.b32  	%r152, %r4, 2147483647;
	setp.ne.s32 	%p9, %r152, 1071644672;
	and.pred  	%p10, %p6, %p9;
	or.b32  	%r153, %r151, -2147483648;
	add.s32 	%r154, %r937, %r1;
	mul.lo.s32 	%r155, %r937, 14;
	add.s32 	%r156, %r154, %r155;
	mad.lo.s32 	%r157, %r156, %r882, %r2;
	mad.lo.s32 	%r158, %r157, %r829, %r3;
	cvta.to.global.u64 	%rd76, %rd565;
	mul.wide.s32 	%rd77, %r158, 4;
	add.s64 	%rd2, %rd76, %rd77;
	mul.lo.s32 	%r159, %r937, -6;
	add.s32 	%r160, %r156, %r159;
	mad.lo.s32 	%r161, %r160, %r882, %r2;
	mad.lo.s32 	%r162, %r161, %r829, %r3;
	mul.wide.s32 	%rd78, %r162, 4;
	add.s64 	%rd3, %rd76, %rd78;
	shl.b32 	%r163, %r937, 1;
	sub.s32 	%r164, %r160, %r163;
	mad.lo.s32 	%r165, %r164, %r882, %r2;
	mad.lo.s32 	%r166, %r165, %r829, %r3;
	mul.wide.s32 	%rd79, %r166, 4;
	add.s64 	%rd4, %rd76, %rd79;
	mul.lo.s32 	%r167, %r937, 6;
	add.s32 	%r168, %r164, %r167;
	mad.lo.s32 	%r169, %r168, %r882, %r2;
	mad.lo.s32 	%r170, %r169, %r829, %r3;
	mul.wide.s32 	%rd80, %r170, 4;
	add.s64 	%rd5, %rd76, %rd80;
	mul.lo.s32 	%r171, %r937, -11;
	add.s32 	%r172, %r168, %r171;
	mad.lo.s32 	%r173, %r172, %r882, %r2;
	mad.lo.s32 	%r174, %r173, %r829, %r3;
	mul.wide.s32 	%rd81, %r174, 4;
	add.s64 	%rd6, %rd76, %rd81;
	shl.b32 	%r175, %r937, 3;
	add.s32 	%r176, %r172, %r175;
	mad.lo.s32 	%r177, %r176, %r882, %r2;
	mad.lo.s32 	%r178, %r177, %r829, %r3;
	mul.wide.s32 	%rd82, %r178, 4;
	add.s64 	%rd7, %rd76, %rd82;
	add.s32 	%r179, %r176, %r167;
	mad.lo.s32 	%r180, %r179, %r882, %r2;
	mad.lo.s32 	%r181, %r180, %r829, %r3;
	mul.wide.s32 	%rd83, %r181, 4;
	add.s64 	%rd8, %rd76, %rd83;
	sub.s32 	%r182, %r179, %r163;
	mad.lo.s32 	%r183, %r182, %r882, %r2;
	mad.lo.s32 	%r184, %r183, %r829, %r3;
	mul.wide.s32 	%rd84, %r184, 4;
	add.s64 	%rd9, %rd76, %rd84;
	mul.wide.s32 	%rd85, %r149, 4;
	add.s64 	%rd10, %rd74, %rd85;
	add.s32 	%r185, %r182, %r171;
	mad.lo.s32 	%r186, %r185, %r882, %r2;
	mad.lo.s32 	%r187, %r186, %r829, %r3;
	mul.wide.s32 	%rd86, %r187, 4;
	add.s64 	%rd11, %rd76, %rd86;
	add.s32 	%r188, %r185, %r155;
	mad.lo.s32 	%r189, %r188, %r882, %r2;
	mad.lo.s32 	%r190, %r189, %r829, %r3;
	mul.wide.s32 	%rd87, %r190, 4;
	add.s64 	%rd12, %rd76, %rd87;
	add.s32 	%r191, %r188, %r159;
	mad.lo.s32 	%r192, %r191, %r882, %r2;
	mad.lo.s32 	%r193, %r192, %r829, %r3;
	mul.wide.s32 	%rd88, %r193, 4;
	add.s64 	%rd13, %rd76, %rd88;
	mad.lo.s32 	%r194, %r937, -7, %r191;
	mad.lo.s32 	%r195, %r194, %r882, %r2;
	mad.lo.s32 	%r196, %r195, %r829, %r3;
	mul.wide.s32 	%rd89, %r196, 4;
	add.s64 	%rd14, %rd76, %rd89;
	shl.b32 	%r197, %r937, 2;
	add.s32 	%r198, %r194, %r197;
	mad.lo.s32 	%r199, %r198, %r882, %r2;
	mad.lo.s32 	%r200, %r199, %r829, %r3;
	mul.wide.s32 	%rd90, %r200, 4;
	add.s64 	%rd15, %rd76, %rd90;
	add.s32 	%r201, %r175, %r194;
	mad.lo.s32 	%r202, %r201, %r882, %r2;
	mad.lo.s32 	%r203, %r202, %r829, %r3;
	mul.wide.s32 	%rd91, %r203, 4;
	add.s64 	%rd16, %rd76, %rd91;
	add.s32 	%r204, %r201, %r167;
	mad.lo.s32 	%r205, %r204, %r882, %r2;
	mad.lo.s32 	%r206, %r205, %r829, %r3;
	mul.wide.s32 	%rd92, %r206, 4;
	add.s64 	%rd17, %rd76, %rd92;
	mad.lo.s32 	%r207, %r937, -12, %r204;
	mad.lo.s32 	%r208, %r207, %r882, %r2;
	mad.lo.s32 	%r209, %r208, %r829, %r3;
	mul.wide.s32 	%rd93, %r209, 4;
	add.s64 	%rd18, %rd76, %rd93;
	sub.s32 	%r210, %r207, %r937;
	mad.lo.s32 	%r211, %r210, %r882, %r2;
	mad.lo.s32 	%r212, %r211, %r829, %r3;
	mul.wide.s32 	%rd94, %r212, 4;
	add.s64 	%rd19, %rd76, %rd94;
	cvt.f64.f32 	%fd81, %f719;
	{
	.reg .b32 %temp; 
	mov.b64 	{%temp, %r213}, %fd81;
	}
	abs.f64 	%fd1, %fd81;
	setp.lt.s32 	%p12, %r213, 0;
	and.pred  	%p1, %p12, %p6;
	selp.b32 	%r214, %r213, 0, %p6;
	or.b32  	%r215, %r214, 2146435072;
	selp.b32 	%r216, %r215, %r214, %p8;
	mov.b32 	%r1023, 0;
	mov.b64 	%fd2, {%r1023, %r216};
	add.f64 	%fd82, %fd81, 0d4000000000000000;
	{
	.reg .b32 %temp; 
	mov.b64 	{%temp, %r217}, %fd82;
	}
	and.b32  	%r5, %r217, 2146435072;
	selp.b32 	%r218, %r153, %r151, %p10;
	selp.b32 	%r219, %r218, %r151, %p12;
	mov.b64 	%fd3, {%r1023, %r219};
	sub.s32 	%r220, %r141, %r882;
	add.s32 	%r221, %r220, %r2;
	mad.lo.s32 	%r222, %r221, %r829, %r3;
	mul.wide.s32 	%rd95, %r222, 4;
	add.s64 	%rd20, %rd75, %rd95;
	add.s32 	%r223, %r140, %r937;
	add.s32 	%r224, %r223, %r139;
	mad.lo.s32 	%r225, %r882, %r224, %r2;
	mad.lo.s32 	%r6, %r829, %r225, %r3;
$L__BB0_2:
	ld.param.u32 	%r999, [_Z21momCollisionStreamBCSPfS_S_S_PKfS1_S1_S1_S1_S_S_S_S_S_S_S_S_S_S_S_S_S_S_S_S_S_S_iiiiiffffi_param_31];
	ld.param.u32 	%r938, [_Z21momCollisionStreamBCSPfS_S_S_PKfS1_S1_S1_S1_S_S_S_S_S_S_S_S_S_S_S_S_S_S_S_S_S_S_iiiiiffffi_param_29];
	ld.param.u32 	%r883, [_Z21momCollisionStreamBCSPfS_S_S_PKfS1_S1_S1_S1_S_S_S_S_S_S_S_S_S_S_S_S_S_S_S_S_S_S_iiiiiffffi_param_28];
	ld.param.u32 	%r830, [_Z21momCollisionStreamBCSPfS_S_S_PKfS1_S1_S1_S1_S_S_S_S_S_S_S_S_S_S_S_S_S_S_S_S_S_S_iiiiiffffi_param_27];
	ld.param.u64 	%rd569, [_Z21momCollisionStreamBCSPfS_S_S_PKfS1_S1_S1_S1_S_S_S_S_S_S_S_S_S_S_S_S_S_S_S_S_S_S_iiiiiffffi_param_1];
	cvta.to.global.u64 	%rd21, %rd569;
	setp.lt.s32 	%p13, %r999, 1;
	setp.ne.s32 	%p14, %r2, 0;
	setp.gt.s32 	%p15, %r3, 0;
	add.s32 	%r226, %r830, -1;
	setp.lt.s32 	%p16, %r3, %r226;
	and.pred  	%p17, %p15, %p16;
	and.pred  	%p2, %p14, %p17;
	add.s32 	%r227, %r883, -1;
	setp.lt.s32 	%p18, %r2, %r227;
	setp.ne.s32 	%p19, %r1, 0;
	add.s32 	%r228, %r938, -1;
	setp.lt.s32 	%p20, %r1, %r228;
	and.pred  	%p21, %p18, %p20;
	and.pred  	%p3, %p21, %p19;
	and.pred  	%p23, %p2, %p3;
	not.pred 	%p24, %p23;
	or.pred  	%p25, %p24, %p13;
	@%p25 bra 	$L__BB0_14;
	ld.param.u32 	%r1000, [_Z21momCollisionStreamBCSPfS_S_S_PKfS1_S1_S1_S1_S_S_S_S_S_S_S_S_S_S_S_S_S_S_S_S_S_S_iiiiiffffi_param_31];
	ld.param.u32 	%r884, [_Z21momCollisionStreamBCSPfS_S_S_PKfS1_S1_S1_S1_S_S_S_S_S_S_S_S_S_S_S_S_S_S_S_S_S_S_iiiiiffffi_param_28];
	ld.param.u32 	%r831, [_Z21momCollisionStreamBCSPfS_S_S_PKfS1_S1_S1_S1_S_S_S_S_S_S_S_S_S_S_S_S_S_S_S_S_S_S_iiiiiffffi_param_27];
	ld.param.u64 	%rd571, [_Z21momCollisionStreamBCSPfS_S_S_PKfS1_S1_S1_S1_S_S_S_S_S_S_S_S_S_S_S_S_S_S_S_S_S_S_iiiiiffffi_param_2];
	setp.lt.u32 	%p26, %r1000, 8;
	cvta.to.global.u64 	%rd96, %rd571;
	mad.lo.s32 	%r230, %r884, %r1, %r2;
	mad.lo.s32 	%r231, %r230, %r831, %r3;
	mul.wide.s32 	%rd97, %r231, 4;
	add.s64 	%rd22, %rd96, %rd97;
	ld.global.f32 	%f762, [%rd22];
	mov.b32 	%r1034, 0;
	@%p26 bra 	$L__BB0_6;
	ld.param.u32 	%r1001, [_Z21momCollisionStreamBCSPfS_S_S_PKfS1_S1_S1_S1_S_S_S_S_S_S_S_S_S_S_S_S_S_S_S_S_S_S_iiiiiffffi_param_31];
	ld.param.u32 	%r939, [_Z21momCollisionStreamBCSPfS_S_S_PKfS1_S1_S1_S1_S_S_S_S_S_S_S_S_S_S_S_S_S_S_S_S_S_S_iiiiiffffi_param_29];
	ld.param.u32 	%r885, [_Z21momCollisionStreamBCSPfS_S_S_PKfS1_S1_S1_S1_S_S_S_S_S_S_S_S_S_S_S_S_S_S_S_S_S_S_iiiiiffffi_param_28];
	ld.param.u32 	%r832, [_Z21momCollisionStreamBCSPfS_S_S_PKfS1_S1_S1_S1_S_S_S_S_S_S_S_S_S_S_S_S_S_S_S_S_S_S_iiiiiffffi_param_27];
	mad.lo.s32 	%r232, %r885, %r1, %r2;
	mad.lo.s32 	%r1024, %r232, %r832, %r3;
	mad.lo.s32 	%r233, %r939, 7, %r1;
	mad.lo.s32 	%r234, %r885, %r233, %r2;
	mad.lo.s32 	%r1025, %r832, %r234, %r3;
	mad.lo.s32 	%r235, %r939, 6, %r1;
	mad.lo.s32 	%r236, %r885, %r235, %r2;
	mad.lo.s32 	%r1026, %r832, %r236, %r3;
	mad.lo.s32 	%r237, %r939, 5, %r1;
	mad.lo.s32 	%r238, %r885, %r237, %r2;
	mad.lo.s32 	%r1027, %r832, %r238, %r3;
	shl.b32 	%r239, %r939, 2;
	add.s32 	%r240, %r1, %r239;
	mad.lo.s32 	%r241, %r885, %r240, %r2;
	mad.lo.s32 	%r1028, %r832, %r241, %r3;
	mad.lo.s32 	%r242, %r939, 3, %r1;
	mad.lo.s32 	%r243, %r885, %r242, %r2;
	mad.lo.s32 	%r1029, %r832, %r243, %r3;
	shl.b32 	%r244, %r939, 1;
	add.s32 	%r245, %r1, %r244;
	mad.lo.s32 	%r246, %r885, %r245, %r2;
	mad.lo.s32 	%r1030, %r832, %r246, %r3;
	and.b32  	%r247, %r1001, 2147483640;
	neg.s32 	%r1032, %r247;
	mov.u32 	%r1031, %r6;
$L__BB0_5:
	.pragma "nounroll";
	ld.param.u32 	%r1002, [_Z21momCollisionStreamBCSPfS_S_S_PKfS1_S1_S1_S1_S_S_S_S_S_S_S_S_S_S_S_S_S_S_S_S_S_S_iiiiiffffi_param_31];
	ld.param.u32 	%r940, [_Z21momCollisionStreamBCSPfS_S_S_PKfS1_S1_S1_S1_S_S_S_S_S_S_S_S_S_S_S_S_S_S_S_S_S_S_iiiiiffffi_param_29];
	ld.param.u32 	%r886, [_Z21momCollisionStreamBCSPfS_S_S_PKfS1_S1_S1_S1_S_S_S_S_S_S_S_S_S_S_S_S_S_S_S_S_S_S_iiiiiffffi_param_28];
	ld.param.u32 	%r833, [_Z21momCollisionStreamBCSPfS_S_S_PKfS1_S1_S1_S1_S_S_S_S_S_S_S_S_S_S_S_S_S_S_S_S_S_S_iiiiiffffi_param_27];
	and.b32  	%r1034, %r1002, 2147483640;
	mul.wide.s32 	%rd98, %r1024, 4;
	add.s64 	%rd99, %rd21, %rd98;
	ld.global.f32 	%f212, [%rd99];
	add.f32 	%f213, %f212, %f762;
	st.global.f32 	[%rd22], %f213;
	mul.wide.s32 	%rd100, %r1031, 4;
	add.s64 	%rd101, %rd21, %rd100;
	ld.global.f32 	%f214, [%rd101];
	add.f32 	%f215, %f214, %f213;
	st.global.f32 	[%rd22], %f215;
	mul.wide.s32 	%rd102, %r1030, 4;
	add.s64 	%rd103, %rd21, %rd102;
	ld.global.f32 	%f216, [%rd103];
	add.f32 	%f217, %f216, %f215;
	st.global.f32 	[%rd22], %f217;
	mul.wide.s32 	%rd104, %r1029, 4;
	add.s64 	%rd105, %rd21, %rd104;
	ld.global.f32 	%f218, [%rd105];
	add.f32 	%f219, %f218, %f217;
	st.global.f32 	[%rd22], %f219;
	mul.wide.s32 	%rd106, %r1028, 4;
	add.s64 	%rd107, %rd21, %rd106;
	ld.global.f32 	%f220, [%rd107];
	add.f32 	%f221, %f220, %f219;
	st.global.f32 	[%rd22], %f221;
	mul.wide.s32 	%rd108, %r1027, 4;
	add.s64 	%rd109, %rd21, %rd108;
	ld.global.f32 	%f222, [%rd109];
	add.f32 	%f223, %f222, %f221;
	st.global.f32 	[%rd22], %f223;
	mul.wide.s32 	%rd110, %r1026, 4;
	add.s64 	%rd111, %rd21, %rd110;
	ld.global.f32 	%f224, [%rd111];
	add.f32 	%f225, %f224, %f223;
	st.global.f32 	[%rd22], %f225;
	mul.wide.s32 	%rd112, %r1025, 4;
	add.s64 	%rd113, %rd21, %rd112;
	ld.global.f32 	%f226, [%rd113];
	add.f32 	%f762, %f226, %f225;
	st.global.f32 	[%rd22], %f762;
	add.s32 	%r1032, %r1032, 8;
	mul.lo.s32 	%r248, %r940, %r886;
	mul.lo.s32 	%r249, %r248, %r833;
	shl.b32 	%r250, %r249, 3;
	add.s32 	%r1031, %r1031, %r250;
	add.s32 	%r1030, %r1030, %r250;
	add.s32 	%r1029, %r1029, %r250;
	add.s32 	%r1028, %r1028, %r250;
	add.s32 	%r1027, %r1027, %r250;
	add.s32 	%r1026, %r1026, %r250;
	add.s32 	%r1025, %r1025, %r250;
	add.s32 	%r1024, %r1024, %r250;
	setp.ne.s32 	%p27, %r1032, 0;
	@%p27 bra 	$L__BB0_5;
$L__BB0_6:
	ld.param.u32 	%r1003, [_Z21momCollisionStreamBCSPfS_S_S_PKfS1_S1_S1_S1_S_S_S_S_S_S_S_S_S_S_S_S_S_S_S_S_S_S_iiiiiffffi_param_31];
	and.b32  	%r251, %r1003, 7;
	setp.eq.s32 	%p28, %r251, 0;
	@%p28 bra 	$L__BB0_14;
	ld.param.u32 	%r1004, [_Z21momCollisionStreamBCSPfS_S_S_PKfS1_S1_S1_S1_S_S_S_S_S_S_S_S_S_S_S_S_S_S_S_S_S_S_iiiiiffffi_param_31];
	and.b32  	%r252, %r1004, 7;
	add.s32 	%r253, %r252, -1;
	setp.lt.u32 	%p29, %r253, 3;
	@%p29 bra 	$L__BB0_9;
	ld.param.u32 	%r941, [_Z21momCollisionStreamBCSPfS_S_S_PKfS1_S1_S1_S1_S_S_S_S_S_S_S_S_S_S_S_S_S_S_S_S_S_S_iiiiiffffi_param_29];
	ld.param.u32 	%r887, [_Z21momCollisionStreamBCSPfS_S_S_PKfS1_S1_S1_S1_S_S_S_S_S_S_S_S_S_S_S_S_S_S_S_S_S_S_iiiiiffffi_param_28];
	ld.param.u32 	%r834, [_Z21momCollisionStreamBCSPfS_S_S_PKfS1_S1_S1_S1_S_S_S_S_S_S_S_S_S_S_S_S_S_S_S_S_S_S_iiiiiffffi_param_27];
	mad.lo.s32 	%r254, %r1034, %r941, %r1;
	mad.lo.s32 	%r255, %r254, %r887, %r2;
	mad.lo.s32 	%r256, %r255, %r834, %r3;
	mul.wide.s32 	%rd114, %r256, 4;
	add.s64 	%rd115, %rd21, %rd114;
	ld.global.f32 	%f227, [%rd115];
	add.f32 	%f228, %f227, %f762;
	st.global.f32 	[%rd22], %f228;
	add.s32 	%r257, %r254, %r941;
	mad.lo.s32 	%r258, %r257, %r887, %r2;
	mad.lo.s32 	%r259, %r258, %r834, %r3;
	mul.wide.s32 	%rd116, %r259, 4;
	add.s64 	%rd117, %rd21, %rd116;
	ld.global.f32 	%f229, [%rd117];
	add.f32 	%f230, %f229, %f228;
	st.global.f32 	[%rd22], %f230;
	add.s32 	%r260, %r257, %r941;
	mad.lo.s32 	%r261, %r260, %r887, %r2;
	mad.lo.s32 	%r262, %r261, %r834, %r3;
	mul.wide.s32 	%rd118, %r262, 4;
	add.s64 	%rd119, %rd21, %rd118;
	ld.global.f32 	%f231, [%rd119];
	add.f32 	%f232, %f231, %f230;
	st.global.f32 	[%rd22], %f232;
	add.s32 	%r263, %r260, %r941;
	mad.lo.s32 	%r264, %r263, %r887, %r2;
	mad.lo.s32 	%r265, %r264, %r834, %r3;
	mul.wide.s32 	%rd120, %r265, 4;
	add.s64 	%rd121, %rd21, %rd120;
	ld.global.f32 	%f233, [%rd121];
	add.f32 	%f762, %f233, %f232;
	st.global.f32 	[%rd22], %f762;
	add.s32 	%r1034, %r1034, 4;
$L__BB0_9:
	ld.param.u32 	%r1005, [_Z21momCollisionStreamBCSPfS_S_S_PKfS1_S1_S1_S1_S_S_S_S_S_S_S_S_S_S_S_S_S_S_S_S_S_S_iiiiiffffi_param_31];
	and.b32  	%r38, %r1005, 3;
	setp.eq.s32 	%p30, %r38, 0;
	@%p30 bra 	$L__BB0_14;
	setp.eq.s32 	%p31, %r38, 1;
	@%p31 bra 	$L__BB0_12;
	ld.param.u32 	%r942, [_Z21momCollisionStreamBCSPfS_S_S_PKfS1_S1_S1_S1_S_S_S_S_S_S_S_S_S_S_S_S_S_S_S_S_S_S_iiiiiffffi_param_29];
	ld.param.u32 	%r888, [_Z21momCollisionStreamBCSPfS_S_S_PKfS1_S1_S1_S1_S_S_S_S_S_S_S_S_S_S_S_S_S_S_S_S_S_S_iiiiiffffi_param_28];
	ld.param.u32 	%r835, [_Z21momCollisionStreamBCSPfS_S_S_PKfS1_S1_S1_S1_S_S_S_S_S_S_S_S_S_S_S_S_S_S_S_S_S_S_iiiiiffffi_param_27];
	mad.lo.s32 	%r266, %r1034, %r942, %r1;
	mad.lo.s32 	%r267, %r266, %r888, %r2;
	mad.lo.s32 	%r268, %r267, %r835, %r3;
	mul.wide.s32 	%rd122, %r268, 4;
	add.s64 	%rd123, %rd21, %rd122;
	ld.global.f32 	%f234, [%rd123];
	add.f32 	%f235, %f234, %f762;
	st.global.f32 	[%rd22], %f235;
	add.s32 	%r269, %r266, %r942;
	mad.lo.s32 	%r270, %r269, %r888, %r2;
	mad.lo.s32 	%r271, %r270, %r835, %r3;
	mul.wide.s32 	%rd124, %r271, 4;
	add.s64 	%rd125, %rd21, %rd124;
	ld.global.f32 	%f236, [%rd125];
	add.f32 	%f762, %f236, %f235;
	st.global.f32 	[%rd22], %f762;
	add.s32 	%r1034, %r1034, 2;
$L__BB0_12:
	ld.param.u32 	%r1006, [_Z21momCollisionStreamBCSPfS_S_S_PKfS1_S1_S1_S1_S_S_S_S_S_S_S_S_S_S_S_S_S_S_S_S_S_S_iiiiiffffi_param_31];
	and.b32  	%r272, %r1006, 1;
	setp.eq.b32 	%p32, %r272, 1;
	not.pred 	%p33, %p32;
	@%p33 bra 	$L__BB0_14;
	ld.param.u32 	%r943, [_Z21momCollisionStreamBCSPfS_S_S_PKfS1_S1_S1_S1_S_S_S_S_S_S_S_S_S_S_S_S_S_S_S_S_S_S_iiiiiffffi_param_29];
	ld.param.u32 	%r889, [_Z21momCollisionStreamBCSPfS_S_S_PKfS1_S1_S1_S1_S_S_S_S_S_S_S_S_S_S_S_S_S_S_S_S_S_S_iiiiiffffi_param_28];
	ld.param.u32 	%r836, [_Z21momCollisionStreamBCSPfS_S_S_PKfS1_S1_S1_S1_S_S_S_S_S_S_S_S_S_S_S_S_S_S_S_S_S_S_iiiiiffffi_param_27];
	mad.lo.s32 	%r273, %r1034, %r943, %r1;
	mad.lo.s32 	%r274, %r273, %r889, %r2;
	mad.lo.s32 	%r275, %r274, %r836, %r3;
	mul.wide.s32 	%rd126, %r275, 4;
	add.s64 	%rd127, %rd21, %rd126;
	ld.global.f32 	%f237, [%rd127];
	add.f32 	%f238, %f237, %f762;
	st.global.f32 	[%rd22], %f238;
$L__BB0_14:
	ld.param.u64 	%rd598, [_Z21momCollisionStreamBCSPfS_S_S_PKfS1_S1_S1_S1_S_S_S_S_S_S_S_S_S_S_S_S_S_S_S_S_S_S_iiiiiffffi_param_6];
	cvta.to.global.u64 	%rd23, %rd598;
	not.pred 	%p34, %p2;
	@%p34 bra 	$L__BB0_117;
	and.b32  	%r276, %r4, 2146435072;
	setp.eq.s32 	%p35, %r276, 1062207488;
	and.b32  	%r277, %r4, 2147483647;
	setp.ne.s32 	%p36, %r277, 1071644672;
	and.pred  	%p4, %p35, %p36;
	not.pred 	%p37, %p3;
	@%p37 bra 	$L__BB0_81;
	ld.param.u32 	%r973, [_Z21momCollisionStreamBCSPfS_S_S_PKfS1_S1_S1_S1_S_S_S_S_S_S_S_S_S_S_S_S_S_S_S_S_S_S_iiiiiffffi_param_30];
	ld.param.u64 	%rd604, [_Z21momCollisionStreamBCSPfS_S_S_PKfS1_S1_S1_S1_S_S_S_S_S_S_S_S_S_S_S_S_S_S_S_S_S_S_iiiiiffffi_param_8];
	ld.param.u64 	%rd599, [_Z21momCollisionStreamBCSPfS_S_S_PKfS1_S1_S1_S1_S_S_S_S_S_S_S_S_S_S_S_S_S_S_S_S_S_S_iiiiiffffi_param_7];
	cvta.to.global.u64 	%rd24, %rd599;
	cvta.to.global.u64 	%rd25, %rd604;
	setp.lt.s32 	%p38, %r973, 1;
	mov.f32 	%f774, 0f00000000;
	mov.f32 	%f775, %f774;
	mov.f32 	%f776, %f774;
	@%p38 bra 	$L__BB0_23;
	ld.param.u32 	%r974, [_Z21momCollisionStreamBCSPfS_S_S_PKfS1_S1_S1_S1_S_S_S_S_S_S_S_S_S_S_S_S_S_S_S_S_S_S_iiiiiffffi_param_30];
	setp.eq.s32 	%p39, %r974, 1;
	mov.f32 	%f776, 0f00000000;
	mov.b64 	%rd672, 0;
	mov.f32 	%f775, %f776;
	mov.f32 	%f774, %f776;
	@%p39 bra 	$L__BB0_21;
	mov.f32 	%f776, 0f00000000;
	mov.b32 	%r1036, 0;
$L__BB0_19:
	ld.param.u32 	%r975, [_Z21momCollisionStreamBCSPfS_S_S_PKfS1_S1_S1_S1_S_S_S_S_S_S_S_S_S_S_S_S_S_S_S_S_S_S_iiiiiffffi_param_30];
	ld.param.u32 	%r890, [_Z21momCollisionStreamBCSPfS_S_S_PKfS1_S1_S1_S1_S_S_S_S_S_S_S_S_S_S_S_S_S_S_S_S_S_S_iiiiiffffi_param_28];
	ld.param.u32 	%r837, [_Z21momCollisionStreamBCSPfS_S_S_PKfS1_S1_S1_S1_S_S_S_S_S_S_S_S_S_S_S_S_S_S_S_S_S_S_iiiiiffffi_param_27];
	ld.param.u64 	%rd582, [_Z21momCollisionStreamBCSPfS_S_S_PKfS1_S1_S1_S1_S_S_S_S_S_S_S_S_S_S_S_S_S_S_S_S_S_S_iiiiiffffi_param_4];
	ld.param.u64 	%rd572, [_Z21momCollisionStreamBCSPfS_S_S_PKfS1_S1_S1_S1_S_S_S_S_S_S_S_S_S_S_S_S_S_S_S_S_S_S_iiiiiffffi_param_2];
	cvta.to.global.u64 	%rd129, %rd582;
	mul.wide.u32 	%rd130, %r1036, 4;
	add.s64 	%rd131, %rd129, %rd130;
	ld.global.f32 	%f243, [%rd131];
	mul.f32 	%f244, %f243, 0f40400000;
	add.s64 	%rd132, %rd23, %rd130;
	ld.global.f32 	%f245, [%rd132];
	mul.f32 	%f246, %f244, %f245;
	cvt.rzi.s32.f32 	%r279, %f245;
	add.s32 	%r280, %r279, %r3;
	add.s64 	%rd133, %rd24, %rd130;
	ld.global.f32 	%f247, [%rd133];
	cvt.rzi.s32.f32 	%r281, %f247;
	add.s32 	%r282, %r281, %r2;
	add.s64 	%rd134, %rd25, %rd130;
	ld.global.f32 	%f248, [%rd134];
	cvt.rzi.s32.f32 	%r283, %f248;
	add.s32 	%r284, %r283, %r1;
	mad.lo.s32 	%r285, %r284, %r890, %r282;
	mad.lo.s32 	%r286, %r285, %r837, %r280;
	cvta.to.global.u64 	%rd135, %rd572;
	mul.wide.s32 	%rd136, %r286, 4;
	add.s64 	%rd137, %rd135, %rd136;
	ld.global.f32 	%f249, [%rd137];
	fma.rn.f32 	%f250, %f246, %f249, %f774;
	mul.f32 	%f251, %f244, %f247;
	fma.rn.f32 	%f252, %f251, %f249, %f775;
	mul.f32 	%f253, %f244, %f248;
	fma.rn.f32 	%f254, %f253, %f249, %f776;
	ld.global.f32 	%f255, [%rd131+4];
	mul.f32 	%f256, %f255, 0f40400000;
	ld.global.f32 	%f257, [%rd132+4];
	mul.f32 	%f258, %f256, %f257;
	cvt.rzi.s32.f32 	%r287, %f257;
	add.s32 	%r288, %r287, %r3;
	ld.global.f32 	%f259, [%rd133+4];
	cvt.rzi.s32.f32 	%r289, %f259;
	add.s32 	%r290, %r289, %r2;
	ld.global.f32 	%f260, [%rd134+4];
	cvt.rzi.s32.f32 	%r291, %f260;
	add.s32 	%r292, %r291, %r1;
	mad.lo.s32 	%r293, %r292, %r890, %r290;
	mad.lo.s32 	%r294, %r293, %r837, %r288;
	mul.wide.s32 	%rd138, %r294, 4;
	add.s64 	%rd139, %rd135, %rd138;
	ld.global.f32 	%f261, [%rd139];
	fma.rn.f32 	%f774, %f258, %f261, %f250;
	mul.f32 	%f262, %f256, %f259;
	fma.rn.f32 	%f775, %f262, %f261, %f252;
	mul.f32 	%f263, %f256, %f260;
	fma.rn.f32 	%f776, %f263, %f261, %f254;
	add.s32 	%r1036, %r1036, 2;
	and.b32  	%r295, %r975, 2147483646;
	setp.ne.s32 	%p40, %r1036, %r295;
	@%p40 bra 	$L__BB0_19;
	ld.param.u32 	%r976, [_Z21momCollisionStreamBCSPfS_S_S_PKfS1_S1_S1_S1_S_S_S_S_S_S_S_S_S_S_S_S_S_S_S_S_S_S_iiiiiffffi_param_30];
	and.b32  	%r296, %r976, 2147483646;
	cvt.u64.u32 	%rd672, %r296;
$L__BB0_21:
	ld.param.u32 	%r977, [_Z21momCollisionStreamBCSPfS_S_S_PKfS1_S1_S1_S1_S_S_S_S_S_S_S_S_S_S_S_S_S_S_S_S_S_S_iiiiiffffi_param_30];
	and.b32  	%r297, %r977, 1;
	setp.eq.b32 	%p41, %r297, 1;
	not.pred 	%p42, %p41;
	@%p42 bra 	$L__BB0_23;
	ld.param.u32 	%r891, [_Z21momCollisionStreamBCSPfS_S_S_PKfS1_S1_S1_S1_S_S_S_S_S_S_S_S_S_S_S_S_S_S_S_S_S_S_iiiiiffffi_param_28];
	ld.param.u32 	%r838, [_Z21momCollisionStreamBCSPfS_S_S_PKfS1_S1_S1_S1_S_S_S_S_S_S_S_S_S_S_S_S_S_S_S_S_S_S_iiiiiffffi_param_27];
	ld.param.u64 	%rd583, [_Z21momCollisionStreamBCSPfS_S_S_PKfS1_S1_S1_S1_S_S_S_S_S_S_S_S_S_S_S_S_S_S_S_S_S_S_iiiiiffffi_param_4];
	ld.param.u64 	%rd573, [_Z21momCollisionStreamBCSPfS_S_S_PKfS1_S1_S1_S1_S_S_S_S_S_S_S_S_S_S_S_S_S_S_S_S_S_S_iiiiiffffi_param_2];
	cvta.to.global.u64 	%rd140, %rd583;
	shl.b64 	%rd141, %rd672, 2;
	add.s64 	%rd142, %rd140, %rd141;
	ld.global.f32 	%f264, [%rd142];
	mul.f32 	%f265, %f264, 0f40400000;
	add.s64 	%rd143, %rd23, %rd141;
	ld.global.f32 	%f266, [%rd143];
	mul.f32 	%f267, %f265, %f266;
	cvt.rzi.s32.f32 	%r298, %f266;
	add.s32 	%r299, %r298, %r3;
	add.s64 	%rd144, %rd24, %rd141;
	ld.global.f32 	%f268, [%rd144];
	cvt.rzi.s32.f32 	%r300, %f268;
	add.s32 	%r301, %r300, %r2;
	add.s64 	%rd145, %rd25, %rd141;
	ld.global.f32 	%f269, [%rd145];
	cvt.rzi.s32.f32 	%r302, %f269;
	add.s32 	%r303, %r302, %r1;
	mad.lo.s32 	%r304, %r303, %r891, %r301;
	mad.lo.s32 	%r305, %r304, %r838, %r299;
	cvta.to.global.u64 	%rd146, %rd573;
	mul.wide.s32 	%rd147, %r305, 4;
	add.s64 	%rd148, %rd146, %rd147;
	ld.global.f32 	%f270, [%rd148];
	fma.rn.f32 	%f774, %f267, %f270, %f774;
	mul.f32 	%f271, %f265, %f268;
	fma.rn.f32 	%f775, %f271, %f270, %f775;
	mul.f32 	%f272, %f265, %f269;
	fma.rn.f32 	%f776, %f272, %f270, %f776;
$L__BB0_23:
	setp.lt.s32 	%p43, %r4, 0;
	setp.eq.s32 	%p44, %r276, 1062207488;
	cvt.f64.f32 	%fd4, %f774;
	{
	.reg .b32 %temp; 
	mov.b64 	{%temp, %r43}, %fd4;
	}
	abs.f64 	%fd5, %fd4;
	{ // callseq 0, 0
	.param .b64 param0;
	st.param.f64 	[param0], %fd5;
	.param .b64 retval0;
	call.uni (retval0), 
	__internal_accurate_pow, 
	(
	param0
	);
	ld.param.f64 	%fd83, [retval0];
	} // callseq 0
	setp.lt.s32 	%p45, %r43, 0;
	neg.f64 	%fd85, %fd83;
	selp.f64 	%fd86, %fd85, %fd83, %p44;
	selp.f64 	%fd87, %fd86, %fd83, %p45;
	setp.eq.f32 	%p46, %f774, 0f00000000;
	selp.b32 	%r307, %r43, 0, %p44;
	or.b32  	%r308, %r307, 2146435072;
	selp.b32 	%r309, %r308, %r307, %p43;
	mov.b32 	%r310, 0;
	mov.b64 	%fd88, {%r310, %r309};
	selp.f64 	%fd260, %fd88, %fd87, %p46;
	add.f64 	%fd89, %fd4, 0d4000000000000000;
	{
	.reg .b32 %temp; 
	mov.b64 	{%temp, %r311}, %fd89;
	}
	and.b32  	%r312, %r311, 2146435072;
	setp.ne.s32 	%p47, %r312, 2146435072;
	@%p47 bra 	$L__BB0_28;
	setp.num.f32 	%p48, %f774, %f774;
	@%p48 bra 	$L__BB0_26;
	mov.f64 	%fd90, 0d4000000000000000;
	add.rn.f64 	%fd260, %fd4, %fd90;
	bra.uni 	$L__BB0_28;
$L__BB0_26:
	setp.neu.f64 	%p49, %fd5, 0d7FF0000000000000;
	@%p49 bra 	$L__BB0_28;
	setp.lt.s32 	%p50, %r43, 0;
	setp.lt.s32 	%p51, %r4, 0;
	selp.b32 	%r313, 0, 2146435072, %p51;
	or.b32  	%r314, %r313, -2147483648;
	selp.b32 	%r315, %r314, %r313, %p4;
	selp.b32 	%r316, %r315, %r313, %p50;
	mov.b32 	%r317, 0;
	mov.b64 	%fd260, {%r317, %r316};
$L__BB0_28:
	setp.lt.s32 	%p52, %r4, 0;
	setp.eq.s32 	%p53, %r276, 1062207488;
	setp.eq.f32 	%p54, %f774, 0f3F800000;
	selp.f64 	%fd10, 0d3FF0000000000000, %fd260, %p54;
	cvt.f64.f32 	%fd11, %f775;
	{
	.reg .b32 %temp; 
	mov.b64 	{%temp, %r44}, %fd11;
	}
	abs.f64 	%fd12, %fd11;
	{ // callseq 1, 0
	.param .b64 param0;
	st.param.f64 	[param0], %fd12;
	.param .b64 retval0;
	call.uni (retval0), 
	__internal_accurate_pow, 
	(
	param0
	);
	ld.param.f64 	%fd91, [retval0];
	} // callseq 1
	setp.lt.s32 	%p55, %r44, 0;
	neg.f64 	%fd93, %fd91;
	selp.f64 	%fd94, %fd93, %fd91, %p53;
	selp.f64 	%fd95, %fd94, %fd91, %p55;
	setp.eq.f32 	%p56, %f775, 0f00000000;
	selp.b32 	%r319, %r44, 0, %p53;
	or.b32  	%r320, %r319, 2146435072;
	selp.b32 	%r321, %r320, %r319, %p52;
	mov.b32 	%r322, 0;
	mov.b64 	%fd96, {%r322, %r321};
	selp.f64 	%fd261, %fd96, %fd95, %p56;
	add.f64 	%fd97, %fd11, 0d4000000000000000;
	{
	.reg .b32 %temp; 
	mov.b64 	{%temp, %r323}, %fd97;
	}
	and.b32  	%r324, %r323, 2146435072;
	setp.ne.s32 	%p57, %r324, 2146435072;
	@%p57 bra 	$L__BB0_33;
	setp.num.f32 	%p58, %f775, %f775;
	@%p58 bra 	$L__BB0_31;
	mov.f64 	%fd98, 0d4000000000000000;
	add.rn.f64 	%fd261, %fd11, %fd98;
	bra.uni 	$L__BB0_33;
$L__BB0_31:
	setp.neu.f64 	%p59, %fd12, 0d7FF0000000000000;
	@%p59 bra 	$L__BB0_33;
	selp.b32 	%r325, 0, 2146435072, %p52;
	or.b32  	%r326, %r325, -2147483648;
	selp.b32 	%r327, %r326, %r325, %p4;
	selp.b32 	%r328, %r327, %r325, %p55;
	mov.b32 	%r329, 0;
	mov.b64 	%fd261, {%r329, %r328};
$L__BB0_33:
	setp.eq.f32 	%p64, %f775, 0f3F800000;
	selp.f64 	%fd99, 0d3FF0000000000000, %fd261, %p64;
	add.f64 	%fd17, %fd10, %fd99;
	cvt.f64.f32 	%fd18, %f776;
	{
	.reg .b32 %temp; 
	mov.b64 	{%temp, %r45}, %fd18;
	}
	abs.f64 	%fd19, %fd18;
	{ // callseq 2, 0
	.param .b64 param0;
	st.param.f64 	[param0], %fd19;
	.param .b64 retval0;
	call.uni (retval0), 
	__internal_accurate_pow, 
	(
	param0
	);
	ld.param.f64 	%fd100, [retval0];
	} // callseq 2
	setp.lt.s32 	%p65, %r45, 0;
	neg.f64 	%fd102, %fd100;
	selp.f64 	%fd103, %fd102, %fd100, %p53;
	selp.f64 	%fd104, %fd103, %fd100, %p65;
	setp.eq.f32 	%p66, %f776, 0f00000000;
	selp.b32 	%r331, %r45, 0, %p53;
	or.b32  	%r332, %r331, 2146435072;
	selp.b32 	%r333, %r332, %r331, %p52;
	mov.b32 	%r334, 0;
	mov.b64 	%fd105, {%r334, %r333};
	selp.f64 	%fd262, %fd105, %fd104, %p66;
	add.f64 	%fd106, %fd18, 0d4000000000000000;
	{
	.reg .b32 %temp; 
	mov.b64 	{%temp, %r335}, %fd106;
	}
	and.b32  	%r336, %r335, 2146435072;
	setp.ne.s32 	%p67, %r336, 2146435072;
	@%p67 bra 	$L__BB0_38;
	setp.num.f32 	%p68, %f776, %f776;
	@%p68 bra 	$L__BB0_36;
	mov.f64 	%fd107, 0d4000000000000000;
	add.rn.f64 	%fd262, %fd18, %fd107;
	bra.uni 	$L__BB0_38;
$L__BB0_36:
	setp.neu.f64 	%p69, %fd19, 0d7FF0000000000000;
	@%p69 bra 	$L__BB0_38;
	setp.lt.s32 	%p71, %r4, 0;
	selp.b32 	%r337, 0, 2146435072, %p71;
	or.b32  	%r338, %r337, -2147483648;
	selp.b32 	%r339, %r338, %r337, %p4;
	selp.b32 	%r340, %r339, %r337, %p65;
	mov.b32 	%r341, 0;
	mov.b64 	%fd262, {%r341, %r340};
$L__BB0_38:
	ld.param.u32 	%r978, [_Z21momCollisionStreamBCSPfS_S_S_PKfS1_S1_S1_S1_S_S_S_S_S_S_S_S_S_S_S_S_S_S_S_S_S_S_iiiiiffffi_param_30];
	ld.param.u32 	%r892, [_Z21momCollisionStreamBCSPfS_S_S_PKfS1_S1_S1_S1_S_S_S_S_S_S_S_S_S_S_S_S_S_S_S_S_S_S_iiiiiffffi_param_28];
	ld.param.u32 	%r839, [_Z21momCollisionStreamBCSPfS_S_S_PKfS1_S1_S1_S1_S_S_S_S_S_S_S_S_S_S_S_S_S_S_S_S_S_S_iiiiiffffi_param_27];
	ld.param.u64 	%rd630, [_Z21momCollisionStreamBCSPfS_S_S_PKfS1_S1_S1_S1_S_S_S_S_S_S_S_S_S_S_S_S_S_S_S_S_S_S_iiiiiffffi_param_14];
	ld.param.u64 	%rd628, [_Z21momCollisionStreamBCSPfS_S_S_PKfS1_S1_S1_S1_S_S_S_S_S_S_S_S_S_S_S_S_S_S_S_S_S_S_iiiiiffffi_param_13];
	ld.param.u64 	%rd622, [_Z21momCollisionStreamBCSPfS_S_S_PKfS1_S1_S1_S1_S_S_S_S_S_S_S_S_S_S_S_S_S_S_S_S_S_S_iiiiiffffi_param_12];
	ld.param.u64 	%rd616, [_Z21momCollisionStreamBCSPfS_S_S_PKfS1_S1_S1_S1_S_S_S_S_S_S_S_S_S_S_S_S_S_S_S_S_S_S_iiiiiffffi_param_11];
	ld.param.u64 	%rd610, [_Z21momCollisionStreamBCSPfS_S_S_PKfS1_S1_S1_S1_S_S_S_S_S_S_S_S_S_S_S_S_S_S_S_S_S_S_iiiiiffffi_param_10];
	ld.param.u64 	%rd609, [_Z21momCollisionStreamBCSPfS_S_S_PKfS1_S1_S1_S1_S_S_S_S_S_S_S_S_S_S_S_S_S_S_S_S_S_S_iiiiiffffi_param_9];
	setp.lt.s32 	%p72, %r978, 1;
	setp.eq.f32 	%p73, %f776, 0f3F800000;
	selp.f64 	%fd108, 0d3FF0000000000000, %fd262, %p73;
	add.f64 	%fd109, %fd17, %fd108;
	sqrt.rn.f64 	%fd110, %fd109;
	cvt.rn.f32.f64 	%f274, %fd110;
	cvta.to.global.u64 	%rd149, %rd609;
	mad.lo.s32 	%r342, %r892, %r1, %r2;
	mad.lo.s32 	%r343, %r342, %r839, %r3;
	mul.wide.s32 	%rd150, %r343, 4;
	add.s64 	%rd151, %rd149, %rd150;
	st.global.f32 	[%rd151], %f274;
	cvt.f64.f32 	%fd111, %f274;
	add.f64 	%fd112, %fd111, 0d3E45798EE2308C3A;
	div.rn.f64 	%fd113, %fd4, %fd112;
	cvt.rn.f32.f64 	%f275, %fd113;
	cvta.to.global.u64 	%rd152, %rd610;
	add.s64 	%rd153, %rd152, %rd150;
	st.global.f32 	[%rd153], %f275;
	ld.global.f32 	%f276, [%rd151];
	cvt.f64.f32 	%fd114, %f276;
	add.f64 	%fd115, %fd114, 0d3E45798EE2308C3A;
	div.rn.f64 	%fd116, %fd11, %fd115;
	cvt.rn.f32.f64 	%f277, %fd116;
	cvta.to.global.u64 	%rd154, %rd616;
	add.s64 	%rd155, %rd154, %rd150;
	st.global.f32 	[%rd155], %f277;
	ld.global.f32 	%f278, [%rd151];
	cvt.f64.f32 	%fd117, %f278;
	add.f64 	%fd118, %fd117, 0d3E45798EE2308C3A;
	div.rn.f64 	%fd119, %fd18, %fd118;
	cvt.rn.f32.f64 	%f279, %fd119;
	cvta.to.global.u64 	%rd156, %rd622;
	add.s64 	%rd157, %rd156, %rd150;
	st.global.f32 	[%rd157], %f279;
	cvta.to.global.u64 	%rd158, %rd628;
	add.s64 	%rd159, %rd158, %rd150;
	st.global.f32 	[%rd159], %f274;
	cvta.to.global.u64 	%rd160, %rd630;
	add.s64 	%rd161, %rd160, %rd150;
	mov.b32 	%r344, 0;
	st.global.u32 	[%rd161], %r344;
	mov.f32 	%f779, 0f00000000;
	@%p72 bra 	$L__BB0_45;
	ld.param.u32 	%r979, [_Z21momCollisionStreamBCSPfS_S_S_PKfS1_S1_S1_S1_S_S_S_S_S_S_S_S_S_S_S_S_S_S_S_S_S_S_iiiiiffffi_param_30];
	setp.eq.s32 	%p74, %r979, 1;
	mov.b64 	%rd673, 0;
	mov.f32 	%f779, 0f00000000;
	@%p74 bra 	$L__BB0_43;
	mov.b32 	%r1037, 0;
	mov.f32 	%f779, 0f00000000;
$L__BB0_41:
	ld.param.u32 	%r980, [_Z21momCollisionStreamBCSPfS_S_S_PKfS1_S1_S1_S1_S_S_S_S_S_S_S_S_S_S_S_S_S_S_S_S_S_S_iiiiiffffi_param_30];
	ld.param.u32 	%r893, [_Z21momCollisionStreamBCSPfS_S_S_PKfS1_S1_S1_S1_S_S_S_S_S_S_S_S_S_S_S_S_S_S_S_S_S_S_iiiiiffffi_param_28];
	ld.param.u32 	%r840, [_Z21momCollisionStreamBCSPfS_S_S_PKfS1_S1_S1_S1_S_S_S_S_S_S_S_S_S_S_S_S_S_S_S_S_S_S_iiiiiffffi_param_27];
	ld.param.u64 	%rd631, [_Z21momCollisionStreamBCSPfS_S_S_PKfS1_S1_S1_S1_S_S_S_S_S_S_S_S_S_S_S_S_S_S_S_S_S_S_iiiiiffffi_param_14];
	ld.param.u64 	%rd623, [_Z21momCollisionStreamBCSPfS_S_S_PKfS1_S1_S1_S1_S_S_S_S_S_S_S_S_S_S_S_S_S_S_S_S_S_S_iiiiiffffi_param_12];
	ld.param.u64 	%rd617, [_Z21momCollisionStreamBCSPfS_S_S_PKfS1_S1_S1_S1_S_S_S_S_S_S_S_S_S_S_S_S_S_S_S_S_S_S_iiiiiffffi_param_11];
	ld.param.u64 	%rd611, [_Z21momCollisionStreamBCSPfS_S_S_PKfS1_S1_S1_S1_S_S_S_S_S_S_S_S_S_S_S_S_S_S_S_S_S_S_iiiiiffffi_param_10];
	ld.param.u64 	%rd584, [_Z21momCollisionStreamBCSPfS_S_S_PKfS1_S1_S1_S1_S_S_S_S_S_S_S_S_S_S_S_S_S_S_S_S_S_S_iiiiiffffi_param_4];
	cvta.to.global.u64 	%rd163, %rd584;
	mul.wide.u32 	%rd164, %r1037, 4;
	add.s64 	%rd165, %rd163, %rd164;
	ld.global.f32 	%f282, [%rd165];
	mul.f32 	%f283, %f282, 0f40400000;
	add.s64 	%rd166, %rd23, %rd164;
	ld.global.f32 	%f284, [%rd166];
	cvt.rzi.s32.f32 	%r346, %f284;
	add.s32 	%r347, %r346, %r3;
	add.s64 	%rd167, %rd24, %rd164;
	ld.global.f32 	%f285, [%rd167];
	cvt.rzi.s32.f32 	%r348, %f285;
	add.s32 	%r349, %r348, %r2;
	add.s64 	%rd168, %rd25, %rd164;
	ld.global.f32 	%f286, [%rd168];
	cvt.rzi.s32.f32 	%r350, %f286;
	add.s32 	%r351, %r350, %r1;
	mad.lo.s32 	%r352, %r351, %r893, %r349;
	mad.lo.s32 	%r353, %r352, %r840, %r347;
	cvta.to.global.u64 	%rd169, %rd611;
	mul.wide.s32 	%rd170, %r353, 4;
	add.s64 	%rd171, %rd169, %rd170;
	ld.global.f32 	%f287, [%rd171];
	cvta.to.global.u64 	%rd172, %rd617;
	add.s64 	%rd173, %rd172, %rd170;
	ld.global.f32 	%f288, [%rd173];
	mul.f32 	%f289, %f285, %f288;
	fma.rn.f32 	%f290, %f284, %f287, %f289;
	cvta.to.global.u64 	%rd174, %rd623;
	add.s64 	%rd175, %rd174, %rd170;
	ld.global.f32 	%f291, [%rd175];
	fma.rn.f32 	%f292, %f286, %f291, %f290;
	mul.f32 	%f293, %f283, %f292;
	sub.f32 	%f294, %f779, %f293;
	cvta.to.global.u64 	%rd176, %rd631;
	mad.lo.s32 	%r354, %r893, %r1, %r2;
	mad.lo.s32 	%r355, %r354, %r840, %r3;
	mul.wide.s32 	%rd177, %r355, 4;
	add.s64 	%rd178, %rd176, %rd177;
	st.global.f32 	[%rd178], %f294;
	ld.global.f32 	%f295, [%rd165+4];
	mul.f32 	%f296, %f295, 0f40400000;
	ld.global.f32 	%f297, [%rd166+4];
	cvt.rzi.s32.f32 	%r356, %f297;
	add.s32 	%r357, %r356, %r3;
	ld.global.f32 	%f298, [%rd167+4];
	cvt.rzi.s32.f32 	%r358, %f298;
	add.s32 	%r359, %r358, %r2;
	ld.global.f32 	%f299, [%rd168+4];
	cvt.rzi.s32.f32 	%r360, %f299;
	add.s32 	%r361, %r360, %r1;
	mad.lo.s32 	%r362, %r361, %r893, %r359;
	mad.lo.s32 	%r363, %r362, %r840, %r357;
	mul.wide.s32 	%rd179, %r363, 4;
	add.s64 	%rd180, %rd169, %rd179;
	ld.global.f32 	%f300, [%rd180];
	add.s64 	%rd181, %rd172, %rd179;
	ld.global.f32 	%f301, [%rd181];
	mul.f32 	%f302, %f298, %f301;
	fma.rn.f32 	%f303, %f297, %f300, %f302;
	add.s64 	%rd182, %rd174, %rd179;
	ld.global.f32 	%f304, [%rd182];
	fma.rn.f32 	%f305, %f299, %f304, %f303;
	mul.f32 	%f306, %f296, %f305;
	sub.f32 	%f779, %f294, %f306;
	st.global.f32 	[%rd178], %f779;
	add.s32 	%r1037, %r1037, 2;
	and.b32  	%r364, %r980, 2147483646;
	setp.ne.s32 	%p75, %r1037, %r364;
	@%p75 bra 	$L__BB0_41;
	ld.param.u32 	%r981, [_Z21momCollisionStreamBCSPfS_S_S_PKfS1_S1_S1_S1_S_S_S_S_S_S_S_S_S_S_S_S_S_S_S_S_S_S_iiiiiffffi_param_30];
	and.b32  	%r365, %r981, 2147483646;
	cvt.u64.u32 	%rd673, %r365;
$L__BB0_43:
	ld.param.u32 	%r982, [_Z21momCollisionStreamBCSPfS_S_S_PKfS1_S1_S1_S1_S_S_S_S_S_S_S_S_S_S_S_S_S_S_S_S_S_S_iiiiiffffi_param_30];
	and.b32  	%r366, %r982, 1;
	setp.eq.b32 	%p76, %r366, 1;
	not.pred 	%p77, %p76;
	@%p77 bra 	$L__BB0_45;
	ld.param.u32 	%r894, [_Z21momCollisionStreamBCSPfS_S_S_PKfS1_S1_S1_S1_S_S_S_S_S_S_S_S_S_S_S_S_S_S_S_S_S_S_iiiiiffffi_param_28];
	ld.param.u32 	%r841, [_Z21momCollisionStreamBCSPfS_S_S_PKfS1_S1_S1_S1_S_S_S_S_S_S_S_S_S_S_S_S_S_S_S_S_S_S_iiiiiffffi_param_27];
	ld.param.u64 	%rd632, [_Z21momCollisionStreamBCSPfS_S_S_PKfS1_S1_S1_S1_S_S_S_S_S_S_S_S_S_S_S_S_S_S_S_S_S_S_iiiiiffffi_param_14];
	ld.param.u64 	%rd624, [_Z21momCollisionStreamBCSPfS_S_S_PKfS1_S1_S1_S1_S_S_S_S_S_S_S_S_S_S_S_S_S_S_S_S_S_S_iiiiiffffi_param_12];
	ld.param.u64 	%rd618, [_Z21momCollisionStreamBCSPfS_S_S_PKfS1_S1_S1_S1_S_S_S_S_S_S_S_S_S_S_S_S_S_S_S_S_S_S_iiiiiffffi_param_11];
	ld.param.u64 	%rd612, [_Z21momCollisionStreamBCSPfS_S_S_PKfS1_S1_S1_S1_S_S_S_S_S_S_S_S_S_S_S_S_S_S_S_S_S_S_iiiiiffffi_param_10];
	ld.param.u64 	%rd585, [_Z21momCollisionStreamBCSPfS_S_S_PKfS1_S1_S1_S1_S_S_S_S_S_S_S_S_S_S_S_S_S_S_S_S_S_S_iiiiiffffi_param_4];
	cvta.to.global.u64 	%rd183, %rd585;
	shl.b64 	%rd184, %rd673, 2;
	add.s64 	%rd185, %rd183, %rd184;
	ld.global.f32 	%f307, [%rd185];
	mul.f32 	%f308, %f307, 0fC0400000;
	add.s64 	%rd186, %rd23, %rd184;
	ld.global.f32 	%f309, [%rd186];
	cvt.rzi.s32.f32 	%r367, %f309;
	add.s32 	%r368, %r367, %r3;
	add.s64 	%rd187, %rd24, %rd184;
	ld.global.f32 	%f310, [%rd187];
	cvt.rzi.s32.f32 	%r369, %f310;
	add.s32 	%r370, %r369, %r2;
	add.s64 	%rd188, %rd25, %rd184;
	ld.global.f32 	%f311, [%rd188];
	cvt.rzi.s32.f32 	%r371, %f311;
	add.s32 	%r372, %r371, %r1;
	mad.lo.s32 	%r373, %r372, %r894, %r370;
	mad.lo.s32 	%r374, %r373, %r841, %r368;
	cvta.to.global.u64 	%rd189, %rd612;
	mul.wide.s32 	%rd190, %r374, 4;
	add.s64 	%rd191, %rd189, %rd190;
	ld.global.f32 	%f312, [%rd191];
	cvta.to.global.u64 	%rd192, %rd618;
	add.s64 	%rd193, %rd192, %rd190;
	ld.global.f32 	%f313, [%rd193];
	mul.f32 	%f314, %f310, %f313;
	fma.rn.f32 	%f315, %f309, %f312, %f314;
	cvta.to.global.u64 	%rd194, %rd624;
	add.s64 	%rd195, %rd194, %rd190;
	ld.global.f32 	%f316, [%rd195];
	fma.rn.f32 	%f317, %f311, %f316, %f315;
	fma.rn.f32 	%f779, %f308, %f317, %f779;
	cvta.to.global.u64 	%rd196, %rd632;
	mad.lo.s32 	%r375, %r894, %r1, %r2;
	mad.lo.s32 	%r376, %r375, %r841, %r3;
	mul.wide.s32 	%rd197, %r376, 4;
	add.s64 	%rd198, %rd196, %rd197;
	st.global.f32 	[%rd198], %f779;
$L__BB0_45:
	ld.param.f32 	%f718, [_Z21momCollisionStreamBCSPfS_S_S_PKfS1_S1_S1_S1_S_S_S_S_S_S_S_S_S_S_S_S_S_S_S_S_S_S_iiiiiffffi_param_32];
	ld.param.u32 	%r944, [_Z21momCollisionStreamBCSPfS_S_S_PKfS1_S1_S1_S1_S_S_S_S_S_S_S_S_S_S_S_S_S_S_S_S_S_S_iiiiiffffi_param_29];
	ld.param.u32 	%r895, [_Z21momCollisionStreamBCSPfS_S_S_PKfS1_S1_S1_S1_S_S_S_S_S_S_S_S_S_S_S_S_S_S_S_S_S_S_iiiiiffffi_param_28];
	ld.param.u32 	%r842, [_Z21momCollisionStreamBCSPfS_S_S_PKfS1_S1_S1_S1_S_S_S_S_S_S_S_S_S_S_S_S_S_S_S_S_S_S_iiiiiffffi_param_27];
	ld.param.u64 	%rd654, [_Z21momCollisionStreamBCSPfS_S_S_PKfS1_S1_S1_S1_S_S_S_S_S_S_S_S_S_S_S_S_S_S_S_S_S_S_iiiiiffffi_param_20];
	ld.param.u64 	%rd649, [_Z21momCollisionStreamBCSPfS_S_S_PKfS1_S1_S1_S1_S_S_S_S_S_S_S_S_S_S_S_S_S_S_S_S_S_S_iiiiiffffi_param_19];
	ld.param.u64 	%rd643, [_Z21momCollisionStreamBCSPfS_S_S_PKfS1_S1_S1_S1_S_S_S_S_S_S_S_S_S_S_S_S_S_S_S_S_S_S_iiiiiffffi_param_18];
	ld.param.u64 	%rd640, [_Z21momCollisionStreamBCSPfS_S_S_PKfS1_S1_S1_S1_S_S_S_S_S_S_S_S_S_S_S_S_S_S_S_S_S_S_iiiiiffffi_param_17];
	ld.param.u64 	%rd637, [_Z21momCollisionStreamBCSPfS_S_S_PKfS1_S1_S1_S1_S_S_S_S_S_S_S_S_S_S_S_S_S_S_S_S_S_S_iiiiiffffi_param_16];
	ld.param.u64 	%rd634, [_Z21momCollisionStreamBCSPfS_S_S_PKfS1_S1_S1_S1_S_S_S_S_S_S_S_S_S_S_S_S_S_S_S_S_S_S_iiiiiffffi_param_15];
	ld.param.u64 	%rd633, [_Z21momCollisionStreamBCSPfS_S_S_PKfS1_S1_S1_S1_S_S_S_S_S_S_S_S_S_S_S_S_S_S_S_S_S_S_iiiiiffffi_param_14];
	ld.param.u64 	%rd629, [_Z21momCollisionStreamBCSPfS_S_S_PKfS1_S1_S1_S1_S_S_S_S_S_S_S_S_S_S_S_S_S_S_S_S_S_S_iiiiiffffi_param_13];
	ld.param.u64 	%rd625, [_Z21momCollisionStreamBCSPfS_S_S_PKfS1_S1_S1_S1_S_S_S_S_S_S_S_S_S_S_S_S_S_S_S_S_S_S_iiiiiffffi_param_12];
	ld.param.u64 	%rd619, [_Z21momCollisionStreamBCSPfS_S_S_PKfS1_S1_S1_S1_S_S_S_S_S_S_S_S_S_S_S_S_S_S_S_S_S_S_iiiiiffffi_param_11];
	ld.param.u64 	%rd613, [_Z21momCollisionStreamBCSPfS_S_S_PKfS1_S1_S1_S1_S_S_S_S_S_S_S_S_S_S_S_S_S_S_S_S_S_S_iiiiiffffi_param_10];
	ld.param.u64 	%rd566, [_Z21momCollisionStreamBCSPfS_S_S_PKfS1_S1_S1_S1_S_S_S_S_S_S_S_S_S_S_S_S_S_S_S_S_S_S_iiiiiffffi_param_0];
	setp.lt.s32 	%p78, %r4, 0;
	setp.eq.s32 	%p79, %r276, 1062207488;
	mul.f32 	%f318, %f718, %f779;
	mad.lo.s32 	%r378, %r895, %r1, %r2;
	mad.lo.s32 	%r379, %r378, %r842, %r3;
	cvta.to.global.u64 	%rd199, %rd613;
	mul.wide.s32 	%rd200, %r379, 4;
	add.s64 	%rd201, %rd199, %rd200;
	ld.global.f32 	%f319, [%rd201];
	mul.f32 	%f320, %f318, %f319;
	cvta.to.global.u64 	%rd202, %rd629;
	add.s64 	%rd203, %rd202, %rd200;
	ld.global.f32 	%f321, [%rd203];
	mul.f32 	%f322, %f320, %f321;
	cvta.to.global.u64 	%rd204, %rd634;
	add.s64 	%rd205, %rd204, %rd200;
	st.global.f32 	[%rd205], %f322;
	cvta.to.global.u64 	%rd206, %rd633;
	add.s64 	%rd207, %rd206, %rd200;
	ld.global.f32 	%f323, [%rd207];
	mul.f32 	%f324, %f718, %f323;
	cvta.to.global.u64 	%rd208, %rd619;
	add.s64 	%rd209, %rd208, %rd200;
	ld.global.f32 	%f325, [%rd209];
	mul.f32 	%f326, %f324, %f325;
	ld.global.f32 	%f327, [%rd203];
	mul.f32 	%f328, %f326, %f327;
	cvta.to.global.u64 	%rd210, %rd637;
	add.s64 	%rd211, %rd210, %rd200;
	st.global.f32 	[%rd211], %f328;
	ld.global.f32 	%f329, [%rd207];
	mul.f32 	%f330, %f718, %f329;
	cvta.to.global.u64 	%rd212, %rd625;
	add.s64 	%rd213, %rd212, %rd200;
	ld.global.f32 	%f331, [%rd213];
	mul.f32 	%f332, %f330, %f331;
	ld.global.f32 	%f333, [%rd203];
	mul.f32 	%f334, %f332, %f333;
	cvta.to.global.u64 	%rd214, %rd640;
	add.s64 	%rd215, %rd214, %rd200;
	st.global.f32 	[%rd215], %f334;
	add.s32 	%r380, %r944, %r1;
	mad.lo.s32 	%r381, %r380, %r895, %r2;
	mad.lo.s32 	%r382, %r381, %r842, %r3;
	cvta.to.global.u64 	%rd30, %rd566;
	mul.wide.s32 	%rd216, %r382, 4;
	add.s64 	%rd217, %rd30, %rd216;
	ld.global.f32 	%f335, [%rd217];
	ld.global.f32 	%f336, [%rd2];
	add.f32 	%f337, %f335, %f336;
	ld.global.f32 	%f338, [%rd3];
	add.f32 	%f339, %f337, %f338;
	ld.global.f32 	%f340, [%rd4];
	add.f32 	%f341, %f339, %f340;
	ld.global.f32 	%f342, [%rd5];
	add.f32 	%f343, %f341, %f342;
	ld.global.f32 	%f344, [%rd6];
	ld.global.f32 	%f345, [%rd7];
	add.f32 	%f346, %f344, %f345;
	ld.global.f32 	%f347, [%rd8];
	add.f32 	%f348, %f346, %f347;
	ld.global.f32 	%f349, [%rd9];
	add.f32 	%f350, %f348, %f349;
	add.f32 	%f351, %f350, %f340;
	sub.f32 	%f352, %f343, %f351;
	ld.global.f32 	%f353, [%rd10];
	div.rn.f32 	%f354, %f352, %f353;
	cvt.f64.f32 	%fd120, %f354;
	ld.global.f32 	%f355, [%rd205];
	cvt.f64.f32 	%fd121, %f355;
	mul.f64 	%fd122, %fd121, 0d3FE0000000000000;
	cvt.f64.f32 	%fd123, %f353;
	div.rn.f64 	%fd124, %fd122, %fd123;
	add.f64 	%fd125, %fd124, %fd120;
	cvt.rn.f32.f64 	%f356, %fd125;
	cvta.to.global.u64 	%rd218, %rd643;
	add.s64 	%rd219, %rd218, %rd200;
	st.global.f32 	[%rd219], %f356;
	ld.global.f32 	%f357, [%rd11];
	ld.global.f32 	%f358, [%rd4];
	add.f32 	%f359, %f357, %f358;
	ld.global.f32 	%f360, [%rd9];
	add.f32 	%f361, %f359, %f360;
	ld.global.f32 	%f362, [%rd12];
	add.f32 	%f363, %f361, %f362;
	ld.global.f32 	%f364, [%rd13];
	add.f32 	%f365, %f363, %f364;
	ld.global.f32 	%f366, [%rd14];
	ld.global.f32 	%f367, [%rd5];
	add.f32 	%f368, %f366, %f367;
	ld.global.f32 	%f369, [%rd15];
	add.f32 	%f370, %f368, %f369;
	ld.global.f32 	%f371, [%rd16];
	add.f32 	%f372, %f370, %f371;
	ld.global.f32 	%f373, [%rd17];
	add.f32 	%f374, %f372, %f373;
	sub.f32 	%f375, %f365, %f374;
	ld.global.f32 	%f376, [%rd10];
	div.rn.f32 	%f377, %f375, %f376;
	cvt.f64.f32 	%fd126, %f377;
	ld.global.f32 	%f378, [%rd211];
	cvt.f64.f32 	%fd127, %f378;
	mul.f64 	%fd128, %fd127, 0d3FE0000000000000;
	cvt.f64.f32 	%fd129, %f376;
	div.rn.f64 	%fd130, %fd128, %fd129;
	add.f64 	%fd131, %fd130, %fd126;
	cvt.rn.f32.f64 	%f379, %fd131;
	cvta.to.global.u64 	%rd220, %rd649;
	add.s64 	%rd31, %rd220, %rd200;
	st.global.f32 	[%rd31], %f379;
	ld.global.f32 	%f380, [%rd18];
	ld.global.f32 	%f381, [%rd2];
	add.f32 	%f382, %f380, %f381;
	ld.global.f32 	%f383, [%rd7];
	add.f32 	%f384, %f382, %f383;
	ld.global.f32 	%f385, [%rd12];
	add.f32 	%f386, %f384, %f385;
	ld.global.f32 	%f387, [%rd16];
	add.f32 	%f388, %f386, %f387;
	ld.global.f32 	%f389, [%rd19];
	ld.global.f32 	%f390, [%rd3];
	add.f32 	%f391, %f389, %f390;
	ld.global.f32 	%f392, [%rd8];
	add.f32 	%f393, %f391, %f392;
	ld.global.f32 	%f394, [%rd13];
	add.f32 	%f395, %f393, %f394;
	ld.global.f32 	%f396, [%rd17];
	add.f32 	%f397, %f395, %f396;
	sub.f32 	%f398, %f388, %f397;
	ld.global.f32 	%f399, [%rd10];
	div.rn.f32 	%f400, %f398, %f399;
	cvt.f64.f32 	%fd132, %f400;
	ld.global.f32 	%f401, [%rd215];
	cvt.f64.f32 	%fd133, %f401;
	mul.f64 	%fd134, %fd133, 0d3FE0000000000000;
	cvt.f64.f32 	%fd135, %f399;
	div.rn.f64 	%fd136, %fd134, %fd135;
	add.f64 	%fd137, %fd136, %fd132;
	cvt.rn.f32.f64 	%f62, %fd137;
	cvta.to.global.u64 	%rd221, %rd654;
	add.s64 	%rd222, %rd221, %rd200;
	st.global.f32 	[%rd222], %f62;
	ld.global.f32 	%f63, [%rd219];
	cvt.f64.f32 	%fd24, %f63;
	{
	.reg .b32 %temp; 
	mov.b64 	{%temp, %r48}, %fd24;
	}
	abs.f64 	%fd25, %fd24;
	{ // callseq 3, 0
	.param .b64 param0;
	st.param.f64 	[param0], %fd25;
	.param .b64 retval0;
	call.uni (retval0), 
	__internal_accurate_pow, 
	(
	param0
	);
	ld.param.f64 	%fd138, [retval0];
	} // callseq 3
	setp.lt.s32 	%p80, %r48, 0;
	neg.f64 	%fd140, %fd138;
	selp.f64 	%fd141, %fd140, %fd138, %p79;
	selp.f64 	%fd142, %fd141, %fd138, %p80;
	setp.eq.f32 	%p81, %f63, 0f00000000;
	selp.b32 	%r383, %r48, 0, %p79;
	or.b32  	%r384, %r383, 2146435072;
	selp.b32 	%r385, %r384, %r383, %p78;
	mov.b32 	%r386, 0;
	mov.b64 	%fd143, {%r386, %r385};
	selp.f64 	%fd263, %fd143, %fd142, %p81;
	add.f64 	%fd144, %fd24, 0d4000000000000000;
	{
	.reg .b32 %temp; 
	mov.b64 	{%temp, %r387}, %fd144;
	}
	and.b32  	%r388, %r387, 2146435072;
	setp.ne.s32 	%p82, %r388, 2146435072;
	@%p82 bra 	$L__BB0_50;
	setp.num.f32 	%p83, %f63, %f63;
	@%p83 bra 	$L__BB0_48;
	mov.f64 	%fd145, 0d4000000000000000;
	add.rn.f64 	%fd263, %fd24, %fd145;
	bra.uni 	$L__BB0_50;
$L__BB0_48:
	setp.neu.f64 	%p84, %fd25, 0d7FF0000000000000;
	@%p84 bra 	$L__BB0_50;
	setp.lt.s32 	%p85, %r48, 0;
	setp.lt.s32 	%p86, %r4, 0;
	selp.b32 	%r389, 0, 2146435072, %p86;
	or.b32  	%r390, %r389, -2147483648;
	selp.b32 	%r391, %r390, %r389, %p4;
	selp.b32 	%r392, %r391, %r389, %p85;
	mov.b32 	%r393, 0;
	mov.b64 	%fd263, {%r393, %r392};
$L__BB0_50:
	setp.lt.s32 	%p87, %r4, 0;
	setp.eq.s32 	%p88, %r276, 1062207488;
	setp.eq.f32 	%p89, %f63, 0f3F800000;
	selp.f64 	%fd30, 0d3FF0000000000000, %fd263, %p89;
	ld.global.f32 	%f64, [%rd31];
	cvt.f64.f32 	%fd31, %f64;
	{
	.reg .b32 %temp; 
	mov.b64 	{%temp, %r49}, %fd31;
	}
	abs.f64 	%fd32, %fd31;
	{ // callseq 4, 0
	.param .b64 param0;
	st.param.f64 	[param0], %fd32;
	.param .b64 retval0;
	call.uni (retval0), 
	__internal_accurate_pow, 
	(
	param0
	);
	ld.param.f64 	%fd146, [retval0];
	} // callseq 4
	setp.lt.s32 	%p90, %r49, 0;
	neg.f64 	%fd148, %fd146;
	selp.f64 	%fd149, %fd148, %fd146, %p88;
	selp.f64 	%fd150, %fd149, %fd146, %p90;
	setp.eq.f32 	%p91, %f64, 0f00000000;
	selp.b32 	%r395, %r49, 0, %p88;
	or.b32  	%r396, %r395, 2146435072;
	selp.b32 	%r397, %r396, %r395, %p87;
	mov.b32 	%r398, 0;
	mov.b64 	%fd151, {%r398, %r397};
	selp.f64 	%fd264, %fd151, %fd150, %p91;
	add.f64 	%fd152, %fd31, 0d4000000000000000;
	{
	.reg .b32 %temp; 
	mov.b64 	{%temp, %r399}, %fd152;
	}
	and.b32  	%r400, %r399, 2146435072;
	setp.ne.s32 	%p92, %r400, 2146435072;
	@%p92 bra 	$L__BB0_55;
	setp.num.f32 	%p93, %f64, %f64;
	@%p93 bra 	$L__BB0_53;
	mov.f64 	%fd153, 0d4000000000000000;
	add.rn.f64 	%fd264, %fd31, %fd153;
	bra.uni 	$L__BB0_55;
$L__BB0_53:
	setp.neu.f64 	%p94, %fd32, 0d7FF0000000000000;
	@%p94 bra 	$L__BB0_55;
	selp.b32 	%r401, 0, 2146435072, %p87;
	or.b32  	%r402, %r401, -2147483648;
	selp.b32 	%r403, %r402, %r401, %p4;
	selp.b32 	%r404, %r403, %r401, %p90;
	mov.b32 	%r405, 0;
	mov.b64 	%fd264, {%r405, %r404};
$L__BB0_55:
	setp.eq.f32 	%p99, %f64, 0f3F800000;
	selp.f64 	%fd154, 0d3FF0000000000000, %fd264, %p99;
	add.f64 	%fd37, %fd30, %fd154;
	cvt.f64.f32 	%fd38, %f62;
	{
	.reg .b32 %temp; 
	mov.b64 	{%temp, %r50}, %fd38;
	}
	abs.f64 	%fd39, %fd38;
	{ // callseq 5, 0
	.param .b64 param0;
	st.param.f64 	[param0], %fd39;
	.param .b64 retval0;
	call.uni (retval0), 
	__internal_accurate_pow, 
	(
	param0
	);
	ld.param.f64 	%fd155, [retval0];
	} // callseq 5
	setp.lt.s32 	%p100, %r50, 0;
	neg.f64 	%fd157, %fd155;
	selp.f64 	%fd158, %fd157, %fd155, %p88;
	selp.f64 	%fd159, %fd158, %fd155, %p100;
	setp.eq.f32 	%p101, %f62, 0f00000000;
	selp.b32 	%r407, %r50, 0, %p88;
	or.b32  	%r408, %r407, 2146435072;
	selp.b32 	%r409, %r408, %r407, %p87;
	mov.b32 	%r410, 0;
	mov.b64 	%fd160, {%r410, %r409};
	selp.f64 	%fd265, %fd160, %fd159, %p101;
	add.f64 	%fd161, %fd38, 0d4000000000000000;
	{
	.reg .b32 %temp; 
	mov.b64 	{%temp, %r411}, %fd161;
	}
	and.b32  	%r412, %r411, 2146435072;
	setp.ne.s32 	%p102, %r412, 2146435072;
	@%p102 bra 	$L__BB0_60;
	setp.num.f32 	%p103, %f62, %f62;
	@%p103 bra 	$L__BB0_58;
	mov.f64 	%fd162, 0d4000000000000000;
	add.rn.f64 	%fd265, %fd38, %fd162;
	bra.uni 	$L__BB0_60;
$L__BB0_58:
	setp.neu.f64 	%p104, %fd39, 0d7FF0000000000000;
	@%p104 bra 	$L__BB0_60;
	setp.lt.s32 	%p106, %r4, 0;
	selp.b32 	%r413, 0, 2146435072, %p106;
	or.b32  	%r414, %r413, -2147483648;
	selp.b32 	%r415, %r414, %r413, %p4;
	selp.b32 	%r416, %r415, %r413, %p100;
	mov.b32 	%r417, 0;
	mov.b64 	%fd265, {%r417, %r416};
$L__BB0_60:
	ld.param.f32 	%f720, [_Z21momCollisionStreamBCSPfS_S_S_PKfS1_S1_S1_S1_S_S_S_S_S_S_S_S_S_S_S_S_S_S_S_S_S_S_iiiiiffffi_param_33];
	ld.param.u32 	%r983, [_Z21momCollisionStreamBCSPfS_S_S_PKfS1_S1_S1_S1_S_S_S_S_S_S_S_S_S_S_S_S_S_S_S_S_S_S_iiiiiffffi_param_30];
	setp.lt.s32 	%p107, %r983, 1;
	setp.eq.f32 	%p108, %f62, 0f3F800000;
	selp.f64 	%fd163, 0d3FF0000000000000, %fd265, %p108;
	add.f64 	%fd164, %fd37, %fd163;
	mul.f64 	%fd165, %fd164, 0d3FE0000000000000;
	cvt.f64.f32 	%fd166, %f720;
	div.rn.f64 	%fd167, %fd165, %fd166;
	cvt.rn.f32.f64 	%f65, %fd167;
	@%p107 bra 	$L__BB0_80;
	ld.param.u32 	%r984, [_Z21momCollisionStreamBCSPfS_S_S_PKfS1_S1_S1_S1_S_S_S_S_S_S_S_S_S_S_S_S_S_S_S_S_S_S_iiiiiffffi_param_30];
	setp.lt.u32 	%p109, %r984, 8;
	ld.global.f32 	%f783, [%rd10];
	mov.b32 	%r1039, 0;
	@%p109 bra 	$L__BB0_64;
	mov.b32 	%r1041, 0;
$L__BB0_63:
	.pragma "nounroll";
	ld.param.u32 	%r985, [_Z21momCollisionStreamBCSPfS_S_S_PKfS1_S1_S1_S1_S_S_S_S_S_S_S_S_S_S_S_S_S_S_S_S_S_S_iiiiiffffi_param_30];
	ld.param.u32 	%r945, [_Z21momCollisionStreamBCSPfS_S_S_PKfS1_S1_S1_S1_S_S_S_S_S_S_S_S_S_S_S_S_S_S_S_S_S_S_iiiiiffffi_param_29];
	ld.param.u32 	%r896, [_Z21momCollisionStreamBCSPfS_S_S_PKfS1_S1_S1_S1_S_S_S_S_S_S_S_S_S_S_S_S_S_S_S_S_S_S_iiiiiffffi_param_28];
	ld.param.u32 	%r843, [_Z21momCollisionStreamBCSPfS_S_S_PKfS1_S1_S1_S1_S_S_S_S_S_S_S_S_S_S_S_S_S_S_S_S_S_S_iiiiiffffi_param_27];
	mad.lo.s32 	%r420, %r1041, %r945, %r1;
	mad.lo.s32 	%r421, %r420, %r896, %r2;
	mad.lo.s32 	%r422, %r421, %r843, %r3;
	mul.wide.s32 	%rd223, %r422, 4;
	add.s64 	%rd224, %rd30, %rd223;
	ld.global.f32 	%f402, [%rd224];
	add.f32 	%f403, %f402, %f783;
	st.global.f32 	[%rd10], %f403;
	add.s32 	%r423, %r420, %r945;
	mad.lo.s32 	%r424, %r423, %r896, %r2;
	mad.lo.s32 	%r425, %r424, %r843, %r3;
	mul.wide.s32 	%rd225, %r425, 4;
	add.s64 	%rd226, %rd30, %rd225;
	ld.global.f32 	%f404, [%rd226];
	add.f32 	%f405, %f404, %f403;
	st.global.f32 	[%rd10], %f405;
	add.s32 	%r426, %r423, %r945;
	mad.lo.s32 	%r427, %r426, %r896, %r2;
	mad.lo.s32 	%r428, %r427, %r843, %r3;
	mul.wide.s32 	%rd227, %r428, 4;
	add.s64 	%rd228, %rd30, %rd227;
	ld.global.f32 	%f406, [%rd228];
	add.f32 	%f407, %f406, %f405;
	st.global.f32 	[%rd10], %f407;
	add.s32 	%r429, %r426, %r945;
	mad.lo.s32 	%r430, %r429, %r896, %r2;
	mad.lo.s32 	%r431, %r430, %r843, %r3;
	mul.wide.s32 	%rd229, %r431, 4;
	add.s64 	%rd230, %rd30, %rd229;
	ld.global.f32 	%f408, [%rd230];
	add.f32 	%f409, %f408, %f407;
	st.global.f32 	[%rd10], %f409;
	add.s32 	%r432, %r429, %r945;
	mad.lo.s32 	%r433, %r432, %r896, %r2;
	mad.lo.s32 	%r434, %r433, %r843, %r3;
	mul.wide.s32 	%rd231, %r434, 4;
	add.s64 	%rd232, %rd30, %rd231;
	ld.global.f32 	%f410, [%rd232];
	add.f32 	%f411, %f410, %f409;
	st.global.f32 	[%rd10], %f411;
	add.s32 	%r435, %r432, %r945;
	mad.lo.s32 	%r436, %r435, %r896, %r2;
	mad.lo.s32 	%r437, %r436, %r843, %r3;
	mul.wide.s32 	%rd233, %r437, 4;
	add.s64 	%rd234, %rd30, %rd233;
	ld.global.f32 	%f412, [%rd234];
	add.f32 	%f413, %f412, %f411;
	st.global.f32 	[%rd10], %f413;
	add.s32 	%r438, %r435, %r945;
	mad.lo.s32 	%r439, %r438, %r896, %r2;
	mad.lo.s32 	%r440, %r439, %r843, %r3;
	mul.wide.s32 	%rd235, %r440, 4;
	add.s64 	%rd236, %rd30, %rd235;
	ld.global.f32 	%f414, [%rd236];
	add.f32 	%f415, %f414, %f413;
	st.global.f32 	[%rd10], %f415;
	add.s32 	%r441, %r438, %r945;
	mad.lo.s32 	%r442, %r441, %r896, %r2;
	mad.lo.s32 	%r443, %r442, %r843, %r3;
	mul.wide.s32 	%rd237, %r443, 4;
	add.s64 	%rd238, %rd30, %rd237;
	ld.global.f32 	%f416, [%rd238];
	add.f32 	%f783, %f416, %f415;
	st.global.f32 	[%rd10], %f783;
	add.s32 	%r1041, %r1041, 8;
	and.b32  	%r1039, %r985, 2147483640;
	setp.eq.s32 	%p110, %r1041, %r1039;
	@%p110 bra 	$L__BB0_64;
	bra.uni 	$L__BB0_63;
$L__BB0_64:
	ld.param.u32 	%r986, [_Z21momCollisionStreamBCSPfS_S_S_PKfS1_S1_S1_S1_S_S_S_S_S_S_S_S_S_S_S_S_S_S_S_S_S_S_iiiiiffffi_param_30];
	and.b32  	%r444, %r986, 7;
	setp.eq.s32 	%p111, %r444, 0;
	@%p111 bra 	$L__BB0_72;
	ld.param.u32 	%r987, [_Z21momCollisionStreamBCSPfS_S_S_PKfS1_S1_S1_S1_S_S_S_S_S_S_S_S_S_S_S_S_S_S_S_S_S_S_iiiiiffffi_param_30];
	and.b32  	%r445, %r987, 7;
	add.s32 	%r446, %r445, -1;
	setp.lt.u32 	%p112, %r446, 3;
	@%p112 bra 	$L__BB0_67;
	ld.param.u32 	%r946, [_Z21momCollisionStreamBCSPfS_S_S_PKfS1_S1_S1_S1_S_S_S_S_S_S_S_S_S_S_S_S_S_S_S_S_S_S_iiiiiffffi_param_29];
	ld.param.u32 	%r897, [_Z21momCollisionStreamBCSPfS_S_S_PKfS1_S1_S1_S1_S_S_S_S_S_S_S_S_S_S_S_S_S_S_S_S_S_S_iiiiiffffi_param_28];
	ld.param.u32 	%r844, [_Z21momCollisionStreamBCSPfS_S_S_PKfS1_S1_S1_S1_S_S_S_S_S_S_S_S_S_S_S_S_S_S_S_S_S_S_iiiiiffffi_param_27];
	mad.lo.s32 	%r447, %r1039, %r946, %r1;
	mad.lo.s32 	%r448, %r447, %r897, %r2;
	mad.lo.s32 	%r449, %r448, %r844, %r3;
	mul.wide.s32 	%rd239, %r449, 4;
	add.s64 	%rd240, %rd30, %rd239;
	ld.global.f32 	%f417, [%rd240];
	add.f32 	%f418, %f417, %f783;
	st.global.f32 	[%rd10], %f418;
	add.s32 	%r450, %r447, %r946;
	mad.lo.s32 	%r451, %r450, %r897, %r2;
	mad.lo.s32 	%r452, %r451, %r844, %r3;
	mul.wide.s32 	%rd241, %r452, 4;
	add.s64 	%rd242, %rd30, %rd241;
	ld.global.f32 	%f419, [%rd242];
	add.f32 	%f420, %f419, %f418;
	st.global.f32 	[%rd10], %f420;
	add.s32 	%r453, %r450, %r946;
	mad.lo.s32 	%r454, %r453, %r897, %r2;
	mad.lo.s32 	%r455, %r454, %r844, %r3;
	mul.wide.s32 	%rd243, %r455, 4;
	add.s64 	%rd244, %rd30, %rd243;
	ld.global.f32 	%f421, [%rd244];
	add.f32 	%f422, %f421, %f420;
	st.global.f32 	[%rd10], %f422;
	add.s32 	%r456, %r453, %r946;
	mad.lo.s32 	%r457, %r456, %r897, %r2;
	mad.lo.s32 	%r458, %r457, %r844, %r3;
	mul.wide.s32 	%rd245, %r458, 4;
	add.s64 	%rd246, %rd30, %rd245;
	ld.global.f32 	%f423, [%rd246];
	add.f32 	%f783, %f423, %f422;
	st.global.f32 	[%rd10], %f783;
	add.s32 	%r1039, %r1039, 4;
$L__BB0_67:
	ld.param.u32 	%r988, [_Z21momCollisionStreamBCSPfS_S_S_PKfS1_S1_S1_S1_S_S_S_S_S_S_S_S_S_S_S_S_S_S_S_S_S_S_iiiiiffffi_param_30];
	and.b32  	%r459, %r988, 3;
	setp.eq.s32 	%p113, %r459, 0;
	@%p113 bra 	$L__BB0_72;
	setp.eq.s32 	%p114, %r459, 1;
	@%p114 bra 	$L__BB0_70;
	ld.param.u32 	%r947, [_Z21momCollisionStreamBCSPfS_S_S_PKfS1_S1_S1_S1_S_S_S_S_S_S_S_S_S_S_S_S_S_S_S_S_S_S_iiiiiffffi_param_29];
	ld.param.u32 	%r898, [_Z21momCollisionStreamBCSPfS_S_S_PKfS1_S1_S1_S1_S_S_S_S_S_S_S_S_S_S_S_S_S_S_S_S_S_S_iiiiiffffi_param_28];
	ld.param.u32 	%r845, [_Z21momCollisionStreamBCSPfS_S_S_PKfS1_S1_S1_S1_S_S_S_S_S_S_S_S_S_S_S_S_S_S_S_S_S_S_iiiiiffffi_param_27];
	mad.lo.s32 	%r460, %r1039, %r947, %r1;
	mad.lo.s32 	%r461, %r460, %r898, %r2;
	mad.lo.s32 	%r462, %r461, %r845, %r3;
	mul.wide.s32 	%rd247, %r462, 4;
	add.s64 	%rd248, %rd30, %rd247;
	ld.global.f32 	%f424, [%rd248];
	add.f32 	%f425, %f424, %f783;
	st.global.f32 	[%rd10], %f425;
	add.s32 	%r463, %r460, %r947;
	mad.lo.s32 	%r464, %r463, %r898, %r2;
	mad.lo.s32 	%r465, %r464, %r845, %r3;
	mul.wide.s32 	%rd249, %r465, 4;
	add.s64 	%rd250, %rd30, %rd249;
	ld.global.f32 	%f426, [%rd250];
	add.f32 	%f783, %f426, %f425;
	st.global.f32 	[%rd10], %f783;
	add.s32 	%r1039, %r1039, 2;
$L__BB0_70:
	ld.param.u32 	%r989, [_Z21momCollisionStreamBCSPfS_S_S_PKfS1_S1_S1_S1_S_S_S_S_S_S_S_S_S_S_S_S_S_S_S_S_S_S_iiiiiffffi_param_30];
	and.b32  	%r466, %r989, 1;
	setp.eq.b32 	%p115, %r466, 1;
	not.pred 	%p116, %p115;
	@%p116 bra 	$L__BB0_72;
	ld.param.u32 	%r948, [_Z21momCollisionStreamBCSPfS_S_S_PKfS1_S1_S1_S1_S_S_S_S_S_S_S_S_S_S_S_S_S_S_S_S_S_S_iiiiiffffi_param_29];
	ld.param.u32 	%r899, [_Z21momCollisionStreamBCSPfS_S_S_PKfS1_S1_S1_S1_S_S_S_S_S_S_S_S_S_S_S_S_S_S_S_S_S_S_iiiiiffffi_param_28];
	ld.param.u32 	%r846, [_Z21momCollisionStreamBCSPfS_S_S_PKfS1_S1_S1_S1_S_S_S_S_S_S_S_S_S_S_S_S_S_S_S_S_S_S_iiiiiffffi_param_27];
	mad.lo.s32 	%r467, %r1039, %r948, %r1;
	mad.lo.s32 	%r468, %r467, %r899, %r2;
	mad.lo.s32 	%r469, %r468, %r846, %r3;
	mul.wide.s32 	%rd251, %r469, 4;
	add.s64 	%rd252, %rd30, %rd251;
	ld.global.f32 	%f427, [%rd252];
	add.f32 	%f783, %f427, %f783;
	st.global.f32 	[%rd10], %f783;
$L__BB0_72:
	ld.param.u32 	%r900, [_Z21momCollisionStreamBCSPfS_S_S_PKfS1_S1_S1_S1_S_S_S_S_S_S_S_S_S_S_S_S_S_S_S_S_S_S_iiiiiffffi_param_28];
	ld.param.u32 	%r847, [_Z21momCollisionStreamBCSPfS_S_S_PKfS1_S1_S1_S1_S_S_S_S_S_S_S_S_S_S_S_S_S_S_S_S_S_S_iiiiiffffi_param_27];
	ld.param.u64 	%rd655, [_Z21momCollisionStreamBCSPfS_S_S_PKfS1_S1_S1_S1_S_S_S_S_S_S_S_S_S_S_S_S_S_S_S_S_S_S_iiiiiffffi_param_20];
	ld.param.u64 	%rd644, [_Z21momCollisionStreamBCSPfS_S_S_PKfS1_S1_S1_S1_S_S_S_S_S_S_S_S_S_S_S_S_S_S_S_S_S_S_iiiiiffffi_param_18];
	ld.param.u64 	%rd641, [_Z21momCollisionStreamBCSPfS_S_S_PKfS1_S1_S1_S1_S_S_S_S_S_S_S_S_S_S_S_S_S_S_S_S_S_S_iiiiiffffi_param_17];
	ld.param.u64 	%rd638, [_Z21momCollisionStreamBCSPfS_S_S_PKfS1_S1_S1_S1_S_S_S_S_S_S_S_S_S_S_S_S_S_S_S_S_S_S_iiiiiffffi_param_16];
	ld.param.u64 	%rd635, [_Z21momCollisionStreamBCSPfS_S_S_PKfS1_S1_S1_S1_S_S_S_S_S_S_S_S_S_S_S_S_S_S_S_S_S_S_iiiiiffffi_param_15];
	cvta.to.global.u64 	%rd253, %rd644;
	mad.lo.s32 	%r471, %r900, %r1, %r2;
	mad.lo.s32 	%r472, %r471, %r847, %r3;
	mul.wide.s32 	%rd254, %r472, 4;
	add.s64 	%rd255, %rd253, %rd254;
	ld.global.f32 	%f74, [%rd255];
	ld.global.f32 	%f75, [%rd31];
	cvta.to.global.u64 	%rd256, %rd655;
	add.s64 	%rd257, %rd256, %rd254;
	ld.global.f32 	%f76, [%rd257];
	cvt.f64.f32 	%fd44, %f65;
	cvta.to.global.u64 	%rd258, %rd635;
	add.s64 	%rd259, %rd258, %rd254;
	ld.global.f32 	%f77, [%rd259];
	cvta.to.global.u64 	%rd260, %rd638;
	add.s64 	%rd261, %rd260, %rd254;
	ld.global.f32 	%f78, [%rd261];
	cvta.to.global.u64 	%rd262, %rd641;
	add.s64 	%rd263, %rd262, %rd254;
	ld.global.f32 	%f79, [%rd263];
	mov.b32 	%r1042, 0;
$L__BB0_73:
	ld.param.f32 	%f721, [_Z21momCollisionStreamBCSPfS_S_S_PKfS1_S1_S1_S1_S_S_S_S_S_S_S_S_S_S_S_S_S_S_S_S_S_S_iiiiiffffi_param_33];
	ld.param.u64 	%rd586, [_Z21momCollisionStreamBCSPfS_S_S_PKfS1_S1_S1_S1_S_S_S_S_S_S_S_S_S_S_S_S_S_S_S_S_S_S_iiiiiffffi_param_4];
	setp.lt.s32 	%p117, %r4, 0;
	setp.eq.s32 	%p118, %r276, 1062207488;
	mul.wide.u32 	%rd264, %r1042, 4;
	add.s64 	%rd265, %rd23, %rd264;
	ld.global.f32 	%f82, [%rd265];
	add.s64 	%rd266, %rd24, %rd264;
	ld.global.f32 	%f83, [%rd266];
	mul.f32 	%f428, %f75, %f83;
	fma.rn.f32 	%f429, %f74, %f82, %f428;
	add.s64 	%rd267, %rd25, %rd264;
	ld.global.f32 	%f84, [%rd267];
	fma.rn.f32 	%f430, %f76, %f84, %f429;
	div.rn.f32 	%f85, %f430, %f721;
	cvta.to.global.u64 	%rd268, %rd586;
	add.s64 	%rd269, %rd268, %rd264;
	ld.global.f32 	%f86, [%rd269];
	cvt.f64.f32 	%fd45, %f85;
	{
	.reg .b32 %temp; 
	mov.b64 	{%temp, %r60}, %fd45;
	}
	abs.f64 	%fd46, %fd45;
	{ // callseq 6, 0
	.param .b64 param0;
	st.param.f64 	[param0], %fd46;
	.param .b64 retval0;
	call.uni (retval0), 
	__internal_accurate_pow, 
	(
	param0
	);
	ld.param.f64 	%fd168, [retval0];
	} // callseq 6
	setp.lt.s32 	%p119, %r60, 0;
	neg.f64 	%fd170, %fd168;
	selp.f64 	%fd171, %fd170, %fd168, %p118;
	selp.f64 	%fd172, %fd171, %fd168, %p119;
	setp.eq.f32 	%p120, %f85, 0f00000000;
	selp.b32 	%r474, %r60, 0, %p118;
	or.b32  	%r475, %r474, 2146435072;
	selp.b32 	%r476, %r475, %r474, %p117;
	mov.b32 	%r477, 0;
	mov.b64 	%fd173, {%r477, %r476};
	selp.f64 	%fd266, %fd173, %fd172, %p120;
	add.f64 	%fd174, %fd45, 0d4000000000000000;
	{
	.reg .b32 %temp; 
	mov.b64 	{%temp, %r478}, %fd174;
	}
	and.b32  	%r479, %r478, 2146435072;
	setp.ne.s32 	%p121, %r479, 2146435072;
	@%p121 bra 	$L__BB0_78;
	setp.num.f32 	%p122, %f85, %f85;
	@%p122 bra 	$L__BB0_76;
	mov.f64 	%fd175, 0d4000000000000000;
	add.rn.f64 	%fd266, %fd45, %fd175;
	bra.uni 	$L__BB0_78;
$L__BB0_76:
	setp.neu.f64 	%p123, %fd46, 0d7FF0000000000000;
	@%p123 bra 	$L__BB0_78;
	setp.lt.s32 	%p124, %r60, 0;
	setp.lt.s32 	%p125, %r4, 0;
	selp.b32 	%r480, 0, 2146435072, %p125;
	or.b32  	%r481, %r480, -2147483648;
	selp.b32 	%r482, %r481, %r480, %p4;
	selp.b32 	%r483, %r482, %r480, %p124;
	mov.b32 	%r484, 0;
	mov.b64 	%fd266, {%r484, %r483};
$L__BB0_78:
	ld.param.f32 	%f722, [_Z21momCollisionStreamBCSPfS_S_S_PKfS1_S1_S1_S1_S_S_S_S_S_S_S_S_S_S_S_S_S_S_S_S_S_S_iiiiiffffi_param_33];
	ld.param.u32 	%r990, [_Z21momCollisionStreamBCSPfS_S_S_PKfS1_S1_S1_S1_S_S_S_S_S_S_S_S_S_S_S_S_S_S_S_S_S_S_iiiiiffffi_param_30];
	ld.param.u32 	%r949, [_Z21momCollisionStreamBCSPfS_S_S_PKfS1_S1_S1_S1_S_S_S_S_S_S_S_S_S_S_S_S_S_S_S_S_S_S_iiiiiffffi_param_29];
	ld.param.u32 	%r901, [_Z21momCollisionStreamBCSPfS_S_S_PKfS1_S1_S1_S1_S_S_S_S_S_S_S_S_S_S_S_S_S_S_S_S_S_S_iiiiiffffi_param_28];
	ld.param.u32 	%r848, [_Z21momCollisionStreamBCSPfS_S_S_PKfS1_S1_S1_S1_S_S_S_S_S_S_S_S_S_S_S_S_S_S_S_S_S_S_iiiiiffffi_param_27];
	setp.eq.f32 	%p126, %f85, 0f3F800000;
	mul.f64 	%fd176, %fd266, 0d3FE0000000000000;
	selp.f64 	%fd177, 0d3FE0000000000000, %fd176, %p126;
	add.f64 	%fd178, %fd177, %fd45;
	sub.f64 	%fd179, %fd178, %fd44;
	cvt.f64.f32 	%fd180, %f783;
	fma.rn.f64 	%fd181, %fd179, %fd180, %fd180;
	cvt.f64.f32 	%fd182, %f86;
	mul.f64 	%fd183, %fd181, %fd182;
	sub.f32 	%f431, %f82, %f74;
	sub.f32 	%f432, %f83, %f75;
	mul.f32 	%f433, %f432, %f78;
	fma.rn.f32 	%f434, %f431, %f77, %f433;
	sub.f32 	%f435, %f84, %f76;
	fma.rn.f32 	%f436, %f435, %f79, %f434;
	cvt.f64.f32 	%fd184, %f436;
	mul.f64 	%fd185, %fd183, %fd184;
	mul.f32 	%f437, %f722, %f783;
	cvt.f64.f32 	%fd186, %f437;
	div.rn.f64 	%fd187, %fd185, %fd186;
	cvt.rn.f32.f64 	%f438, %fd187;
	cvt.f64.f32 	%fd188, %f438;
	mul.f64 	%fd189, %fd188, 0d3FE0000000000000;
	sub.f64 	%fd190, %fd183, %fd189;
	cvt.rn.f32.f64 	%f439, %fd190;
	mad.lo.s32 	%r485, %r1042, %r949, %r1;
	mad.lo.s32 	%r486, %r485, %r901, %r2;
	mad.lo.s32 	%r487, %r486, %r848, %r3;
	mul.wide.s32 	%rd270, %r487, 4;
	add.s64 	%rd271, %rd30, %rd270;
	ld.global.f32 	%f440, [%rd271];
	sub.f32 	%f441, %f440, %f439;
	add.s64 	%rd273, %rd1, %rd264;
	st.local.f32 	[%rd273], %f441;
	add.s32 	%r1042, %r1042, 1;
	setp.ne.s32 	%p127, %r1042, %r990;
	@%p127 bra 	$L__BB0_73;
	ld.local.f32 	%f874, [%rd1+8];
	ld.local.f32 	%f873, [%rd1+12];
	ld.local.f32 	%f872, [%rd1+32];
	ld.local.f32 	%f871, [%rd1+36];
	ld.local.f32 	%f870, [%rd1+40];
	ld.local.f32 	%f869, [%rd1+44];
	ld.local.f32 	%f868, [%rd1+56];
	ld.local.f32 	%f867, [%rd1+60];
	ld.local.f32 	%f866, [%rd1+64];
	ld.local.f32 	%f865, [%rd1+68];
	ld.local.f32 	%f864, [%rd1+16];
	ld.local.f32 	%f863, [%rd1+20];
	ld.local.f32 	%f862, [%rd1+48];
	ld.local.f32 	%f861, [%rd1+52];
	ld.local.f32 	%f860, [%rd1+72];
	ld.local.f32 	%f859, [%rd1+76];
	ld.local.f32 	%f858, [%rd1+24];
	ld.local.f32 	%f857, [%rd1+28];
$L__BB0_80:
	ld.param.u32 	%r902, [_Z21momCollisionStreamBCSPfS_S_S_PKfS1_S1_S1_S1_S_S_S_S_S_S_S_S_S_S_S_S_S_S_S_S_S_S_iiiiiffffi_param_28];
	ld.param.u32 	%r849, [_Z21momCollisionStreamBCSPfS_S_S_PKfS1_S1_S1_S1_S_S_S_S_S_S_S_S_S_S_S_S_S_S_S_S_S_S_iiiiiffffi_param_27];
	ld.param.u64 	%rd670, [_Z21momCollisionStreamBCSPfS_S_S_PKfS1_S1_S1_S1_S_S_S_S_S_S_S_S_S_S_S_S_S_S_S_S_S_S_iiiiiffffi_param_26];
	ld.param.u64 	%rd668, [_Z21momCollisionStreamBCSPfS_S_S_PKfS1_S1_S1_S1_S_S_S_S_S_S_S_S_S_S_S_S_S_S_S_S_S_S_iiiiiffffi_param_25];
	ld.param.u64 	%rd666, [_Z21momCollisionStreamBCSPfS_S_S_PKfS1_S1_S1_S1_S_S_S_S_S_S_S_S_S_S_S_S_S_S_S_S_S_S_iiiiiffffi_param_24];
	ld.param.u64 	%rd664, [_Z21momCollisionStreamBCSPfS_S_S_PKfS1_S1_S1_S1_S_S_S_S_S_S_S_S_S_S_S_S_S_S_S_S_S_S_iiiiiffffi_param_23];
	ld.param.u64 	%rd662, [_Z21momCollisionStreamBCSPfS_S_S_PKfS1_S1_S1_S1_S_S_S_S_S_S_S_S_S_S_S_S_S_S_S_S_S_S_iiiiiffffi_param_22];
	ld.param.u64 	%rd660, [_Z21momCollisionStreamBCSPfS_S_S_PKfS1_S1_S1_S1_S_S_S_S_S_S_S_S_S_S_S_S_S_S_S_S_S_S_iiiiiffffi_param_21];
	add.f32 	%f442, %f874, %f873;
	add.f32 	%f443, %f442, %f872;
	add.f32 	%f444, %f443, %f871;
	add.f32 	%f445, %f444, %f870;
	add.f32 	%f446, %f445, %f869;
	add.f32 	%f447, %f446, %f868;
	add.f32 	%f448, %f447, %f867;
	add.f32 	%f449, %f448, %f866;
	add.f32 	%f450, %f449, %f865;
	cvta.to.global.u64 	%rd274, %rd660;
	mad.lo.s32 	%r488, %r902, %r1, %r2;
	mad.lo.s32 	%r489, %r488, %r849, %r3;
	mul.wide.s32 	%rd275, %r489, 4;
	add.s64 	%rd276, %rd274, %rd275;
	st.global.f32 	[%rd276], %f450;
	add.f32 	%f451, %f864, %f863;
	add.f32 	%f452, %f451, %f872;
	add.f32 	%f453, %f452, %f871;
	add.f32 	%f454, %f453, %f862;
	add.f32 	%f455, %f454, %f861;
	add.f32 	%f456, %f455, %f868;
	add.f32 	%f457, %f456, %f867;
	add.f32 	%f458, %f457, %f860;
	add.f32 	%f459, %f458, %f859;
	cvta.to.global.u64 	%rd277, %rd662;
	add.s64 	%rd278, %rd277, %rd275;
	st.global.f32 	[%rd278], %f459;
	add.f32 	%f460, %f858, %f857;
	add.f32 	%f461, %f460, %f870;
	add.f32 	%f462, %f461, %f869;
	add.f32 	%f463, %f462, %f862;
	add.f32 	%f464, %f463, %f861;
	add.f32 	%f465, %f464, %f866;
	add.f32 	%f466, %f465, %f865;
	add.f32 	%f467, %f466, %f860;
	add.f32 	%f468, %f467, %f859;
	cvta.to.global.u64 	%rd279, %rd664;
	add.s64 	%rd280, %rd279, %rd275;
	st.global.f32 	[%rd280], %f468;
	add.f32 	%f469, %f872, %f871;
	sub.f32 	%f470, %f469, %f868;
	sub.f32 	%f471, %f470, %f867;
	cvta.to.global.u64 	%rd281, %rd666;
	add.s64 	%rd282, %rd281, %rd275;
	st.global.f32 	[%rd282], %f471;
	add.f32 	%f472, %f870, %f869;
	sub.f32 	%f473, %f472, %f866;
	sub.f32 	%f474, %f473, %f865;
	cvta.to.global.u64 	%rd283, %rd668;
	add.s64 	%rd284, %rd283, %rd275;
	st.global.f32 	[%rd284], %f474;
	add.f32 	%f475, %f862, %f861;
	sub.f32 	%f476, %f475, %f860;
	sub.f32 	%f477, %f476, %f859;
	cvta.to.global.u64 	%rd285, %rd670;
	add.s64 	%rd286, %rd285, %rd275;
	st.global.f32 	[%rd286], %f477;
$L__BB0_81:
	ld.param.u32 	%r950, [_Z21momCollisionStreamBCSPfS_S_S_PKfS1_S1_S1_S1_S_S_S_S_S_S_S_S_S_S_S_S_S_S_S_S_S_S_iiiiiffffi_param_29];
	ld.param.u32 	%r903, [_Z21momCollisionStreamBCSPfS_S_S_PKfS1_S1_S1_S1_S_S_S_S_S_S_S_S_S_S_S_S_S_S_S_S_S_S_iiiiiffffi_param_28];
	add.s32 	%r490, %r903, -1;
	setp.ge.s32 	%p128, %r2, %r490;
	setp.eq.s32 	%p129, %r1, 0;
	add.s32 	%r491, %r950, -1;
	setp.ge.s32 	%p130, %r1, %r491;
	or.pred  	%p131, %p128, %p130;
	or.pred  	%p132, %p131, %p129;
	@%p132 bra 	$L__BB0_108;
	ld.param.u32 	%r904, [_Z21momCollisionStreamBCSPfS_S_S_PKfS1_S1_S1_S1_S_S_S_S_S_S_S_S_S_S_S_S_S_S_S_S_S_S_iiiiiffffi_param_28];
	ld.param.u32 	%r850, [_Z21momCollisionStreamBCSPfS_S_S_PKfS1_S1_S1_S1_S_S_S_S_S_S_S_S_S_S_S_S_S_S_S_S_S_S_iiiiiffffi_param_27];
	ld.param.u64 	%rd645, [_Z21momCollisionStreamBCSPfS_S_S_PKfS1_S1_S1_S1_S_S_S_S_S_S_S_S_S_S_S_S_S_S_S_S_S_S_iiiiiffffi_param_18];
	setp.lt.s32 	%p133, %r4, 0;
	setp.eq.s32 	%p134, %r276, 1062207488;
	cvta.to.global.u64 	%rd287, %rd645;
	mad.lo.s32 	%r493, %r904, %r1, %r2;
	mad.lo.s32 	%r494, %r493, %r850, %r3;
	mul.wide.s32 	%rd288, %r494, 4;
	add.s64 	%rd289, %rd287, %rd288;
	ld.global.f32 	%f165, [%rd289];
	cvt.f64.f32 	%fd51, %f165;
	{
	.reg .b32 %temp; 
	mov.b64 	{%temp, %r62}, %fd51;
	}
	abs.f64 	%fd52, %fd51;
	{ // callseq 7, 0
	.param .b64 param0;
	st.param.f64 	[param0], %fd52;
	.param .b64 retval0;
	call.uni (retval0), 
	__internal_accurate_pow, 
	(
	param0
	);
	ld.param.f64 	%fd191, [retval0];
	} // callseq 7
	setp.lt.s32 	%p135, %r62, 0;
	neg.f64 	%fd193, %fd191;
	selp.f64 	%fd194, %fd193, %fd191, %p134;
	selp.f64 	%fd195, %fd194, %fd191, %p135;
	setp.eq.f32 	%p136, %f165, 0f00000000;
	selp.b32 	%r495, %r62, 0, %p134;
	or.b32  	%r496, %r495, 2146435072;
	selp.b32 	%r497, %r496, %r495, %p133;
	mov.b32 	%r498, 0;
	mov.b64 	%fd196, {%r498, %r497};
	selp.f64 	%fd267, %fd196, %fd195, %p136;
	add.f64 	%fd197, %fd51, 0d4000000000000000;
	{
	.reg .b32 %temp; 
	mov.b64 	{%temp, %r499}, %fd197;
	}
	and.b32  	%r500, %r499, 2146435072;
	setp.ne.s32 	%p137, %r500, 2146435072;
	@%p137 bra 	$L__BB0_87;
	setp.num.f32 	%p138, %f165, %f165;
	@%p138 bra 	$L__BB0_85;
	mov.f64 	%fd198, 0d4000000000000000;
	add.rn.f64 	%fd267, %fd51, %fd198;
	bra.uni 	$L__BB0_87;
$L__BB0_85:
	setp.neu.f64 	%p139, %fd52, 0d7FF0000000000000;
	@%p139 bra 	$L__BB0_87;
	setp.lt.s32 	%p140, %r62, 0;
	setp.lt.s32 	%p141, %r4, 0;
	selp.b32 	%r501, 0, 2146435072, %p141;
	or.b32  	%r502, %r501, -2147483648;
	selp.b32 	%r503, %r502, %r501, %p4;
	selp.b32 	%r504, %r503, %r501, %p140;
	mov.b32 	%r505, 0;
	mov.b64 	%fd267, {%r505, %r504};
$L__BB0_87:
	ld.param.u32 	%r905, [_Z21momCollisionStreamBCSPfS_S_S_PKfS1_S1_S1_S1_S_S_S_S_S_S_S_S_S_S_S_S_S_S_S_S_S_S_iiiiiffffi_param_28];
	ld.param.u32 	%r851, [_Z21momCollisionStreamBCSPfS_S_S_PKfS1_S1_S1_S1_S_S_S_S_S_S_S_S_S_S_S_S_S_S_S_S_S_S_iiiiiffffi_param_27];
	ld.param.u64 	%rd650, [_Z21momCollisionStreamBCSPfS_S_S_PKfS1_S1_S1_S1_S_S_S_S_S_S_S_S_S_S_S_S_S_S_S_S_S_S_iiiiiffffi_param_19];
	setp.lt.s32 	%p142, %r4, 0;
	setp.eq.s32 	%p143, %r276, 1062207488;
	setp.eq.f32 	%p144, %f165, 0f3F800000;
	selp.f64 	%fd57, 0d3FF0000000000000, %fd267, %p144;
	cvta.to.global.u64 	%rd290, %rd650;
	mad.lo.s32 	%r507, %r905, %r1, %r2;
	mad.lo.s32 	%r508, %r507, %r851, %r3;
	mul.wide.s32 	%rd291, %r508, 4;
	add.s64 	%rd292, %rd290, %rd291;
	ld.global.f32 	%f166, [%rd292];
	cvt.f64.f32 	%fd58, %f166;
	{
	.reg .b32 %temp; 
	mov.b64 	{%temp, %r63}, %fd58;
	}
	abs.f64 	%fd59, %fd58;
	{ // callseq 8, 0
	.param .b64 param0;
	st.param.f64 	[param0], %fd59;
	.param .b64 retval0;
	call.uni (retval0), 
	__internal_accurate_pow, 
	(
	param0
	);
	ld.param.f64 	%fd199, [retval0];
	} // callseq 8
	setp.lt.s32 	%p145, %r63, 0;
	neg.f64 	%fd201, %fd199;
	selp.f64 	%fd202, %fd201, %fd199, %p143;
	selp.f64 	%fd203, %fd202, %fd199, %p145;
	setp.eq.f32 	%p146, %f166, 0f00000000;
	selp.b32 	%r509, %r63, 0, %p143;
	or.b32  	%r510, %r509, 2146435072;
	selp.b32 	%r511, %r510, %r509, %p142;
	mov.b32 	%r512, 0;
	mov.b64 	%fd204, {%r512, %r511};
	selp.f64 	%fd268, %fd204, %fd203, %p146;
	add.f64 	%fd205, %fd58, 0d4000000000000000;
	{
	.reg .b32 %temp; 
	mov.b64 	{%temp, %r513}, %fd205;
	}
	and.b32  	%r514, %r513, 2146435072;
	setp.ne.s32 	%p147, %r514, 2146435072;
	@%p147 bra 	$L__BB0_92;
	setp.num.f32 	%p148, %f166, %f166;
	@%p148 bra 	$L__BB0_90;
	mov.f64 	%fd206, 0d4000000000000000;
	add.rn.f64 	%fd268, %fd58, %fd206;
	bra.uni 	$L__BB0_92;
$L__BB0_90:
	setp.neu.f64 	%p149, %fd59, 0d7FF0000000000000;
	@%p149 bra 	$L__BB0_92;
	setp.lt.s32 	%p150, %r63, 0;
	setp.lt.s32 	%p151, %r4, 0;
	selp.b32 	%r515, 0, 2146435072, %p151;
	or.b32  	%r516, %r515, -2147483648;
	selp.b32 	%r517, %r516, %r515, %p4;
	selp.b32 	%r518, %r517, %r515, %p150;
	mov.b32 	%r519, 0;
	mov.b64 	%fd268, {%r519, %r518};
$L__BB0_92:
	ld.param.u32 	%r906, [_Z21momCollisionStreamBCSPfS_S_S_PKfS1_S1_S1_S1_S_S_S_S_S_S_S_S_S_S_S_S_S_S_S_S_S_S_iiiiiffffi_param_28];
	ld.param.u32 	%r852, [_Z21momCollisionStreamBCSPfS_S_S_PKfS1_S1_S1_S1_S_S_S_S_S_S_S_S_S_S_S_S_S_S_S_S_S_S_iiiiiffffi_param_27];
	ld.param.u64 	%rd656, [_Z21momCollisionStreamBCSPfS_S_S_PKfS1_S1_S1_S1_S_S_S_S_S_S_S_S_S_S_S_S_S_S_S_S_S_S_iiiiiffffi_param_20];
	setp.lt.s32 	%p152, %r4, 0;
	setp.eq.s32 	%p153, %r276, 1062207488;
	setp.eq.f32 	%p154, %f166, 0f3F800000;
	selp.f64 	%fd207, 0d3FF0000000000000, %fd268, %p154;
	add.f64 	%fd64, %fd57, %fd207;
	cvta.to.global.u64 	%rd293, %rd656;
	mad.lo.s32 	%r521, %r906, %r1, %r2;
	mad.lo.s32 	%r522, %r521, %r852, %r3;
	mul.wide.s32 	%rd294, %r522, 4;
	add.s64 	%rd295, %rd293, %rd294;
	ld.global.f32 	%f167, [%rd295];
	cvt.f64.f32 	%fd65, %f167;
	{
	.reg .b32 %temp; 
	mov.b64 	{%temp, %r64}, %fd65;
	}
	abs.f64 	%fd66, %fd65;
	{ // callseq 9, 0
	.param .b64 param0;
	st.param.f64 	[param0], %fd66;
	.param .b64 retval0;
	call.uni (retval0), 
	__internal_accurate_pow, 
	(
	param0
	);
	ld.param.f64 	%fd208, [retval0];
	} // callseq 9
	setp.lt.s32 	%p155, %r64, 0;
	neg.f64 	%fd210, %fd208;
	selp.f64 	%fd211, %fd210, %fd208, %p153;
	selp.f64 	%fd212, %fd211, %fd208, %p155;
	setp.eq.f32 	%p156, %f167, 0f00000000;
	selp.b32 	%r523, %r64, 0, %p153;
	or.b32  	%r524, %r523, 2146435072;
	selp.b32 	%r525, %r524, %r523, %p152;
	mov.b32 	%r526, 0;
	mov.b64 	%fd213, {%r526, %r525};
	selp.f64 	%fd269, %fd213, %fd212, %p156;
	add.f64 	%fd214, %fd65, 0d4000000000000000;
	{
	.reg .b32 %temp; 
	mov.b64 	{%temp, %r527}, %fd214;
	}
	and.b32  	%r528, %r527, 2146435072;
	setp.ne.s32 	%p157, %r528, 2146435072;
	@%p157 bra 	$L__BB0_97;
	setp.num.f32 	%p158, %f167, %f167;
	@%p158 bra 	$L__BB0_95;
	mov.f64 	%fd215, 0d4000000000000000;
	add.rn.f64 	%fd269, %fd65, %fd215;
	bra.uni 	$L__BB0_97;
$L__BB0_95:
	setp.neu.f64 	%p159, %fd66, 0d7FF0000000000000;
	@%p159 bra 	$L__BB0_97;
	setp.lt.s32 	%p160, %r64, 0;
	setp.lt.s32 	%p161, %r4, 0;
	selp.b32 	%r529, 0, 2146435072, %p161;
	or.b32  	%r530, %r529, -2147483648;
	selp.b32 	%r531, %r530, %r529, %p4;
	selp.b32 	%r532, %r531, %r529, %p160;
	mov.b32 	%r533, 0;
	mov.b64 	%fd269, {%r533, %r532};
$L__BB0_97:
	ld.param.u32 	%r991, [_Z21momCollisionStreamBCSPfS_S_S_PKfS1_S1_S1_S1_S_S_S_S_S_S_S_S_S_S_S_S_S_S_S_S_S_S_iiiiiffffi_param_30];
	setp.lt.s32 	%p162, %r991, 1;
	setp.eq.f32 	%p163, %f167, 0f3F800000;
	selp.f64 	%fd216, 0d3FF0000000000000, %fd269, %p163;
	add.f64 	%fd217, %fd64, %fd216;
	mul.f64 	%fd71, %fd217, 0d3FE0000000000000;
	@%p162 bra 	$L__BB0_102;
	ld.param.f32 	%f723, [_Z21momCollisionStreamBCSPfS_S_S_PKfS1_S1_S1_S1_S_S_S_S_S_S_S_S_S_S_S_S_S_S_S_S_S_S_iiiiiffffi_param_33];
	setp.eq.f32 	%p164, %f723, 0f3F800000;
	setp.neu.f64 	%p165, %fd1, 0d7FF0000000000000;
	setp.nan.f32 	%p166, %f723, %f723;
	setp.eq.s32 	%p167, %r5, 2146435072;
	setp.eq.f32 	%p168, %f723, 0f00000000;
	cvt.f64.f32 	%fd218, %f723;
	div.rn.f64 	%fd219, %fd71, %fd218;
	cvt.rn.f32.f64 	%f478, %fd219;
	cvt.f64.f32 	%fd72, %f478;
	{ // callseq 10, 0
	.param .b64 param0;
	st.param.f64 	[param0], %fd1;
	.param .b64 retval0;
	call.uni (retval0), 
	__internal_accurate_pow, 
	(
	param0
	);
	ld.param.f64 	%fd220, [retval0];
	} // callseq 10
	neg.f64 	%fd222, %fd220;
	selp.f64 	%fd223, %fd222, %fd220, %p1;
	selp.f64 	%fd224, %fd2, %fd223, %p168;
	selp.f64 	%fd225, %fd224, %fd3, %p165;
	mov.f64 	%fd226, 0d4000000000000000;
	add.rn.f64 	%fd227, %fd218, %fd226;
	selp.f64 	%fd228, %fd227, %fd225, %p166;
	selp.f64 	%fd229, %fd228, %fd224, %p167;
	add.f64 	%fd230, %fd229, %fd229;
	selp.f64 	%fd73, 0d4000000000000000, %fd230, %p164;
	mov.b32 	%r1043, 0;
$L__BB0_99:
	ld.param.f32 	%f724, [_Z21momCollisionStreamBCSPfS_S_S_PKfS1_S1_S1_S1_S_S_S_S_S_S_S_S_S_S_S_S_S_S_S_S_S_S_iiiiiffffi_param_33];
	ld.param.u32 	%r907, [_Z21momCollisionStreamBCSPfS_S_S_PKfS1_S1_S1_S1_S_S_S_S_S_S_S_S_S_S_S_S_S_S_S_S_S_S_iiiiiffffi_param_28];
	ld.param.u32 	%r853, [_Z21momCollisionStreamBCSPfS_S_S_PKfS1_S1_S1_S1_S_S_S_S_S_S_S_S_S_S_S_S_S_S_S_S_S_S_iiiiiffffi_param_27];
	ld.param.u64 	%rd657, [_Z21momCollisionStreamBCSPfS_S_S_PKfS1_S1_S1_S1_S_S_S_S_S_S_S_S_S_S_S_S_S_S_S_S_S_S_iiiiiffffi_param_20];
	ld.param.u64 	%rd651, [_Z21momCollisionStreamBCSPfS_S_S_PKfS1_S1_S1_S1_S_S_S_S_S_S_S_S_S_S_S_S_S_S_S_S_S_S_iiiiiffffi_param_19];
	ld.param.u64 	%rd646, [_Z21momCollisionStreamBCSPfS_S_S_PKfS1_S1_S1_S1_S_S_S_S_S_S_S_S_S_S_S_S_S_S_S_S_S_S_iiiiiffffi_param_18];
	ld.param.u64 	%rd605, [_Z21momCollisionStreamBCSPfS_S_S_PKfS1_S1_S1_S1_S_S_S_S_S_S_S_S_S_S_S_S_S_S_S_S_S_S_iiiiiffffi_param_8];
	ld.param.u64 	%rd600, [_Z21momCollisionStreamBCSPfS_S_S_PKfS1_S1_S1_S1_S_S_S_S_S_S_S_S_S_S_S_S_S_S_S_S_S_S_iiiiiffffi_param_7];
	ld.param.u64 	%rd587, [_Z21momCollisionStreamBCSPfS_S_S_PKfS1_S1_S1_S1_S_S_S_S_S_S_S_S_S_S_S_S_S_S_S_S_S_S_iiiiiffffi_param_4];
	setp.lt.s32 	%p169, %r4, 0;
	and.b32  	%r535, %r4, 2146435072;
	setp.eq.s32 	%p170, %r535, 1062207488;
	cvta.to.global.u64 	%rd296, %rd646;
	mad.lo.s32 	%r536, %r907, %r1, %r2;
	mad.lo.s32 	%r537, %r536, %r853, %r3;
	mul.wide.s32 	%rd297, %r537, 4;
	add.s64 	%rd298, %rd296, %rd297;
	ld.global.f32 	%f168, [%rd298];
	mul.wide.u32 	%rd299, %r1043, 4;
	add.s64 	%rd300, %rd23, %rd299;
	ld.global.f32 	%f169, [%rd300];
	cvta.to.global.u64 	%rd301, %rd651;
	add.s64 	%rd302, %rd301, %rd297;
	ld.global.f32 	%f170, [%rd302];
	cvta.to.global.u64 	%rd303, %rd600;
	add.s64 	%rd304, %rd303, %rd299;
	ld.global.f32 	%f171, [%rd304];
	mul.f32 	%f479, %f170, %f171;
	fma.rn.f32 	%f480, %f168, %f169, %f479;
	cvta.to.global.u64 	%rd305, %rd657;
	add.s64 	%rd306, %rd305, %rd297;
	ld.global.f32 	%f172, [%rd306];
	cvta.to.global.u64 	%rd307, %rd605;
	add.s64 	%rd308, %rd307, %rd299;
	ld.global.f32 	%f173, [%rd308];
	fma.rn.f32 	%f481, %f172, %f173, %f480;
	div.rn.f32 	%f174, %f481, %f724;
	cvta.to.global.u64 	%rd309, %rd587;
	add.s64 	%rd310, %rd309, %rd299;
	ld.global.f32 	%f175, [%rd310];
	ld.global.f32 	%f176, [%rd10];
	cvt.f64.f32 	%fd74, %f174;
	{
	.reg .b32 %temp; 
	mov.b64 	{%temp, %r66}, %fd74;
	}
	abs.f64 	%fd75, %fd74;
	{ // callseq 11, 0
	.param .b64 param0;
	st.param.f64 	[param0], %fd75;
	.param .b64 retval0;
	call.uni (retval0), 
	__internal_accurate_pow, 
	(
	param0
	);
	ld.param.f64 	%fd231, [retval0];
	} // callseq 11
	setp.lt.s32 	%p171, %r66, 0;
	neg.f64 	%fd233, %fd231;
	selp.f64 	%fd234, %fd233, %fd231, %p170;
	selp.f64 	%fd235, %fd234, %fd231, %p171;
	setp.eq.f32 	%p172, %f174, 0f00000000;
	selp.b32 	%r538, %r66, 0, %p170;
	or.b32  	%r539, %r538, 2146435072;
	selp.b32 	%r540, %r539, %r538, %p169;
	mov.b32 	%r541, 0;
	mov.b64 	%fd236, {%r541, %r540};
	selp.f64 	%fd270, %fd236, %fd235, %p172;
	add.f64 	%fd237, %fd74, 0d4000000000000000;
	{
	.reg .b32 %temp; 
	mov.b64 	{%temp, %r542}, %fd237;
	}
	and.b32  	%r543, %r542, 2146435072;
	setp.ne.s32 	%p173, %r543, 2146435072;
	@%p173 bra 	$L__BB0_204;
	setp.num.f32 	%p174, %f174, %f174;
	@%p174 bra 	$L__BB0_202;
	mov.f64 	%fd238, 0d4000000000000000;
	add.rn.f64 	%fd270, %fd74, %fd238;
	bra.uni 	$L__BB0_204;
$L__BB0_102:
	ld.param.u32 	%r1007, [_Z21momCollisionStreamBCSPfS_S_S_PKfS1_S1_S1_S1_S_S_S_S_S_S_S_S_S_S_S_S_S_S_S_S_S_S_iiiiiffffi_param_31];
	setp.lt.s32 	%p182, %r1007, 1;
	@%p182 bra 	$L__BB0_108;
	ld.param.u32 	%r1008, [_Z21momCollisionStreamBCSPfS_S_S_PKfS1_S1_S1_S1_S_S_S_S_S_S_S_S_S_S_S_S_S_S_S_S_S_S_iiiiiffffi_param_31];
	ld.param.u32 	%r909, [_Z21momCollisionStreamBCSPfS_S_S_PKfS1_S1_S1_S1_S_S_S_S_S_S_S_S_S_S_S_S_S_S_S_S_S_S_iiiiiffffi_param_28];
	ld.param.u32 	%r855, [_Z21momCollisionStreamBCSPfS_S_S_PKfS1_S1_S1_S1_S_S_S_S_S_S_S_S_S_S_S_S_S_S_S_S_S_S_iiiiiffffi_param_27];
	ld.param.u64 	%rd606, [_Z21momCollisionStreamBCSPfS_S_S_PKfS1_S1_S1_S1_S_S_S_S_S_S_S_S_S_S_S_S_S_S_S_S_S_S_iiiiiffffi_param_8];
	ld.param.u64 	%rd601, [_Z21momCollisionStreamBCSPfS_S_S_PKfS1_S1_S1_S1_S_S_S_S_S_S_S_S_S_S_S_S_S_S_S_S_S_S_iiiiiffffi_param_7];
	ld.param.u64 	%rd574, [_Z21momCollisionStreamBCSPfS_S_S_PKfS1_S1_S1_S1_S_S_S_S_S_S_S_S_S_S_S_S_S_S_S_S_S_S_iiiiiffffi_param_2];
	cvta.to.global.u64 	%rd32, %rd601;
	cvta.to.global.u64 	%rd33, %rd606;
	cvta.to.global.u64 	%rd333, %rd574;
	mad.lo.s32 	%r564, %r909, %r1, %r2;
	mad.lo.s32 	%r565, %r564, %r855, %r3;
	mul.wide.s32 	%rd334, %r565, 4;
	add.s64 	%rd34, %rd333, %rd334;
	setp.eq.s32 	%p183, %r1008, 1;
	mov.b32 	%r1045, 0;
	@%p183 bra 	$L__BB0_106;
	mov.b32 	%r1044, 0;
$L__BB0_105:
	ld.param.f32 	%f729, [_Z21momCollisionStreamBCSPfS_S_S_PKfS1_S1_S1_S1_S_S_S_S_S_S_S_S_S_S_S_S_S_S_S_S_S_S_iiiiiffffi_param_35];
	ld.param.f32 	%f726, [_Z21momCollisionStreamBCSPfS_S_S_PKfS1_S1_S1_S1_S_S_S_S_S_S_S_S_S_S_S_S_S_S_S_S_S_S_iiiiiffffi_param_33];
	ld.param.u32 	%r1009, [_Z21momCollisionStreamBCSPfS_S_S_PKfS1_S1_S1_S1_S_S_S_S_S_S_S_S_S_S_S_S_S_S_S_S_S_S_iiiiiffffi_param_31];
	ld.param.u32 	%r952, [_Z21momCollisionStreamBCSPfS_S_S_PKfS1_S1_S1_S1_S_S_S_S_S_S_S_S_S_S_S_S_S_S_S_S_S_S_iiiiiffffi_param_29];
	ld.param.u32 	%r910, [_Z21momCollisionStreamBCSPfS_S_S_PKfS1_S1_S1_S1_S_S_S_S_S_S_S_S_S_S_S_S_S_S_S_S_S_S_iiiiiffffi_param_28];
	ld.param.u32 	%r856, [_Z21momCollisionStreamBCSPfS_S_S_PKfS1_S1_S1_S1_S_S_S_S_S_S_S_S_S_S_S_S_S_S_S_S_S_S_iiiiiffffi_param_27];
	ld.param.u64 	%rd658, [_Z21momCollisionStreamBCSPfS_S_S_PKfS1_S1_S1_S1_S_S_S_S_S_S_S_S_S_S_S_S_S_S_S_S_S_S_iiiiiffffi_param_20];
	ld.param.u64 	%rd652, [_Z21momCollisionStreamBCSPfS_S_S_PKfS1_S1_S1_S1_S_S_S_S_S_S_S_S_S_S_S_S_S_S_S_S_S_S_iiiiiffffi_param_19];
	ld.param.u64 	%rd647, [_Z21momCollisionStreamBCSPfS_S_S_PKfS1_S1_S1_S1_S_S_S_S_S_S_S_S_S_S_S_S_S_S_S_S_S_S_iiiiiffffi_param_18];
	ld.param.u64 	%rd626, [_Z21momCollisionStreamBCSPfS_S_S_PKfS1_S1_S1_S1_S_S_S_S_S_S_S_S_S_S_S_S_S_S_S_S_S_S_iiiiiffffi_param_12];
	ld.param.u64 	%rd620, [_Z21momCollisionStreamBCSPfS_S_S_PKfS1_S1_S1_S1_S_S_S_S_S_S_S_S_S_S_S_S_S_S_S_S_S_S_iiiiiffffi_param_11];
	ld.param.u64 	%rd614, [_Z21momCollisionStreamBCSPfS_S_S_PKfS1_S1_S1_S1_S_S_S_S_S_S_S_S_S_S_S_S_S_S_S_S_S_S_iiiiiffffi_param_10];
	ld.param.u64 	%rd589, [_Z21momCollisionStreamBCSPfS_S_S_PKfS1_S1_S1_S1_S_S_S_S_S_S_S_S_S_S_S_S_S_S_S_S_S_S_iiiiiffffi_param_5];
	cvta.to.global.u64 	%rd335, %rd647;
	mad.lo.s32 	%r567, %r910, %r1, %r2;
	mad.lo.s32 	%r568, %r567, %r856, %r3;
	mul.wide.s32 	%rd336, %r568, 4;
	add.s64 	%rd337, %rd335, %rd336;
	ld.global.f32 	%f520, [%rd337];
	mul.wide.u32 	%rd338, %r1044, 4;
	add.s64 	%rd339, %rd23, %rd338;
	ld.global.f32 	%f521, [%rd339];
	cvta.to.global.u64 	%rd340, %rd652;
	add.s64 	%rd341, %rd340, %rd336;
	ld.global.f32 	%f522, [%rd341];
	add.s64 	%rd342, %rd32, %rd338;
	ld.global.f32 	%f523, [%rd342];
	mul.f32 	%f524, %f522, %f523;
	fma.rn.f32 	%f525, %f520, %f521, %f524;
	cvta.to.global.u64 	%rd343, %rd658;
	add.s64 	%rd344, %rd343, %rd336;
	ld.global.f32 	%f526, [%rd344];
	add.s64 	%rd345, %rd33, %rd338;
	ld.global.f32 	%f527, [%rd345];
	fma.rn.f32 	%f528, %f526, %f527, %f525;
	div.rn.f32 	%f529, %f528, %f726;
	cvta.to.global.u64 	%rd346, %rd589;
	add.s64 	%rd347, %rd346, %rd338;
	ld.global.f32 	%f530, [%rd347];
	ld.global.f32 	%f531, [%rd34];
	mul.f32 	%f532, %f530, %f531;
	add.f32 	%f533, %f529, 0f3F800000;
	mul.f32 	%f534, %f729, %f531;
	mov.f32 	%f535, 0f3F800000;
	sub.f32 	%f536, %f535, %f531;
	mul.f32 	%f537, %f534, %f536;
	cvta.to.global.u64 	%rd348, %rd614;
	add.s64 	%rd349, %rd348, %rd336;
	ld.global.f32 	%f538, [%rd349];
	cvta.to.global.u64 	%rd350, %rd620;
	add.s64 	%rd351, %rd350, %rd336;
	ld.global.f32 	%f539, [%rd351];
	mul.f32 	%f540, %f523, %f539;
	fma.rn.f32 	%f541, %f521, %f538, %f540;
	cvta.to.global.u64 	%rd352, %rd626;
	add.s64 	%rd353, %rd352, %rd336;
	ld.global.f32 	%f542, [%rd353];
	fma.rn.f32 	%f543, %f527, %f542, %f541;
	mul.f32 	%f544, %f537, %f543;
	mul.f32 	%f545, %f530, %f544;
	fma.rn.f32 	%f546, %f532, %f533, %f545;
	mad.lo.s32 	%r569, %r1044, %r952, %r1;
	mad.lo.s32 	%r570, %r569, %r910, %r2;
	mad.lo.s32 	%r571, %r570, %r856, %r3;
	mul.wide.s32 	%rd354, %r571, 4;
	add.s64 	%rd355, %rd21, %rd354;
	st.global.f32 	[%rd355], %f546;
	ld.global.f32 	%f547, [%rd337];
	ld.global.f32 	%f548, [%rd339+4];
	ld.global.f32 	%f549, [%rd341];
	ld.global.f32 	%f550, [%rd342+4];
	mul.f32 	%f551, %f549, %f550;
	fma.rn.f32 	%f552, %f547, %f548, %f551;
	ld.global.f32 	%f553, [%rd344];
	ld.global.f32 	%f554, [%rd345+4];
	fma.rn.f32 	%f555, %f553, %f554, %f552;
	div.rn.f32 	%f556, %f555, %f726;
	ld.global.f32 	%f557, [%rd347+4];
	ld.global.f32 	%f558, [%rd34];
	mul.f32 	%f559, %f557, %f558;
	add.f32 	%f560, %f556, 0f3F800000;
	mul.f32 	%f561, %f729, %f558;
	sub.f32 	%f562, %f535, %f558;
	mul.f32 	%f563, %f561, %f562;
	ld.global.f32 	%f564, [%rd349];
	ld.global.f32 	%f565, [%rd351];
	mul.f32 	%f566, %f550, %f565;
	fma.rn.f32 	%f567, %f548, %f564, %f566;
	ld.global.f32 	%f568, [%rd353];
	fma.rn.f32 	%f569, %f554, %f568, %f567;
	mul.f32 	%f570, %f563, %f569;
	mul.f32 	%f571, %f557, %f570;
	fma.rn.f32 	%f572, %f559, %f560, %f571;
	add.s32 	%r572, %r569, %r952;
	mad.lo.s32 	%r573, %r572, %r910, %r2;
	mad.lo.s32 	%r574, %r573, %r856, %r3;
	mul.wide.s32 	%rd356, %r574, 4;
	add.s64 	%rd357, %rd21, %rd356;
	st.global.f32 	[%rd357], %f572;
	add.s32 	%r1044, %r1044, 2;
	and.b32  	%r1045, %r1009, 2147483646;
	setp.ne.s32 	%p184, %r1044, %r1045;
	@%p184 bra 	$L__BB0_105;
$L__BB0_106:
	ld.param.u32 	%r1010, [_Z21momCollisionStreamBCSPfS_S_S_PKfS1_S1_S1_S1_S_S_S_S_S_S_S_S_S_S_S_S_S_S_S_S_S_S_iiiiiffffi_param_31];
	and.b32  	%r575, %r1010, 1;
	setp.eq.b32 	%p185, %r575, 1;
	not.pred 	%p186, %p185;
	@%p186 bra 	$L__BB0_108;
	ld.param.f32 	%f730, [_Z21momCollisionStreamBCSPfS_S_S_PKfS1_S1_S1_S1_S_S_S_S_S_S_S_S_S_S_S_S_S_S_S_S_S_S_iiiiiffffi_param_35];
	ld.param.f32 	%f727, [_Z21momCollisionStreamBCSPfS_S_S_PKfS1_S1_S1_S1_S_S_S_S_S_S_S_S_S_S_S_S_S_S_S_S_S_S_iiiiiffffi_param_33];
	ld.param.u32 	%r953, [_Z21momCollisionStreamBCSPfS_S_S_PKfS1_S1_S1_S1_S_S_S_S_S_S_S_S_S_S_S_S_S_S_S_S_S_S_iiiiiffffi_param_29];
	ld.param.u32 	%r911, [_Z21momCollisionStreamBCSPfS_S_S_PKfS1_S1_S1_S1_S_S_S_S_S_S_S_S_S_S_S_S_S_S_S_S_S_S_iiiiiffffi_param_28];
	ld.param.u32 	%r857, [_Z21momCollisionStreamBCSPfS_S_S_PKfS1_S1_S1_S1_S_S_S_S_S_S_S_S_S_S_S_S_S_S_S_S_S_S_iiiiiffffi_param_27];
	ld.param.u64 	%rd659, [_Z21momCollisionStreamBCSPfS_S_S_PKfS1_S1_S1_S1_S_S_S_S_S_S_S_S_S_S_S_S_S_S_S_S_S_S_iiiiiffffi_param_20];
	ld.param.u64 	%rd653, [_Z21momCollisionStreamBCSPfS_S_S_PKfS1_S1_S1_S1_S_S_S_S_S_S_S_S_S_S_S_S_S_S_S_S_S_S_iiiiiffffi_param_19];
	ld.param.u64 	%rd648, [_Z21momCollisionStreamBCSPfS_S_S_PKfS1_S1_S1_S1_S_S_S_S_S_S_S_S_S_S_S_S_S_S_S_S_S_S_iiiiiffffi_param_18];
	ld.param.u64 	%rd627, [_Z21momCollisionStreamBCSPfS_S_S_PKfS1_S1_S1_S1_S_S_S_S_S_S_S_S_S_S_S_S_S_S_S_S_S_S_iiiiiffffi_param_12];
	ld.param.u64 	%rd621, [_Z21momCollisionStreamBCSPfS_S_S_PKfS1_S1_S1_S1_S_S_S_S_S_S_S_S_S_S_S_S_S_S_S_S_S_S_iiiiiffffi_param_11];
	ld.param.u64 	%rd615, [_Z21momCollisionStreamBCSPfS_S_S_PKfS1_S1_S1_S1_S_S_S_S_S_S_S_S_S_S_S_S_S_S_S_S_S_S_iiiiiffffi_param_10];
	ld.param.u64 	%rd590, [_Z21momCollisionStreamBCSPfS_S_S_PKfS1_S1_S1_S1_S_S_S_S_S_S_S_S_S_S_S_S_S_S_S_S_S_S_iiiiiffffi_param_5];
	cvta.to.global.u64 	%rd358, %rd648;
	mad.lo.s32 	%r576, %r911, %r1, %r2;
	mad.lo.s32 	%r577, %r576, %r857, %r3;
	mul.wide.s32 	%rd359, %r577, 4;
	add.s64 	%rd360, %rd358, %rd359;
	ld.global.f32 	%f573, [%rd360];
	mul.wide.u32 	%rd361, %r1045, 4;
	add.s64 	%rd362, %rd23, %rd361;
	ld.global.f32 	%f574, [%rd362];
	cvta.to.global.u64 	%rd363, %rd653;
	add.s64 	%rd364, %rd363, %rd359;
	ld.global.f32 	%f575, [%rd364];
	add.s64 	%rd365, %rd32, %rd361;
	ld.global.f32 	%f576, [%rd365];
	mul.f32 	%f577, %f575, %f576;
	fma.rn.f32 	%f578, %f573, %f574, %f577;
	cvta.to.global.u64 	%rd366, %rd659;
	add.s64 	%rd367, %rd366, %rd359;
	ld.global.f32 	%f579, [%rd367];
	add.s64 	%rd368, %rd33, %rd361;
	ld.global.f32 	%f580, [%rd368];
	fma.rn.f32 	%f581, %f579, %f580, %f578;
	div.rn.f32 	%f582, %f581, %f727;
	cvta.to.global.u64 	%rd369, %rd590;
	add.s64 	%rd370, %rd369, %rd361;
	ld.global.f32 	%f583, [%rd370];
	ld.global.f32 	%f584, [%rd34];
	mul.f32 	%f585, %f583, %f584;
	add.f32 	%f586, %f582, 0f3F800000;
	mul.f32 	%f587, %f730, %f584;
	mov.f32 	%f588, 0f3F800000;
	sub.f32 	%f589, %f588, %f584;
	mul.f32 	%f590, %f587, %f589;
	cvta.to.global.u64 	%rd371, %rd615;
	add.s64 	%rd372, %rd371, %rd359;
	ld.global.f32 	%f591, [%rd372];
	cvta.to.global.u64 	%rd373, %rd621;
	add.s64 	%rd374, %rd373, %rd359;
	ld.global.f32 	%f592, [%rd374];
	mul.f32 	%f593, %f576, %f592;
	fma.rn.f32 	%f594, %f574, %f591, %f593;
	cvta.to.global.u64 	%rd375, %rd627;
	add.s64 	%rd376, %rd375, %rd359;
	ld.global.f32 	%f595, [%rd376];
	fma.rn.f32 	%f596, %f580, %f595, %f594;
	mul.f32 	%f597, %f590, %f596;
	mul.f32 	%f598, %f583, %f597;
	fma.rn.f32 	%f599, %f585, %f586, %f598;
	mad.lo.s32 	%r578, %r1045, %r953, %r1;
	mad.lo.s32 	%r579, %r578, %r911, %r2;
	mad.lo.s32 	%r580, %r579, %r857, %r3;
	mul.wide.s32 	%rd377, %r580, 4;
	add.s64 	%rd378, %rd21, %rd377;
	st.global.f32 	[%rd378], %f599;
$L__BB0_108:
	ld.param.u32 	%r1011, [_Z21momCollisionStreamBCSPfS_S_S_PKfS1_S1_S1_S1_S_S_S_S_S_S_S_S_S_S_S_S_S_S_S_S_S_S_iiiiiffffi_param_31];
	ld.param.u32 	%r954, [_Z21momCollisionStreamBCSPfS_S_S_PKfS1_S1_S1_S1_S_S_S_S_S_S_S_S_S_S_S_S_S_S_S_S_S_S_iiiiiffffi_param_29];
	ld.param.u32 	%r912, [_Z21momCollisionStreamBCSPfS_S_S_PKfS1_S1_S1_S1_S_S_S_S_S_S_S_S_S_S_S_S_S_S_S_S_S_S_iiiiiffffi_param_28];
	setp.lt.s32 	%p187, %r1011, 1;
	add.s32 	%r581, %r912, -1;
	setp.ge.s32 	%p188, %r2, %r581;
	setp.eq.s32 	%p189, %r1, 0;
	add.s32 	%r582, %r954, -1;
	setp.ge.s32 	%p190, %r1, %r582;
	or.pred  	%p191, %p188, %p190;
	or.pred  	%p192, %p191, %p189;
	or.pred  	%p193, %p192, %p187;
	@%p193 bra 	$L__BB0_117;
	ld.param.u32 	%r1012, [_Z21momCollisionStreamBCSPfS_S_S_PKfS1_S1_S1_S1_S_S_S_S_S_S_S_S_S_S_S_S_S_S_S_S_S_S_iiiiiffffi_param_31];
	ld.param.u64 	%rd607, [_Z21momCollisionStreamBCSPfS_S_S_PKfS1_S1_S1_S1_S_S_S_S_S_S_S_S_S_S_S_S_S_S_S_S_S_S_iiiiiffffi_param_8];
	ld.param.u64 	%rd602, [_Z21momCollisionStreamBCSPfS_S_S_PKfS1_S1_S1_S1_S_S_S_S_S_S_S_S_S_S_S_S_S_S_S_S_S_S_iiiiiffffi_param_7];
	cvta.to.global.u64 	%rd35, %rd602;
	cvta.to.global.u64 	%rd36, %rd607;
	setp.lt.u32 	%p194, %r1012, 4;
	mov.b32 	%r1048, 0;
	@%p194 bra 	$L__BB0_112;
	mov.b32 	%r1046, 0;
$L__BB0_111:
	.pragma "nounroll";
	ld.param.u32 	%r1013, [_Z21momCollisionStreamBCSPfS_S_S_PKfS1_S1_S1_S1_S_S_S_S_S_S_S_S_S_S_S_S_S_S_S_S_S_S_iiiiiffffi_param_31];
	ld.param.u32 	%r955, [_Z21momCollisionStreamBCSPfS_S_S_PKfS1_S1_S1_S1_S_S_S_S_S_S_S_S_S_S_S_S_S_S_S_S_S_S_iiiiiffffi_param_29];
	ld.param.u32 	%r913, [_Z21momCollisionStreamBCSPfS_S_S_PKfS1_S1_S1_S1_S_S_S_S_S_S_S_S_S_S_S_S_S_S_S_S_S_S_iiiiiffffi_param_28];
	ld.param.u32 	%r858, [_Z21momCollisionStreamBCSPfS_S_S_PKfS1_S1_S1_S1_S_S_S_S_S_S_S_S_S_S_S_S_S_S_S_S_S_S_iiiiiffffi_param_27];
	mul.wide.u32 	%rd379, %r1046, 4;
	add.s64 	%rd380, %rd23, %rd379;
	ld.global.f32 	%f600, [%rd380];
	cvt.rzi.s32.f32 	%r585, %f600;
	add.s32 	%r586, %r585, %r3;
	add.s64 	%rd381, %rd35, %rd379;
	ld.global.f32 	%f601, [%rd381];
	cvt.rzi.s32.f32 	%r587, %f601;
	add.s32 	%r588, %r587, %r2;
	add.s64 	%rd382, %rd36, %rd379;
	ld.global.f32 	%f602, [%rd382];
	cvt.rzi.s32.f32 	%r589, %f602;
	mad.lo.s32 	%r590, %r1046, %r955, %r1;
	add.s32 	%r591, %r590, %r589;
	mad.lo.s32 	%r592, %r591, %r913, %r588;
	mad.lo.s32 	%r593, %r592, %r858, %r586;
	mul.wide.s32 	%rd383, %r593, 4;
	add.s64 	%rd384, %rd21, %rd383;
	ld.global.f32 	%f603, [%rd384];
	mad.lo.s32 	%r594, %r590, %r913, %r2;
	mad.lo.s32 	%r595, %r594, %r858, %r3;
	mul.wide.s32 	%rd385, %r595, 4;
	add.s64 	%rd386, %rd21, %rd385;
	st.global.f32 	[%rd386], %f603;
	ld.global.f32 	%f604, [%rd380+4];
	cvt.rzi.s32.f32 	%r596, %f604;
	add.s32 	%r597, %r596, %r3;
	ld.global.f32 	%f605, [%rd381+4];
	cvt.rzi.s32.f32 	%r598, %f605;
	add.s32 	%r599, %r598, %r2;
	ld.global.f32 	%f606, [%rd382+4];
	cvt.rzi.s32.f32 	%r600, %f606;
	add.s32 	%r601, %r590, %r955;
	add.s32 	%r602, %r601, %r600;
	mad.lo.s32 	%r603, %r602, %r913, %r599;
	mad.lo.s32 	%r604, %r603, %r858, %r597;
	mul.wide.s32 	%rd387, %r604, 4;
	add.s64 	%rd388, %rd21, %rd387;
	ld.global.f32 	%f607, [%rd388];
	mad.lo.s32 	%r605, %r601, %r913, %r2;
	mad.lo.s32 	%r606, %r605, %r858, %r3;
	mul.wide.s32 	%rd389, %r606, 4;
	add.s64 	%rd390, %rd21, %rd389;
	st.global.f32 	[%rd390], %f607;
	ld.global.f32 	%f608, [%rd380+8];
	cvt.rzi.s32.f32 	%r607, %f608;
	add.s32 	%r608, %r607, %r3;
	ld.global.f32 	%f609, [%rd381+8];
	cvt.rzi.s32.f32 	%r609, %f609;
	add.s32 	%r610, %r609, %r2;
	ld.global.f32 	%f610, [%rd382+8];
	cvt.rzi.s32.f32 	%r611, %f610;
	add.s32 	%r612, %r601, %r955;
	add.s32 	%r613, %r612, %r611;
	mad.lo.s32 	%r614, %r613, %r913, %r610;
	mad.lo.s32 	%r615, %r614, %r858, %r608;
	mul.wide.s32 	%rd391, %r615, 4;
	add.s64 	%rd392, %rd21, %rd391;
	ld.global.f32 	%f611, [%rd392];
	mad.lo.s32 	%r616, %r612, %r913, %r2;
	mad.lo.s32 	%r617, %r616, %r858, %r3;
	mul.wide.s32 	%rd393, %r617, 4;
	add.s64 	%rd394, %rd21, %rd393;
	st.global.f32 	[%rd394], %f611;
	ld.global.f32 	%f612, [%rd380+12];
	cvt.rzi.s32.f32 	%r618, %f612;
	add.s32 	%r619, %r618, %r3;
	ld.global.f32 	%f613, [%rd381+12];
	cvt.rzi.s32.f32 	%r620, %f613;
	add.s32 	%r621, %r620, %r2;
	ld.global.f32 	%f614, [%rd382+12];
	cvt.rzi.s32.f32 	%r622, %f614;
	add.s32 	%r623, %r612, %r955;
	add.s32 	%r624, %r623, %r622;
	mad.lo.s32 	%r625, %r624, %r913, %r621;
	mad.lo.s32 	%r626, %r625, %r858, %r619;
	mul.wide.s32 	%rd395, %r626, 4;
	add.s64 	%rd396, %rd21, %rd395;
	ld.global.f32 	%f615, [%rd396];
	mad.lo.s32 	%r627, %r623, %r913, %r2;
	mad.lo.s32 	%r628, %r627, %r858, %r3;
	mul.wide.s32 	%rd397, %r628, 4;
	add.s64 	%rd398, %rd21, %rd397;
	st.global.f32 	[%rd398], %f615;
	add.s32 	%r1046, %r1046, 4;
	and.b32  	%r1048, %r1013, 2147483644;
	setp.ne.s32 	%p195, %r1046, %r1048;
	@%p195 bra 	$L__BB0_111;
$L__BB0_112:
	ld.param.u32 	%r1014, [_Z21momCollisionStreamBCSPfS_S_S_PKfS1_S1_S1_S1_S_S_S_S_S_S_S_S_S_S_S_S_S_S_S_S_S_S_iiiiiffffi_param_31];
	and.b32  	%r76, %r1014, 3;
	setp.eq.s32 	%p196, %r76, 0;
	@%p196 bra 	$L__BB0_117;
	setp.eq.s32 	%p197, %r76, 1;
	@%p197 bra 	$L__BB0_115;
	ld.param.u32 	%r956, [_Z21momCollisionStreamBCSPfS_S_S_PKfS1_S1_S1_S1_S_S_S_S_S_S_S_S_S_S_S_S_S_S_S_S_S_S_iiiiiffffi_param_29];
	ld.param.u32 	%r914, [_Z21momCollisionStreamBCSPfS_S_S_PKfS1_S1_S1_S1_S_S_S_S_S_S_S_S_S_S_S_S_S_S_S_S_S_S_iiiiiffffi_param_28];
	ld.param.u32 	%r859, [_Z21momCollisionStreamBCSPfS_S_S_PKfS1_S1_S1_S1_S_S_S_S_S_S_S_S_S_S_S_S_S_S_S_S_S_S_iiiiiffffi_param_27];
	mul.wide.u32 	%rd399, %r1048, 4;
	add.s64 	%rd400, %rd23, %rd399;
	ld.global.f32 	%f616, [%rd400];
	cvt.rzi.s32.f32 	%r629, %f616;
	add.s32 	%r630, %r629, %r3;
	add.s64 	%rd401, %rd35, %rd399;
	ld.global.f32 	%f617, [%rd401];
	cvt.rzi.s32.f32 	%r631, %f617;
	add.s32 	%r632, %r631, %r2;
	add.s64 	%rd402, %rd36, %rd399;
	ld.global.f32 	%f618, [%rd402];
	cvt.rzi.s32.f32 	%r633, %f618;
	mad.lo.s32 	%r634, %r1048, %r956, %r1;
	add.s32 	%r635, %r634, %r633;
	mad.lo.s32 	%r636, %r635, %r914, %r632;
	mad.lo.s32 	%r637, %r636, %r859, %r630;
	mul.wide.s32 	%rd403, %r637, 4;
	add.s64 	%rd404, %rd21, %rd403;
	ld.global.f32 	%f619, [%rd404];
	mad.lo.s32 	%r638, %r634, %r914, %r2;
	mad.lo.s32 	%r639, %r638, %r859, %r3;
	mul.wide.s32 	%rd405, %r639, 4;
	add.s64 	%rd406, %rd21, %rd405;
	st.global.f32 	[%rd406], %f619;
	ld.global.f32 	%f620, [%rd400+4];
	cvt.rzi.s32.f32 	%r640, %f620;
	add.s32 	%r641, %r640, %r3;
	ld.global.f32 	%f621, [%rd401+4];
	cvt.rzi.s32.f32 	%r642, %f621;
	add.s32 	%r643, %r642, %r2;
	ld.global.f32 	%f622, [%rd402+4];
	cvt.rzi.s32.f32 	%r644, %f622;
	add.s32 	%r645, %r634, %r956;
	add.s32 	%r646, %r645, %r644;
	mad.lo.s32 	%r647, %r646, %r914, %r643;
	mad.lo.s32 	%r648, %r647, %r859, %r641;
	mul.wide.s32 	%rd407, %r648, 4;
	add.s64 	%rd408, %rd21, %rd407;
	ld.global.f32 	%f623, [%rd408];
	mad.lo.s32 	%r649, %r645, %r914, %r2;
	mad.lo.s32 	%r650, %r649, %r859, %r3;
	mul.wide.s32 	%rd409, %r650, 4;
	add.s64 	%rd410, %rd21, %rd409;
	st.global.f32 	[%rd410], %f623;
	add.s32 	%r1048, %r1048, 2;
$L__BB0_115:
	ld.param.u32 	%r1015, [_Z21momCollisionStreamBCSPfS_S_S_PKfS1_S1_S1_S1_S_S_S_S_S_S_S_S_S_S_S_S_S_S_S_S_S_S_iiiiiffffi_param_31];
	and.b32  	%r651, %r1015, 1;
	setp.eq.b32 	%p198, %r651, 1;
	not.pred 	%p199, %p198;
	@%p199 bra 	$L__BB0_117;
	ld.param.u32 	%r957, [_Z21momCollisionStreamBCSPfS_S_S_PKfS1_S1_S1_S1_S_S_S_S_S_S_S_S_S_S_S_S_S_S_S_S_S_S_iiiiiffffi_param_29];
	ld.param.u32 	%r915, [_Z21momCollisionStreamBCSPfS_S_S_PKfS1_S1_S1_S1_S_S_S_S_S_S_S_S_S_S_S_S_S_S_S_S_S_S_iiiiiffffi_param_28];
	ld.param.u32 	%r860, [_Z21momCollisionStreamBCSPfS_S_S_PKfS1_S1_S1_S1_S_S_S_S_S_S_S_S_S_S_S_S_S_S_S_S_S_S_iiiiiffffi_param_27];
	mul.wide.u32 	%rd411, %r1048, 4;
	add.s64 	%rd412, %rd23, %rd411;
	ld.global.f32 	%f624, [%rd412];
	cvt.rzi.s32.f32 	%r652, %f624;
	add.s32 	%r653, %r652, %r3;
	add.s64 	%rd413, %rd35, %rd411;
	ld.global.f32 	%f625, [%rd413];
	cvt.rzi.s32.f32 	%r654, %f625;
	add.s32 	%r655, %r654, %r2;
	add.s64 	%rd414, %rd36, %rd411;
	ld.global.f32 	%f626, [%rd414];
	cvt.rzi.s32.f32 	%r656, %f626;
	mad.lo.s32 	%r657, %r1048, %r957, %r1;
	add.s32 	%r658, %r657, %r656;
	mad.lo.s32 	%r659, %r658, %r915, %r655;
	mad.lo.s32 	%r660, %r659, %r860, %r653;
	mul.wide.s32 	%rd415, %r660, 4;
	add.s64 	%rd416, %rd21, %rd415;
	ld.global.f32 	%f627, [%rd416];
	mad.lo.s32 	%r661, %r657, %r915, %r2;
	mad.lo.s32 	%r662, %r661, %r860, %r3;
	mul.wide.s32 	%rd417, %r662, 4;
	add.s64 	%rd418, %rd21, %rd417;
	st.global.f32 	[%rd418], %f627;
$L__BB0_117:
	ld.param.u32 	%r916, [_Z21momCollisionStreamBCSPfS_S_S_PKfS1_S1_S1_S1_S_S_S_S_S_S_S_S_S_S_S_S_S_S_S_S_S_S_iiiiiffffi_param_28];
	ld.param.u32 	%r861, [_Z21momCollisionStreamBCSPfS_S_S_PKfS1_S1_S1_S1_S_S_S_S_S_S_S_S_S_S_S_S_S_S_S_S_S_S_iiiiiffffi_param_27];
	ld.param.u64 	%rd575, [_Z21momCollisionStreamBCSPfS_S_S_PKfS1_S1_S1_S1_S_S_S_S_S_S_S_S_S_S_S_S_S_S_S_S_S_S_iiiiiffffi_param_2];
	cvta.to.global.u64 	%rd419, %rd575;
	mad.lo.s32 	%r663, %r916, %r1, %r2;
	mad.lo.s32 	%r664, %r663, %r861, %r3;
	mul.wide.s32 	%rd420, %r664, 4;
	add.s64 	%rd37, %rd419, %rd420;
	setp.ne.s32 	%p200, %r2, 0;
	setp.ne.s32 	%p201, %r3, 0;
	add.s32 	%r665, %r861, -1;
	setp.ne.s32 	%p202, %r3, %r665;
	and.pred  	%p203, %p201, %p202;
	and.pred  	%p204, %p200, %p203;
	add.s32 	%r666, %r916, -1;
	setp.ne.s32 	%p205, %r2, %r666;
	and.pred  	%p206, %p204, %p205;
	setp.ne.s32 	%p207, %r1, 0;
	and.pred  	%p208, %p206, %p207;
	setp.ne.s32 	%p209, %r1, %r666;
	and.pred  	%p210, %p208, %p209;
	@%p210 bra 	$L__BB0_188;
	ld.param.u32 	%r993, [_Z21momCollisionStreamBCSPfS_S_S_PKfS1_S1_S1_S1_S_S_S_S_S_S_S_S_S_S_S_S_S_S_S_S_S_S_iiiiiffffi_param_30];
	ld.param.u64 	%rd608, [_Z21momCollisionStreamBCSPfS_S_S_PKfS1_S1_S1_S1_S_S_S_S_S_S_S_S_S_S_S_S_S_S_S_S_S_S_iiiiiffffi_param_8];
	ld.param.u64 	%rd603, [_Z21momCollisionStreamBCSPfS_S_S_PKfS1_S1_S1_S1_S_S_S_S_S_S_S_S_S_S_S_S_S_S_S_S_S_S_iiiiiffffi_param_7];
	cvta.to.global.u64 	%rd38, %rd603;
	cvta.to.global.u64 	%rd39, %rd608;
	setp.lt.s32 	%p211, %r993, 1;
	@%p211 bra 	$L__BB0_153;
	ld.param.u32 	%r994, [_Z21momCollisionStreamBCSPfS_S_S_PKfS1_S1_S1_S1_S_S_S_S_S_S_S_S_S_S_S_S_S_S_S_S_S_S_iiiiiffffi_param_30];
	ld.param.u64 	%rd588, [_Z21momCollisionStreamBCSPfS_S_S_PKfS1_S1_S1_S1_S_S_S_S_S_S_S_S_S_S_S_S_S_S_S_S_S_S_iiiiiffffi_param_4];
	ld.param.u64 	%rd568, [_Z21momCollisionStreamBCSPfS_S_S_PKfS1_S1_S1_S1_S_S_S_S_S_S_S_S_S_S_S_S_S_S_S_S_S_S_iiiiiffffi_param_0];
	cvta.to.global.u64 	%rd40, %rd568;
	cvta.to.global.u64 	%rd41, %rd588;
	setp.lt.u32 	%p212, %r994, 4;
	mov.b32 	%r1049, 0;
	@%p212 bra 	$L__BB0_138;
	mov.b32 	%r1050, 0;
$L__BB0_121:
	mul.wide.u32 	%rd421, %r1050, 4;
	add.s64 	%rd43, %rd23, %rd421;
	ld.global.f32 	%f628, [%rd43];
	cvt.rzi.s32.f32 	%r90, %f628;
	not.b32 	%r669, %r3;
	setp.le.s32 	%p213, %r90, %r669;
	@%p213 bra 	$L__BB0_125;
	add.s64 	%rd423, %rd38, %rd421;
	ld.global.f32 	%f629, [%rd423];
	cvt.rzi.s32.f32 	%r91, %f629;
	not.b32 	%r670, %r2;
	setp.le.s32 	%p214, %r91, %r670;
	@%p214 bra 	$L__BB0_125;
	add.s64 	%rd425, %rd39, %rd421;
	ld.global.f32 	%f630, [%rd425];
	cvt.rzi.s32.f32 	%r92, %f630;
	not.b32 	%r671, %r1;
	setp.le.s32 	%p215, %r92, %r671;
	@%p215 bra 	$L__BB0_125;
	ld.param.u32 	%r958, [_Z21momCollisionStreamBCSPfS_S_S_PKfS1_S1_S1_S1_S_S_S_S_S_S_S_S_S_S_S_S_S_S_S_S_S_S_iiiiiffffi_param_29];
	ld.param.u32 	%r917, [_Z21momCollisionStreamBCSPfS_S_S_PKfS1_S1_S1_S1_S_S_S_S_S_S_S_S_S_S_S_S_S_S_S_S_S_S_iiiiiffffi_param_28];
	ld.param.u32 	%r862, [_Z21momCollisionStreamBCSPfS_S_S_PKfS1_S1_S1_S1_S_S_S_S_S_S_S_S_S_S_S_S_S_S_S_S_S_S_iiiiiffffi_param_27];
	ld.global.f32 	%f631, [%rd10];
	add.s64 	%rd427, %rd41, %rd421;
	ld.global.f32 	%f632, [%rd427];
	mul.f32 	%f633, %f631, %f632;
	add.s32 	%r672, %r90, %r3;
	add.s32 	%r673, %r91, %r2;
	mad.lo.s32 	%r674, %r1050, %r958, %r1;
	add.s32 	%r675, %r674, %r92;
	mad.lo.s32 	%r676, %r675, %r917, %r673;
	mad.lo.s32 	%r677, %r676, %r862, %r672;
	mul.wide.s32 	%rd428, %r677, 4;
	add.s64 	%rd429, %rd40, %rd428;
	st.global.f32 	[%rd429], %f633;
$L__BB0_125:
	ld.global.f32 	%f634, [%rd43+4];
	cvt.rzi.s32.f32 	%r93, %f634;
	setp.le.s32 	%p216, %r93, %r669;
	@%p216 bra 	$L__BB0_129;
	add.s64 	%rd431, %rd38, %rd421;
	ld.global.f32 	%f635, [%rd431+4];
	cvt.rzi.s32.f32 	%r94, %f635;
	not.b32 	%r679, %r2;
	setp.le.s32 	%p217, %r94, %r679;
	@%p217 bra 	$L__BB0_129;
	add.s64 	%rd433, %rd39, %rd421;
	ld.global.f32 	%f636, [%rd433+4];
	cvt.rzi.s32.f32 	%r95, %f636;
	not.b32 	%r680, %r1;
	setp.le.s32 	%p218, %r95, %r680;
	@%p218 bra 	$L__BB0_129;
	ld.param.u32 	%r959, [_Z21momCollisionStreamBCSPfS_S_S_PKfS1_S1_S1_S1_S_S_S_S_S_S_S_S_S_S_S_S_S_S_S_S_S_S_iiiiiffffi_param_29];
	ld.param.u32 	%r918, [_Z21momCollisionStreamBCSPfS_S_S_PKfS1_S1_S1_S1_S_S_S_S_S_S_S_S_S_S_S_S_S_S_S_S_S_S_iiiiiffffi_param_28];
	ld.param.u32 	%r863, [_Z21momCollisionStreamBCSPfS_S_S_PKfS1_S1_S1_S1_S_S_S_S_S_S_S_S_S_S_S_S_S_S_S_S_S_S_iiiiiffffi_param_27];
	ld.global.f32 	%f637, [%rd10];
	add.s64 	%rd435, %rd41, %rd421;
	ld.global.f32 	%f638, [%rd435+4];
	mul.f32 	%f639, %f637, %f638;
	add.s32 	%r681, %r93, %r3;
	add.s32 	%r682, %r94, %r2;
	mad.lo.s32 	%r683, %r959, %r1050, %r959;
	add.s32 	%r684, %r683, %r1;
	add.s32 	%r685, %r684, %r95;
	mad.lo.s32 	%r686, %r685, %r918, %r682;
	mad.lo.s32 	%r687, %r686, %r863, %r681;
	mul.wide.s32 	%rd436, %r687, 4;
	add.s64 	%rd437, %rd40, %rd436;
	st.global.f32 	[%rd437], %f639;
$L__BB0_129:
	ld.global.f32 	%f640, [%rd43+8];
	cvt.rzi.s32.f32 	%r96, %f640;
	setp.le.s32 	%p219, %r96, %r669;
	@%p219 bra 	$L__BB0_133;
	add.s64 	%rd439, %rd38, %rd421;
	ld.global.f32 	%f641, [%rd439+8];
	cvt.rzi.s32.f32 	%r97, %f641;
	not.b32 	%r689, %r2;
	setp.le.s32 	%p220, %r97, %r689;
	@%p220 bra 	$L__BB0_133;
	add.s64 	%rd441, %rd39, %rd421;
	ld.global.f32 	%f642, [%rd441+8];
	cvt.rzi.s32.f32 	%r98, %f642;
	not.b32 	%r690, %r1;
	setp.le.s32 	%p221, %r98, %r690;
	@%p221 bra 	$L__BB0_133;
	ld.param.u32 	%r960, [_Z21momCollisionStreamBCSPfS_S_S_PKfS1_S1_S1_S1_S_S_S_S_S_S_S_S_S_S_S_S_S_S_S_S_S_S_iiiiiffffi_param_29];
	ld.param.u32 	%r919, [_Z21momCollisionStreamBCSPfS_S_S_PKfS1_S1_S1_S1_S_S_S_S_S_S_S_S_S_S_S_S_S_S_S_S_S_S_iiiiiffffi_param_28];
	ld.param.u32 	%r864, [_Z21momCollisionStreamBCSPfS_S_S_PKfS1_S1_S1_S1_S_S_S_S_S_S_S_S_S_S_S_S_S_S_S_S_S_S_iiiiiffffi_param_27];
	ld.global.f32 	%f643, [%rd10];
	add.s64 	%rd443, %rd41, %rd421;
	ld.global.f32 	%f644, [%rd443+8];
	mul.f32 	%f645, %f643, %f644;
	add.s32 	%r691, %r96, %r3;
	add.s32 	%r692, %r97, %r2;
	add.s32 	%r693, %r1050, 2;
	mad.lo.s32 	%r694, %r693, %r960, %r1;
	add.s32 	%r695, %r694, %r98;
	mad.lo.s32 	%r696, %r695, %r919, %r692;
	mad.lo.s32 	%r697, %r696, %r864, %r691;
	mul.wide.s32 	%rd444, %r697, 4;
	add.s64 	%rd445, %rd40, %rd444;
	st.global.f32 	[%rd445], %f645;
$L__BB0_133:
	ld.global.f32 	%f646, [%rd43+12];
	cvt.rzi.s32.f32 	%r99, %f646;
	setp.le.s32 	%p222, %r99, %r669;
	@%p222 bra 	$L__BB0_137;
	add.s64 	%rd447, %rd38, %rd421;
	ld.global.f32 	%f647, [%rd447+12];
	cvt.rzi.s32.f32 	%r100, %f647;
	not.b32 	%r699, %r2;
	setp.le.s32 	%p223, %r100, %r699;
	@%p223 bra 	$L__BB0_137;
	add.s64 	%rd449, %rd39, %rd421;
	ld.global.f32 	%f648, [%rd449+12];
	cvt.rzi.s32.f32 	%r101, %f648;
	not.b32 	%r700, %r1;
	setp.le.s32 	%p224, %r101, %r700;
	@%p224 bra 	$L__BB0_137;
	ld.param.u32 	%r961, [_Z21momCollisionStreamBCSPfS_S_S_PKfS1_S1_S1_S1_S_S_S_S_S_S_S_S_S_S_S_S_S_S_S_S_S_S_iiiiiffffi_param_29];
	ld.param.u32 	%r920, [_Z21momCollisionStreamBCSPfS_S_S_PKfS1_S1_S1_S1_S_S_S_S_S_S_S_S_S_S_S_S_S_S_S_S_S_S_iiiiiffffi_param_28];
	ld.param.u32 	%r865, [_Z21momCollisionStreamBCSPfS_S_S_PKfS1_S1_S1_S1_S_S_S_S_S_S_S_S_S_S_S_S_S_S_S_S_S_S_iiiiiffffi_param_27];
	ld.global.f32 	%f649, [%rd10];
	add.s64 	%rd451, %rd41, %rd421;
	ld.global.f32 	%f650, [%rd451+12];
	mul.f32 	%f651, %f649, %f650;
	add.s32 	%r701, %r99, %r3;
	add.s32 	%r702, %r100, %r2;
	add.s32 	%r703, %r1050, 3;
	mad.lo.s32 	%r704, %r703, %r961, %r1;
	add.s32 	%r705, %r704, %r101;
	mad.lo.s32 	%r706, %r705, %r920, %r702;
	mad.lo.s32 	%r707, %r706, %r865, %r701;
	mul.wide.s32 	%rd452, %r707, 4;
	add.s64 	%rd453, %rd40, %rd452;
	st.global.f32 	[%rd453], %f651;
$L__BB0_137:
	ld.param.u32 	%r995, [_Z21momCollisionStreamBCSPfS_S_S_PKfS1_S1_S1_S1_S_S_S_S_S_S_S_S_S_S_S_S_S_S_S_S_S_S_iiiiiffffi_param_30];
	add.s32 	%r1050, %r1050, 4;
	and.b32  	%r1049, %r995, 2147483644;
	setp.eq.s32 	%p225, %r1050, %r1049;
	@%p225 bra 	$L__BB0_138;
	bra.uni 	$L__BB0_121;
$L__BB0_138:
	ld.param.u32 	%r996, [_Z21momCollisionStreamBCSPfS_S_S_PKfS1_S1_S1_S1_S_S_S_S_S_S_S_S_S_S_S_S_S_S_S_S_S_S_iiiiiffffi_param_30];
	and.b32  	%r708, %r996, 3;
	setp.eq.s32 	%p226, %r708, 0;
	@%p226 bra 	$L__BB0_153;
	mul.wide.u32 	%rd454, %r1049, 4;
	add.s64 	%rd42, %rd23, %rd454;
	ld.global.f32 	%f652, [%rd42];
	cvt.rzi.s32.f32 	%r80, %f652;
	not.b32 	%r709, %r3;
	setp.le.s32 	%p227, %r80, %r709;
	@%p227 bra 	$L__BB0_143;
	add.s64 	%rd456, %rd38, %rd454;
	ld.global.f32 	%f653, [%rd456];
	cvt.rzi.s32.f32 	%r81, %f653;
	not.b32 	%r710, %r2;
	setp.le.s32 	%p228, %r81, %r710;
	@%p228 bra 	$L__BB0_143;
	add.s64 	%rd458, %rd39, %rd454;
	ld.global.f32 	%f654, [%rd458];
	cvt.rzi.s32.f32 	%r82, %f654;
	not.b32 	%r711, %r1;
	setp.le.s32 	%p229, %r82, %r711;
	@%p229 bra 	$L__BB0_143;
	ld.param.u32 	%r962, [_Z21momCollisionStreamBCSPfS_S_S_PKfS1_S1_S1_S1_S_S_S_S_S_S_S_S_S_S_S_S_S_S_S_S_S_S_iiiiiffffi_param_29];
	ld.param.u32 	%r921, [_Z21momCollisionStreamBCSPfS_S_S_PKfS1_S1_S1_S1_S_S_S_S_S_S_S_S_S_S_S_S_S_S_S_S_S_S_iiiiiffffi_param_28];
	ld.param.u32 	%r866, [_Z21momCollisionStreamBCSPfS_S_S_PKfS1_S1_S1_S1_S_S_S_S_S_S_S_S_S_S_S_S_S_S_S_S_S_S_iiiiiffffi_param_27];
	ld.global.f32 	%f655, [%rd10];
	add.s64 	%rd460, %rd41, %rd454;
	ld.global.f32 	%f656, [%rd460];
	mul.f32 	%f657, %f655, %f656;
	add.s32 	%r712, %r80, %r3;
	add.s32 	%r713, %r81, %r2;
	mad.lo.s32 	%r714, %r1049, %r962, %r1;
	add.s32 	%r715, %r714, %r82;
	mad.lo.s32 	%r716, %r715, %r921, %r713;
	mad.lo.s32 	%r717, %r716, %r866, %r712;
	mul.wide.s32 	%rd461, %r717, 4;
	add.s64 	%rd462, %rd40, %rd461;
	st.global.f32 	[%rd462], %f657;
$L__BB0_143:
	ld.param.u32 	%r997, [_Z21momCollisionStreamBCSPfS_S_S_PKfS1_S1_S1_S1_S_S_S_S_S_S_S_S_S_S_S_S_S_S_S_S_S_S_iiiiiffffi_param_30];
	and.b32  	%r718, %r997, 3;
	setp.eq.s32 	%p230, %r718, 1;
	@%p230 bra 	$L__BB0_153;
	ld.global.f32 	%f658, [%rd42+4];
	cvt.rzi.s32.f32 	%r83, %f658;
	setp.le.s32 	%p231, %r83, %r709;
	@%p231 bra 	$L__BB0_148;
	add.s64 	%rd464, %rd38, %rd454;
	ld.global.f32 	%f659, [%rd464+4];
	cvt.rzi.s32.f32 	%r84, %f659;
	not.b32 	%r720, %r2;
	setp.le.s32 	%p232, %r84, %r720;
	@%p232 bra 	$L__BB0_148;
	add.s64 	%rd466, %rd39, %rd454;
	ld.global.f32 	%f660, [%rd466+4];
	cvt.rzi.s32.f32 	%r85, %f660;
	not.b32 	%r721, %r1;
	setp.le.s32 	%p233, %r85, %r721;
	@%p233 bra 	$L__BB0_148;
	ld.param.u32 	%r963, [_Z21momCollisionStreamBCSPfS_S_S_PKfS1_S1_S1_S1_S_S_S_S_S_S_S_S_S_S_S_S_S_S_S_S_S_S_iiiiiffffi_param_29];
	ld.param.u32 	%r922, [_Z21momCollisionStreamBCSPfS_S_S_PKfS1_S1_S1_S1_S_S_S_S_S_S_S_S_S_S_S_S_S_S_S_S_S_S_iiiiiffffi_param_28];
	ld.param.u32 	%r867, [_Z21momCollisionStreamBCSPfS_S_S_PKfS1_S1_S1_S1_S_S_S_S_S_S_S_S_S_S_S_S_S_S_S_S_S_S_iiiiiffffi_param_27];
	ld.global.f32 	%f661, [%rd10];
	add.s64 	%rd468, %rd41, %rd454;
	ld.global.f32 	%f662, [%rd468+4];
	mul.f32 	%f663, %f661, %f662;
	add.s32 	%r722, %r83, %r3;
	add.s32 	%r723, %r84, %r2;
	mad.lo.s32 	%r724, %r963, %r1049, %r963;
	add.s32 	%r725, %r724, %r1;
	add.s32 	%r726, %r725, %r85;
	mad.lo.s32 	%r727, %r726, %r922, %r723;
	mad.lo.s32 	%r728, %r727, %r867, %r722;
	mul.wide.s32 	%rd469, %r728, 4;
	add.s64 	%rd470, %rd40, %rd469;
	st.global.f32 	[%rd470], %f663;
$L__BB0_148:
	ld.param.u32 	%r998, [_Z21momCollisionStreamBCSPfS_S_S_PKfS1_S1_S1_S1_S_S_S_S_S_S_S_S_S_S_S_S_S_S_S_S_S_S_iiiiiffffi_param_30];
	and.b32  	%r729, %r998, 3;
	setp.eq.s32 	%p234, %r729, 2;
	@%p234 bra 	$L__BB0_153;
	ld.global.f32 	%f664, [%rd42+8];
	cvt.rzi.s32.f32 	%r86, %f664;
	setp.le.s32 	%p235, %r86, %r709;
	@%p235 bra 	$L__BB0_153;
	add.s64 	%rd472, %rd38, %rd454;
	ld.global.f32 	%f665, [%rd472+8];
	cvt.rzi.s32.f32 	%r87, %f665;
	not.b32 	%r731, %r2;
	setp.le.s32 	%p236, %r87, %r731;
	@%p236 bra 	$L__BB0_153;
	add.s64 	%rd474, %rd39, %rd454;
	ld.global.f32 	%f666, [%rd474+8];
	cvt.rzi.s32.f32 	%r88, %f666;
	not.b32 	%r732, %r1;
	setp.le.s32 	%p237, %r88, %r732;
	@%p237 bra 	$L__BB0_153;
	ld.param.u32 	%r964, [_Z21momCollisionStreamBCSPfS_S_S_PKfS1_S1_S1_S1_S_S_S_S_S_S_S_S_S_S_S_S_S_S_S_S_S_S_iiiiiffffi_param_29];
	ld.param.u32 	%r923, [_Z21momCollisionStreamBCSPfS_S_S_PKfS1_S1_S1_S1_S_S_S_S_S_S_S_S_S_S_S_S_S_S_S_S_S_S_iiiiiffffi_param_28];
	ld.param.u32 	%r868, [_Z21momCollisionStreamBCSPfS_S_S_PKfS1_S1_S1_S1_S_S_S_S_S_S_S_S_S_S_S_S_S_S_S_S_S_S_iiiiiffffi_param_27];
	ld.global.f32 	%f667, [%rd10];
	add.s64 	%rd476, %rd41, %rd454;
	ld.global.f32 	%f668, [%rd476+8];
	mul.f32 	%f669, %f667, %f668;
	add.s32 	%r733, %r86, %r3;
	add.s32 	%r734, %r87, %r2;
	add.s32 	%r735, %r1049, 2;
	mad.lo.s32 	%r736, %r735, %r964, %r1;
	add.s32 	%r737, %r736, %r88;
	mad.lo.s32 	%r738, %r737, %r923, %r734;
	mad.lo.s32 	%r739, %r738, %r868, %r733;
	mul.wide.s32 	%rd477, %r739, 4;
	add.s64 	%rd478, %rd40, %rd477;
	st.global.f32 	[%rd478], %f669;
$L__BB0_153:
	ld.param.u32 	%r1016, [_Z21momCollisionStreamBCSPfS_S_S_PKfS1_S1_S1_S1_S_S_S_S_S_S_S_S_S_S_S_S_S_S_S_S_S_S_iiiiiffffi_param_31];
	setp.lt.s32 	%p238, %r1016, 1;
	@%p238 bra 	$L__BB0_188;
	ld.param.u32 	%r1017, [_Z21momCollisionStreamBCSPfS_S_S_PKfS1_S1_S1_S1_S_S_S_S_S_S_S_S_S_S_S_S_S_S_S_S_S_S_iiiiiffffi_param_31];
	setp.lt.u32 	%p239, %r1017, 4;
	mov.b32 	%r1052, 0;
	@%p239 bra 	$L__BB0_173;
	mov.b32 	%r1051, 0;
$L__BB0_156:
	mul.wide.u32 	%rd479, %r1051, 4;
	add.s64 	%rd44, %rd23, %rd479;
	ld.global.f32 	%f670, [%rd44];
	cvt.rzi.s32.f32 	%r105, %f670;
	not.b32 	%r742, %r3;
	setp.le.s32 	%p240, %r105, %r742;
	@%p240 bra 	$L__BB0_160;
	add.s64 	%rd481, %rd38, %rd479;
	ld.global.f32 	%f671, [%rd481];
	cvt.rzi.s32.f32 	%r106, %f671;
	not.b32 	%r743, %r2;
	setp.le.s32 	%p241, %r106, %r743;
	@%p241 bra 	$L__BB0_160;
	add.s64 	%rd483, %rd39, %rd479;
	ld.global.f32 	%f672, [%rd483];
	cvt.rzi.s32.f32 	%r107, %f672;
	not.b32 	%r744, %r1;
	setp.le.s32 	%p242, %r107, %r744;
	@%p242 bra 	$L__BB0_160;
	ld.param.u32 	%r965, [_Z21momCollisionStreamBCSPfS_S_S_PKfS1_S1_S1_S1_S_S_S_S_S_S_S_S_S_S_S_S_S_S_S_S_S_S_iiiiiffffi_param_29];
	ld.param.u32 	%r924, [_Z21momCollisionStreamBCSPfS_S_S_PKfS1_S1_S1_S1_S_S_S_S_S_S_S_S_S_S_S_S_S_S_S_S_S_S_iiiiiffffi_param_28];
	ld.param.u32 	%r869, [_Z21momCollisionStreamBCSPfS_S_S_PKfS1_S1_S1_S1_S_S_S_S_S_S_S_S_S_S_S_S_S_S_S_S_S_S_iiiiiffffi_param_27];
	ld.param.u64 	%rd591, [_Z21momCollisionStreamBCSPfS_S_S_PKfS1_S1_S1_S1_S_S_S_S_S_S_S_S_S_S_S_S_S_S_S_S_S_S_iiiiiffffi_param_5];
	ld.global.f32 	%f673, [%rd37];
	cvta.to.global.u64 	%rd484, %rd591;
	add.s64 	%rd486, %rd484, %rd479;
	ld.global.f32 	%f674, [%rd486];
	mul.f32 	%f675, %f673, %f674;
	add.s32 	%r745, %r105, %r3;
	add.s32 	%r746, %r106, %r2;
	mad.lo.s32 	%r747, %r1051, %r965, %r1;
	add.s32 	%r748, %r747, %r107;
	mad.lo.s32 	%r749, %r748, %r924, %r746;
	mad.lo.s32 	%r750, %r749, %r869, %r745;
	mul.wide.s32 	%rd487, %r750, 4;
	add.s64 	%rd488, %rd21, %rd487;
	st.global.f32 	[%rd488], %f675;
$L__BB0_160:
	ld.global.f32 	%f676, [%rd44+4];
	cvt.rzi.s32.f32 	%r108, %f676;
	setp.le.s32 	%p243, %r108, %r742;
	@%p243 bra 	$L__BB0_164;
	add.s64 	%rd490, %rd38, %rd479;
	ld.global.f32 	%f677, [%rd490+4];
	cvt.rzi.s32.f32 	%r109, %f677;
	not.b32 	%r752, %r2;
	setp.le.s32 	%p244, %r109, %r752;
	@%p244 bra 	$L__BB0_164;
	add.s64 	%rd492, %rd39, %rd479;
	ld.global.f32 	%f678, [%rd492+4];
	cvt.rzi.s32.f32 	%r110, %f678;
	not.b32 	%r753, %r1;
	setp.le.s32 	%p245, %r110, %r753;
	@%p245 bra 	$L__BB0_164;
	ld.param.u32 	%r966, [_Z21momCollisionStreamBCSPfS_S_S_PKfS1_S1_S1_S1_S_S_S_S_S_S_S_S_S_S_S_S_S_S_S_S_S_S_iiiiiffffi_param_29];
	ld.param.u32 	%r925, [_Z21momCollisionStreamBCSPfS_S_S_PKfS1_S1_S1_S1_S_S_S_S_S_S_S_S_S_S_S_S_S_S_S_S_S_S_iiiiiffffi_param_28];
	ld.param.u32 	%r870, [_Z21momCollisionStreamBCSPfS_S_S_PKfS1_S1_S1_S1_S_S_S_S_S_S_S_S_S_S_S_S_S_S_S_S_S_S_iiiiiffffi_param_27];
	ld.param.u64 	%rd592, [_Z21momCollisionStreamBCSPfS_S_S_PKfS1_S1_S1_S1_S_S_S_S_S_S_S_S_S_S_S_S_S_S_S_S_S_S_iiiiiffffi_param_5];
	ld.global.f32 	%f679, [%rd37];
	cvta.to.global.u64 	%rd493, %rd592;
	add.s64 	%rd495, %rd493, %rd479;
	ld.global.f32 	%f680, [%rd495+4];
	mul.f32 	%f681, %f679, %f680;
	add.s32 	%r754, %r108, %r3;
	add.s32 	%r755, %r109, %r2;
	mad.lo.s32 	%r756, %r966, %r1051, %r966;
	add.s32 	%r757, %r756, %r1;
	add.s32 	%r758, %r757, %r110;
	mad.lo.s32 	%r759, %r758, %r925, %r755;
	mad.lo.s32 	%r760, %r759, %r870, %r754;
	mul.wide.s32 	%rd496, %r760, 4;
	add.s64 	%rd497, %rd21, %rd496;
	st.global.f32 	[%rd497], %f681;
$L__BB0_164:
	ld.global.f32 	%f682, [%rd44+8];
	cvt.rzi.s32.f32 	%r111, %f682;
	setp.le.s32 	%p246, %r111, %r742;
	@%p246 bra 	$L__BB0_168;
	add.s64 	%rd499, %rd38, %rd479;
	ld.global.f32 	%f683, [%rd499+8];
	cvt.rzi.s32.f32 	%r112, %f683;
	not.b32 	%r762, %r2;
	setp.le.s32 	%p247, %r112, %r762;
	@%p247 bra 	$L__BB0_168;
	add.s64 	%rd501, %rd39, %rd479;
	ld.global.f32 	%f684, [%rd501+8];
	cvt.rzi.s32.f32 	%r113, %f684;
	not.b32 	%r763, %r1;
	setp.le.s32 	%p248, %r113, %r763;
	@%p248 bra 	$L__BB0_168;
	ld.param.u32 	%r967, [_Z21momCollisionStreamBCSPfS_S_S_PKfS1_S1_S1_S1_S_S_S_S_S_S_S_S_S_S_S_S_S_S_S_S_S_S_iiiiiffffi_param_29];
	ld.param.u32 	%r926, [_Z21momCollisionStreamBCSPfS_S_S_PKfS1_S1_S1_S1_S_S_S_S_S_S_S_S_S_S_S_S_S_S_S_S_S_S_iiiiiffffi_param_28];
	ld.param.u32 	%r871, [_Z21momCollisionStreamBCSPfS_S_S_PKfS1_S1_S1_S1_S_S_S_S_S_S_S_S_S_S_S_S_S_S_S_S_S_S_iiiiiffffi_param_27];
	ld.param.u64 	%rd593, [_Z21momCollisionStreamBCSPfS_S_S_PKfS1_S1_S1_S1_S_S_S_S_S_S_S_S_S_S_S_S_S_S_S_S_S_S_iiiiiffffi_param_5];
	ld.global.f32 	%f685, [%rd37];
	cvta.to.global.u64 	%rd502, %rd593;
	add.s64 	%rd504, %rd502, %rd479;
	ld.global.f32 	%f686, [%rd504+8];
	mul.f32 	%f687, %f685, %f686;
	add.s32 	%r764, %r111, %r3;
	add.s32 	%r765, %r112, %r2;
	add.s32 	%r766, %r1051, 2;
	mad.lo.s32 	%r767, %r766, %r967, %r1;
	add.s32 	%r768, %r767, %r113;
	mad.lo.s32 	%r769, %r768, %r926, %r765;
	mad.lo.s32 	%r770, %r769, %r871, %r764;
	mul.wide.s32 	%rd505, %r770, 4;
	add.s64 	%rd506, %rd21, %rd505;
	st.global.f32 	[%rd506], %f687;
$L__BB0_168:
	ld.global.f32 	%f688, [%rd44+12];
	cvt.rzi.s32.f32 	%r114, %f688;
	setp.le.s32 	%p249, %r114, %r742;
	@%p249 bra 	$L__BB0_172;
	add.s64 	%rd508, %rd38, %rd479;
	ld.global.f32 	%f689, [%rd508+12];
	cvt.rzi.s32.f32 	%r115, %f689;
	not.b32 	%r772, %r2;
	setp.le.s32 	%p250, %r115, %r772;
	@%p250 bra 	$L__BB0_172;
	add.s64 	%rd510, %rd39, %rd479;
	ld.global.f32 	%f690, [%rd510+12];
	cvt.rzi.s32.f32 	%r116, %f690;
	not.b32 	%r773, %r1;
	setp.le.s32 	%p251, %r116, %r773;
	@%p251 bra 	$L__BB0_172;
	ld.param.u32 	%r968, [_Z21momCollisionStreamBCSPfS_S_S_PKfS1_S1_S1_S1_S_S_S_S_S_S_S_S_S_S_S_S_S_S_S_S_S_S_iiiiiffffi_param_29];
	ld.param.u32 	%r927, [_Z21momCollisionStreamBCSPfS_S_S_PKfS1_S1_S1_S1_S_S_S_S_S_S_S_S_S_S_S_S_S_S_S_S_S_S_iiiiiffffi_param_28];
	ld.param.u32 	%r872, [_Z21momCollisionStreamBCSPfS_S_S_PKfS1_S1_S1_S1_S_S_S_S_S_S_S_S_S_S_S_S_S_S_S_S_S_S_iiiiiffffi_param_27];
	ld.param.u64 	%rd594, [_Z21momCollisionStreamBCSPfS_S_S_PKfS1_S1_S1_S1_S_S_S_S_S_S_S_S_S_S_S_S_S_S_S_S_S_S_iiiiiffffi_param_5];
	ld.global.f32 	%f691, [%rd37];
	cvta.to.global.u64 	%rd511, %rd594;
	add.s64 	%rd513, %rd511, %rd479;
	ld.global.f32 	%f692, [%rd513+12];
	mul.f32 	%f693, %f691, %f692;
	add.s32 	%r774, %r114, %r3;
	add.s32 	%r775, %r115, %r2;
	add.s32 	%r776, %r1051, 3;
	mad.lo.s32 	%r777, %r776, %r968, %r1;
	add.s32 	%r778, %r777, %r116;
	mad.lo.s32 	%r779, %r778, %r927, %r775;
	mad.lo.s32 	%r780, %r779, %r872, %r774;
	mul.wide.s32 	%rd514, %r780, 4;
	add.s64 	%rd515, %rd21, %rd514;
	st.global.f32 	[%rd515], %f693;
$L__BB0_172:
	ld.param.u32 	%r1018, [_Z21momCollisionStreamBCSPfS_S_S_PKfS1_S1_S1_S1_S_S_S_S_S_S_S_S_S_S_S_S_S_S_S_S_S_S_iiiiiffffi_param_31];
	add.s32 	%r1051, %r1051, 4;
	and.b32  	%r1052, %r1018, 2147483644;
	setp.ne.s32 	%p252, %r1051, %r1052;
	@%p252 bra 	$L__BB0_156;
$L__BB0_173:
	ld.param.u32 	%r1019, [_Z21momCollisionStreamBCSPfS_S_S_PKfS1_S1_S1_S1_S_S_S_S_S_S_S_S_S_S_S_S_S_S_S_S_S_S_iiiiiffffi_param_31];
	and.b32  	%r781, %r1019, 3;
	setp.eq.s32 	%p253, %r781, 0;
	@%p253 bra 	$L__BB0_188;
	mul.wide.u32 	%rd516, %r1052, 4;
	add.s64 	%rd45, %rd23, %rd516;
	ld.global.f32 	%f694, [%rd45];
	cvt.rzi.s32.f32 	%r120, %f694;
	not.b32 	%r782, %r3;
	setp.le.s32 	%p254, %r120, %r782;
	@%p254 bra 	$L__BB0_178;
	add.s64 	%rd518, %rd38, %rd516;
	ld.global.f32 	%f695, [%rd518];
	cvt.rzi.s32.f32 	%r121, %f695;
	not.b32 	%r783, %r2;
	setp.le.s32 	%p255, %r121, %r783;
	@%p255 bra 	$L__BB0_178;
	add.s64 	%rd520, %rd39, %rd516;
	ld.global.f32 	%f696, [%rd520];
	cvt.rzi.s32.f32 	%r122, %f696;
	not.b32 	%r784, %r1;
	setp.le.s32 	%p256, %r122, %r784;
	@%p256 bra 	$L__BB0_178;
	ld.param.u32 	%r969, [_Z21momCollisionStreamBCSPfS_S_S_PKfS1_S1_S1_S1_S_S_S_S_S_S_S_S_S_S_S_S_S_S_S_S_S_S_iiiiiffffi_param_29];
	ld.param.u32 	%r928, [_Z21momCollisionStreamBCSPfS_S_S_PKfS1_S1_S1_S1_S_S_S_S_S_S_S_S_S_S_S_S_S_S_S_S_S_S_iiiiiffffi_param_28];
	ld.param.u32 	%r873, [_Z21momCollisionStreamBCSPfS_S_S_PKfS1_S1_S1_S1_S_S_S_S_S_S_S_S_S_S_S_S_S_S_S_S_S_S_iiiiiffffi_param_27];
	ld.param.u64 	%rd595, [_Z21momCollisionStreamBCSPfS_S_S_PKfS1_S1_S1_S1_S_S_S_S_S_S_S_S_S_S_S_S_S_S_S_S_S_S_iiiiiffffi_param_5];
	ld.global.f32 	%f697, [%rd37];
	cvta.to.global.u64 	%rd521, %rd595;
	add.s64 	%rd523, %rd521, %rd516;
	ld.global.f32 	%f698, [%rd523];
	mul.f32 	%f699, %f697, %f698;
	add.s32 	%r785, %r120, %r3;
	add.s32 	%r786, %r121, %r2;
	mad.lo.s32 	%r787, %r1052, %r969, %r1;
	add.s32 	%r788, %r787, %r122;
	mad.lo.s32 	%r789, %r788, %r928, %r786;
	mad.lo.s32 	%r790, %r789, %r873, %r785;
	mul.wide.s32 	%rd524, %r790, 4;
	add.s64 	%rd525, %rd21, %rd524;
	st.global.f32 	[%rd525], %f699;
$L__BB0_178:
	ld.param.u32 	%r1020, [_Z21momCollisionStreamBCSPfS_S_S_PKfS1_S1_S1_S1_S_S_S_S_S_S_S_S_S_S_S_S_S_S_S_S_S_S_iiiiiffffi_param_31];
	and.b32  	%r791, %r1020, 3;
	setp.eq.s32 	%p257, %r791, 1;
	@%p257 bra 	$L__BB0_188;
	ld.global.f32 	%f700, [%rd45+4];
	cvt.rzi.s32.f32 	%r123, %f700;
	setp.le.s32 	%p258, %r123, %r782;
	@%p258 bra 	$L__BB0_183;
	add.s64 	%rd527, %rd38, %rd516;
	ld.global.f32 	%f701, [%rd527+4];
	cvt.rzi.s32.f32 	%r124, %f701;
	not.b32 	%r793, %r2;
	setp.le.s32 	%p259, %r124, %r793;
	@%p259 bra 	$L__BB0_183;
	add.s64 	%rd529, %rd39, %rd516;
	ld.global.f32 	%f702, [%rd529+4];
	cvt.rzi.s32.f32 	%r125, %f702;
	not.b32 	%r794, %r1;
	setp.le.s32 	%p260, %r125, %r794;
	@%p260 bra 	$L__BB0_183;
	ld.param.u32 	%r970, [_Z21momCollisionStreamBCSPfS_S_S_PKfS1_S1_S1_S1_S_S_S_S_S_S_S_S_S_S_S_S_S_S_S_S_S_S_iiiiiffffi_param_29];
	ld.param.u32 	%r929, [_Z21momCollisionStreamBCSPfS_S_S_PKfS1_S1_S1_S1_S_S_S_S_S_S_S_S_S_S_S_S_S_S_S_S_S_S_iiiiiffffi_param_28];
	ld.param.u32 	%r874, [_Z21momCollisionStreamBCSPfS_S_S_PKfS1_S1_S1_S1_S_S_S_S_S_S_S_S_S_S_S_S_S_S_S_S_S_S_iiiiiffffi_param_27];
	ld.param.u64 	%rd596, [_Z21momCollisionStreamBCSPfS_S_S_PKfS1_S1_S1_S1_S_S_S_S_S_S_S_S_S_S_S_S_S_S_S_S_S_S_iiiiiffffi_param_5];
	ld.global.f32 	%f703, [%rd37];
	cvta.to.global.u64 	%rd530, %rd596;
	add.s64 	%rd532, %rd530, %rd516;
	ld.global.f32 	%f704, [%rd532+4];
	mul.f32 	%f705, %f703, %f704;
	add.s32 	%r795, %r123, %r3;
	add.s32 	%r796, %r124, %r2;
	mad.lo.s32 	%r797, %r970, %r1052, %r970;
	add.s32 	%r798, %r797, %r1;
	add.s32 	%r799, %r798, %r125;
	mad.lo.s32 	%r800, %r799, %r929, %r796;
	mad.lo.s32 	%r801, %r800, %r874, %r795;
	mul.wide.s32 	%rd533, %r801, 4;
	add.s64 	%rd534, %rd21, %rd533;
	st.global.f32 	[%rd534], %f705;
$L__BB0_183:
	ld.param.u32 	%r1021, [_Z21momCollisionStreamBCSPfS_S_S_PKfS1_S1_S1_S1_S_S_S_S_S_S_S_S_S_S_S_S_S_S_S_S_S_S_iiiiiffffi_param_31];
	and.b32  	%r802, %r1021, 3;
	setp.eq.s32 	%p261, %r802, 2;
	@%p261 bra 	$L__BB0_188;
	ld.global.f32 	%f706, [%rd45+8];
	cvt.rzi.s32.f32 	%r126, %f706;
	setp.le.s32 	%p262, %r126, %r782;
	@%p262 bra 	$L__BB0_188;
	add.s64 	%rd536, %rd38, %rd516;
	ld.global.f32 	%f707, [%rd536+8];
	cvt.rzi.s32.f32 	%r127, %f707;
	not.b32 	%r804, %r2;
	setp.le.s32 	%p263, %r127, %r804;
	@%p263 bra 	$L__BB0_188;
	add.s64 	%rd538, %rd39, %rd516;
	ld.global.f32 	%f708, [%rd538+8];
	cvt.rzi.s32.f32 	%r128, %f708;
	not.b32 	%r805, %r1;
	setp.le.s32 	%p264, %r128, %r805;
	@%p264 bra 	$L__BB0_188;
	ld.param.u32 	%r971, [_Z21momCollisionStreamBCSPfS_S_S_PKfS1_S1_S1_S1_S_S_S_S_S_S_S_S_S_S_S_S_S_S_S_S_S_S_iiiiiffffi_param_29];
	ld.param.u32 	%r930, [_Z21momCollisionStreamBCSPfS_S_S_PKfS1_S1_S1_S1_S_S_S_S_S_S_S_S_S_S_S_S_S_S_S_S_S_S_iiiiiffffi_param_28];
	ld.param.u32 	%r875, [_Z21momCollisionStreamBCSPfS_S_S_PKfS1_S1_S1_S1_S_S_S_S_S_S_S_S_S_S_S_S_S_S_S_S_S_S_iiiiiffffi_param_27];
	ld.param.u64 	%rd597, [_Z21momCollisionStreamBCSPfS_S_S_PKfS1_S1_S1_S1_S_S_S_S_S_S_S_S_S_S_S_S_S_S_S_S_S_S_iiiiiffffi_param_5];
	ld.global.f32 	%f709, [%rd37];
	cvta.to.global.u64 	%rd539, %rd597;
	add.s64 	%rd541, %rd539, %rd516;
	ld.global.f32 	%f710, [%rd541+8];
	mul.f32 	%f711, %f709, %f710;
	add.s32 	%r806, %r126, %r3;
	add.s32 	%r807, %r127, %r2;
	add.s32 	%r808, %r1052, 2;
	mad.lo.s32 	%r809, %r808, %r971, %r1;
	add.s32 	%r810, %r809, %r128;
	mad.lo.s32 	%r811, %r810, %r930, %r807;
	mad.lo.s32 	%r812, %r811, %r875, %r806;
	mul.wide.s32 	%rd542, %r812, 4;
	add.s64 	%rd543, %rd21, %rd542;
	st.global.f32 	[%rd543], %f711;
$L__BB0_188:
	setp.ne.s32 	%p265, %r2, 0;
	@%p265 bra 	$L__BB0_190;
	ld.param.u32 	%r931, [_Z21momCollisionStreamBCSPfS_S_S_PKfS1_S1_S1_S1_S_S_S_S_S_S_S_S_S_S_S_S_S_S_S_S_S_S_iiiiiffffi_param_28];
	ld.param.u32 	%r876, [_Z21momCollisionStreamBCSPfS_S_S_PKfS1_S1_S1_S1_S_S_S_S_S_S_S_S_S_S_S_S_S_S_S_S_S_S_iiiiiffffi_param_27];
	ld.param.u64 	%rd576, [_Z21momCollisionStreamBCSPfS_S_S_PKfS1_S1_S1_S1_S_S_S_S_S_S_S_S_S_S_S_S_S_S_S_S_S_S_iiiiiffffi_param_2];
	mul.lo.s32 	%r813, %r931, %r1;
	mad.lo.s32 	%r814, %r813, %r876, %r3;
	add.s32 	%r815, %r814, %r876;
	cvta.to.global.u64 	%rd544, %rd576;
	mul.wide.s32 	%rd545, %r815, 4;
	add.s64 	%rd546, %rd544, %rd545;
	ld.global.f32 	%f712, [%rd546];
	mul.wide.s32 	%rd547, %r814, 4;
	add.s64 	%rd548, %rd544, %rd547;
	st.global.f32 	[%rd548], %f712;
$L__BB0_190:
	ld.param.u32 	%r932, [_Z21momCollisionStreamBCSPfS_S_S_PKfS1_S1_S1_S1_S_S_S_S_S_S_S_S_S_S_S_S_S_S_S_S_S_S_iiiiiffffi_param_28];
	add.s32 	%r816, %r932, -1;
	setp.ne.s32 	%p266, %r2, %r816;
	@%p266 bra 	$L__BB0_192;
	ld.param.u32 	%r933, [_Z21momCollisionStreamBCSPfS_S_S_PKfS1_S1_S1_S1_S_S_S_S_S_S_S_S_S_S_S_S_S_S_S_S_S_S_iiiiiffffi_param_28];
	ld.param.u32 	%r877, [_Z21momCollisionStreamBCSPfS_S_S_PKfS1_S1_S1_S1_S_S_S_S_S_S_S_S_S_S_S_S_S_S_S_S_S_S_iiiiiffffi_param_27];
	ld.param.u64 	%rd577, [_Z21momCollisionStreamBCSPfS_S_S_PKfS1_S1_S1_S1_S_S_S_S_S_S_S_S_S_S_S_S_S_S_S_S_S_S_iiiiiffffi_param_2];
	mad.lo.s32 	%r817, %r933, %r1, %r2;
	add.s32 	%r818, %r817, -1;
	mad.lo.s32 	%r819, %r818, %r877, %r3;
	cvta.to.global.u64 	%rd549, %rd577;
	mul.wide.s32 	%rd550, %r819, 4;
	add.s64 	%rd551, %rd549, %rd550;
	ld.global.f32 	%f713, [%rd551];
	st.global.f32 	[%rd37], %f713;
$L__BB0_192:
	setp.ne.s32 	%p267, %r1, 0;
	@%p267 bra 	$L__BB0_194;
	ld.param.u32 	%r934, [_Z21momCollisionStreamBCSPfS_S_S_PKfS1_S1_S1_S1_S_S_S_S_S_S_S_S_S_S_S_S_S_S_S_S_S_S_iiiiiffffi_param_28];
	ld.param.u32 	%r878, [_Z21momCollisionStreamBCSPfS_S_S_PKfS1_S1_S1_S1_S_S_S_S_S_S_S_S_S_S_S_S_S_S_S_S_S_S_iiiiiffffi_param_27];
	ld.param.u64 	%rd578, [_Z21momCollisionStreamBCSPfS_S_S_PKfS1_S1_S1_S1_S_S_S_S_S_S_S_S_S_S_S_S_S_S_S_S_S_S_iiiiiffffi_param_2];
	add.s32 	%r820, %r934, %r2;
	mad.lo.s32 	%r821, %r820, %r878, %r3;
	cvta.to.global.u64 	%rd552, %rd578;
	mul.wide.s32 	%rd553, %r821, 4;
	add.s64 	%rd554, %rd552, %rd553;
	ld.global.f32 	%f714, [%rd554];
	mad.lo.s32 	%r822, %r878, %r2, %r3;
	mul.wide.s32 	%rd555, %r822, 4;
	add.s64 	%rd556, %rd552, %rd555;
	st.global.f32 	[%rd556], %f714;
$L__BB0_194:
	ld.param.u32 	%r972, [_Z21momCollisionStreamBCSPfS_S_S_PKfS1_S1_S1_S1_S_S_S_S_S_S_S_S_S_S_S_S_S_S_S_S_S_S_iiiiiffffi_param_29];
	add.s32 	%r823, %r972, -1;
	setp.ne.s32 	%p268, %r1, %r823;
	@%p268 bra 	$L__BB0_196;
	ld.global.f32 	%f715, [%rd20];
	st.global.f32 	[%rd37], %f715;
$L__BB0_196:
	setp.ne.s32 	%p269, %r3, 0;
	@%p269 bra 	$L__BB0_198;
	ld.param.u32 	%r935, [_Z21momCollisionStreamBCSPfS_S_S_PKfS1_S1_S1_S1_S_S_S_S_S_S_S_S_S_S_S_S_S_S_S_S_S_S_iiiiiffffi_param_28];
	ld.param.u32 	%r879, [_Z21momCollisionStreamBCSPfS_S_S_PKfS1_S1_S1_S1_S_S_S_S_S_S_S_S_S_S_S_S_S_S_S_S_S_S_iiiiiffffi_param_27];
	ld.param.u64 	%rd579, [_Z21momCollisionStreamBCSPfS_S_S_PKfS1_S1_S1_S1_S_S_S_S_S_S_S_S_S_S_S_S_S_S_S_S_S_S_iiiiiffffi_param_2];
	cvta.to.global.u64 	%rd557, %rd579;
	mad.lo.s32 	%r824, %r935, %r1, %r2;
	mul.lo.s32 	%r825, %r824, %r879;
	mul.wide.s32 	%rd558, %r825, 4;
	add.s64 	%rd559, %rd557, %rd558;
	ld.global.f32 	%f716, [%rd559+4];
	st.global.f32 	[%rd559], %f716;
$L__BB0_198:
	ld.param.u32 	%r880, [_Z21momCollisionStreamBCSPfS_S_S_PKfS1_S1_S1_S1_S_S_S_S_S_S_S_S_S_S_S_S_S_S_S_S_S_S_iiiiiffffi_param_27];
	add.s32 	%r826, %r880, -1;
	setp.ne.s32 	%p270, %r3, %r826;
	@%p270 bra 	$L__BB0_200;
	ld.param.u32 	%r936, [_Z21momCollisionStreamBCSPfS_S_S_PKfS1_S1_S1_S1_S_S_S_S_S_S_S_S_S_S_S_S_S_S_S_S_S_S_iiiiiffffi_param_28];
	ld.param.u32 	%r881, [_Z21momCollisionStreamBCSPfS_S_S_PKfS1_S1_S1_S1_S_S_S_S_S_S_S_S_S_S_S_S_S_S_S_S_S_S_iiiiiffffi_param_27];
	ld.param.u64 	%rd580, [_Z21momCollisionStreamBCSPfS_S_S_PKfS1_S1_S1_S1_S_S_S_S_S_S_S_S_S_S_S_S_S_S_S_S_S_S_iiiiiffffi_param_2];
	mul.wide.s32 	%rd560, %r3, 4;
	cvta.to.global.u64 	%rd561, %rd580;
	mad.lo.s32 	%r827, %r936, %r1, %r2;
	mul.lo.s32 	%r828, %r827, %r881;
	mul.wide.s32 	%rd562, %r828, 4;
	add.s64 	%rd563, %rd561, %rd562;
	add.s64 	%rd564, %rd563, %rd560;
	ld.global.f32 	%f717, [%rd564+-4];
	st.global.f32 	[%rd37], %f717;
$L__BB0_200:
	ld.param.u32 	%r1022, [_Z21momCollisionStreamBCSPfS_S_S_PKfS1_S1_S1_S1_S_S_S_S_S_S_S_S_S_S_S_S_S_S_S_S_S_S_iiiiiffffi_param_36];
	add.s32 	%r1023, %r1023, 1;
	setp.ne.s32 	%p271, %r1023, %r1022;
	@%p271 bra 	$L__BB0_2;
$L__BB0_201:
	ret;
$L__BB0_202:
	setp.neu.f64 	%p175, %fd75, 0d7FF0000000000000;
	@%p175 bra 	$L__BB0_204;
	and.b32  	%r545, %r4, 2147483647;
	setp.ne.s32 	%p178, %r545, 1071644672;
	selp.b32 	%r546, 0, 2146435072, %p169;
	or.b32  	%r547, %r546, -2147483648;
	selp.b32 	%r548, %r547, %r546, %p178;
	selp.b32 	%r549, %r548, %r546, %p170;
	selp.b32 	%r550, %r549, %r546, %p171;
	mov.b32 	%r551, 0;
	mov.b64 	%fd270, {%r551, %r550};
$L__BB0_204:
	ld.param.f32 	%f728, [_Z21momCollisionStreamBCSPfS_S_S_PKfS1_S1_S1_S1_S_S_S_S_S_S_S_S_S_S_S_S_S_S_S_S_S_S_iiiiiffffi_param_34];
	ld.param.f32 	%f725, [_Z21momCollisionStreamBCSPfS_S_S_PKfS1_S1_S1_S1_S_S_S_S_S_S_S_S_S_S_S_S_S_S_S_S_S_S_iiiiiffffi_param_33];
	ld.param.u32 	%r992, [_Z21momCollisionStreamBCSPfS_S_S_PKfS1_S1_S1_S1_S_S_S_S_S_S_S_S_S_S_S_S_S_S_S_S_S_S_iiiiiffffi_param_30];
	ld.param.u32 	%r951, [_Z21momCollisionStreamBCSPfS_S_S_PKfS1_S1_S1_S1_S_S_S_S_S_S_S_S_S_S_S_S_S_S_S_S_S_S_iiiiiffffi_param_29];
	ld.param.u32 	%r908, [_Z21momCollisionStreamBCSPfS_S_S_PKfS1_S1_S1_S1_S_S_S_S_S_S_S_S_S_S_S_S_S_S_S_S_S_S_iiiiiffffi_param_28];
	ld.param.u32 	%r854, [_Z21momCollisionStreamBCSPfS_S_S_PKfS1_S1_S1_S1_S_S_S_S_S_S_S_S_S_S_S_S_S_S_S_S_S_S_iiiiiffffi_param_27];
	ld.param.u64 	%rd671, [_Z21momCollisionStreamBCSPfS_S_S_PKfS1_S1_S1_S1_S_S_S_S_S_S_S_S_S_S_S_S_S_S_S_S_S_S_iiiiiffffi_param_26];
	ld.param.u64 	%rd669, [_Z21momCollisionStreamBCSPfS_S_S_PKfS1_S1_S1_S1_S_S_S_S_S_S_S_S_S_S_S_S_S_S_S_S_S_S_iiiiiffffi_param_25];
	ld.param.u64 	%rd667, [_Z21momCollisionStreamBCSPfS_S_S_PKfS1_S1_S1_S1_S_S_S_S_S_S_S_S_S_S_S_S_S_S_S_S_S_S_iiiiiffffi_param_24];
	ld.param.u64 	%rd665, [_Z21momCollisionStreamBCSPfS_S_S_PKfS1_S1_S1_S1_S_S_S_S_S_S_S_S_S_S_S_S_S_S_S_S_S_S_iiiiiffffi_param_23];
	ld.param.u64 	%rd663, [_Z21momCollisionStreamBCSPfS_S_S_PKfS1_S1_S1_S1_S_S_S_S_S_S_S_S_S_S_S_S_S_S_S_S_S_S_iiiiiffffi_param_22];
	ld.param.u64 	%rd661, [_Z21momCollisionStreamBCSPfS_S_S_PKfS1_S1_S1_S1_S_S_S_S_S_S_S_S_S_S_S_S_S_S_S_S_S_S_iiiiiffffi_param_21];
	ld.param.u64 	%rd642, [_Z21momCollisionStreamBCSPfS_S_S_PKfS1_S1_S1_S1_S_S_S_S_S_S_S_S_S_S_S_S_S_S_S_S_S_S_iiiiiffffi_param_17];
	ld.param.u64 	%rd639, [_Z21momCollisionStreamBCSPfS_S_S_PKfS1_S1_S1_S1_S_S_S_S_S_S_S_S_S_S_S_S_S_S_S_S_S_S_iiiiiffffi_param_16];
	ld.param.u64 	%rd636, [_Z21momCollisionStreamBCSPfS_S_S_PKfS1_S1_S1_S1_S_S_S_S_S_S_S_S_S_S_S_S_S_S_S_S_S_S_iiiiiffffi_param_15];
	ld.param.u64 	%rd567, [_Z21momCollisionStreamBCSPfS_S_S_PKfS1_S1_S1_S1_S_S_S_S_S_S_S_S_S_S_S_S_S_S_S_S_S_S_iiiiiffffi_param_0];
	cvt.f64.f32 	%fd239, %f175;
	cvt.f64.f32 	%fd240, %f176;
	setp.eq.f32 	%p180, %f174, 0f3F800000;
	mul.f64 	%fd241, %fd270, 0d3FE0000000000000;
	selp.f64 	%fd242, 0d3FE0000000000000, %fd241, %p180;
	add.f64 	%fd243, %fd242, %fd74;
	sub.f64 	%fd244, %fd243, %fd72;
	fma.rn.f64 	%fd245, %fd244, %fd240, %fd240;
	mul.f64 	%fd246, %fd245, %fd239;
	cvt.rn.f32.f64 	%f482, %fd246;
	mul.f64 	%fd247, %fd246, 0d3FE0000000000000;
	sub.f32 	%f483, %f169, %f168;
	cvta.to.global.u64 	%rd311, %rd636;
	mad.lo.s32 	%r552, %r908, %r1, %r2;
	mad.lo.s32 	%r553, %r552, %r854, %r3;
	mul.wide.s32 	%rd312, %r553, 4;
	add.s64 	%rd313, %rd311, %rd312;
	ld.global.f32 	%f484, [%rd313];
	sub.f32 	%f485, %f171, %f170;
	cvta.to.global.u64 	%rd314, %rd639;
	add.s64 	%rd315, %rd314, %rd312;
	ld.global.f32 	%f486, [%rd315];
	mul.f32 	%f487, %f485, %f486;
	fma.rn.f32 	%f488, %f483, %f484, %f487;
	sub.f32 	%f489, %f173, %f172;
	cvta.to.global.u64 	%rd316, %rd642;
	add.s64 	%rd317, %rd316, %rd312;
	ld.global.f32 	%f490, [%rd317];
	fma.rn.f32 	%f491, %f489, %f490, %f488;
	cvt.f64.f32 	%fd248, %f491;
	mul.f64 	%fd249, %fd247, %fd248;
	mul.f32 	%f492, %f725, %f176;
	cvt.f64.f32 	%fd250, %f492;
	div.rn.f64 	%fd251, %fd249, %fd250;
	cvt.rn.f32.f64 	%f493, %fd251;
	mul.f32 	%f494, %f169, %f169;
	sub.f32 	%f495, %f494, %f725;
	cvta.to.global.u64 	%rd318, %rd661;
	add.s64 	%rd319, %rd318, %rd312;
	ld.global.f32 	%f496, [%rd319];
	mul.f32 	%f497, %f171, %f171;
	sub.f32 	%f498, %f497, %f725;
	cvta.to.global.u64 	%rd320, %rd663;
	add.s64 	%rd321, %rd320, %rd312;
	ld.global.f32 	%f499, [%rd321];
	mul.f32 	%f500, %f499, %f498;
	fma.rn.f32 	%f501, %f496, %f495, %f500;
	mul.f32 	%f502, %f173, %f173;
	sub.f32 	%f503, %f502, %f725;
	cvta.to.global.u64 	%rd322, %rd665;
	add.s64 	%rd323, %rd322, %rd312;
	ld.global.f32 	%f504, [%rd323];
	fma.rn.f32 	%f505, %f504, %f503, %f501;
	add.f32 	%f506, %f169, %f169;
	mul.f32 	%f507, %f506, %f171;
	cvta.to.global.u64 	%rd324, %rd667;
	add.s64 	%rd325, %rd324, %rd312;
	ld.global.f32 	%f508, [%rd325];
	fma.rn.f32 	%f509, %f507, %f508, %f505;
	mul.f32 	%f510, %f506, %f173;
	cvta.to.global.u64 	%rd326, %rd669;
	add.s64 	%rd327, %rd326, %rd312;
	ld.global.f32 	%f511, [%rd327];
	fma.rn.f32 	%f512, %f510, %f511, %f509;
	add.f32 	%f513, %f171, %f171;
	mul.f32 	%f514, %f513, %f173;
	cvta.to.global.u64 	%rd328, %rd671;
	add.s64 	%rd329, %rd328, %rd312;
	ld.global.f32 	%f515, [%rd329];
	fma.rn.f32 	%f516, %f514, %f515, %f512;
	cvt.f64.f32 	%fd252, %f482;
	div.rn.f64 	%fd253, %fd239, %fd73;
	mov.f32 	%f517, 0f3F800000;
	sub.f32 	%f518, %f517, %f728;
	cvt.f64.f32 	%fd254, %f518;
	mul.f64 	%fd255, %fd253, %fd254;
	cvt.f64.f32 	%fd256, %f516;
	fma.rn.f64 	%fd257, %fd255, %fd256, %fd252;
	cvt.f64.f32 	%fd258, %f493;
	add.f64 	%fd259, %fd257, %fd258;
	cvt.rn.f32.f64 	%f519, %fd259;
	cvt.rzi.s32.f32 	%r554, %f169;
	add.s32 	%r555, %r554, %r3;
	cvt.rzi.s32.f32 	%r556, %f171;
	add.s32 	%r557, %r556, %r2;
	cvt.rzi.s32.f32 	%r558, %f173;
	mad.lo.s32 	%r559, %r1043, %r951, %r1;
	add.s32 	%r560, %r559, %r558;
	mad.lo.s32 	%r561, %r560, %r908, %r557;
	mad.lo.s32 	%r562, %r561, %r854, %r555;
	cvta.to.global.u64 	%rd330, %rd567;
	mul.wide.s32 	%rd331, %r562, 4;
	add.s64 	%rd332, %rd330, %rd331;
	st.global.f32 	[%rd332], %f519;
	add.s32 	%r1043, %r1043, 1;
	setp.eq.s32 	%p181, %r1043, %r992;
	@%p181 bra 	$L__BB0_102;
	bra.uni 	$L__BB0_99;

}
.func  (.param .b64 func_retval0) __internal_accurate_pow(
	.param .b64 __internal_accurate_pow_param_0
)
{
	.reg .pred 	%p<8>;
	.reg .b32 	%r<49>;
	.reg .b32 	%f<3>;
	.reg .b64 	%fd<109>;

	ld.param.f64 	%fd10, [__internal_accurate_pow_param_0];
	{
	.reg .b32 %temp; 
	mov.b64 	{%temp, %r46}, %fd10;
	}
	{
	.reg .b32 %temp; 
	mov.b64 	{%r45, %temp}, %fd10;
	}
	shr.u32 	%r47, %r46, 20;
	setp.gt.u32 	%p1, %r46, 1048575;
	@%p1 bra 	$L__BB1_2;
	mul.f64 	%fd11, %fd10, 0d4350000000000000;
	{
	.reg .b32 %temp; 
	mov.b64 	{%temp, %r46}, %fd11;
	}
	{
	.reg .b32 %temp; 
	mov.b64 	{%r45, %temp}, %fd11;
	}
	shr.u32 	%r16, %r46, 20;
	add.s32 	%r47, %r16, -54;
$L__BB1_2:
	add.s32 	%r48, %r47, -1023;
	and.b32  	%r17, %r46, -2146435073;
	or.b32  	%r18, %r17, 1072693248;
	mov.b64 	%fd107, {%r45, %r18};
	setp.lt.u32 	%p2, %r18, 1073127583;
	@%p2 bra 	$L__BB1_4;
	{
	.reg .b32 %temp; 
	mov.b64 	{%r19, %temp}, %fd107;
	}
	{
	.reg .b32 %temp; 
	mov.b64 	{%temp, %r20}, %fd107;
	}
	add.s32 	%r21, %r20, -1048576;
	mov.b64 	%fd107, {%r19, %r21};
	add.s32 	%r48, %r47, -1022;
$L__BB1_4:
	add.f64 	%fd12, %fd107, 0dBFF0000000000000;
	add.f64 	%fd13, %fd107, 0d3FF0000000000000;
	rcp.approx.ftz.f64 	%fd14, %fd13;
	neg.f64 	%fd15, %fd13;
	fma.rn.f64 	%fd16, %fd15, %fd14, 0d3FF0000000000000;
	fma.rn.f64 	%fd17, %fd16, %fd16, %fd16;
	fma.rn.f64 	%fd18, %fd17, %fd14, %fd14;
	mul.f64 	%fd19, %fd12, %fd18;
	fma.rn.f64 	%fd20, %fd12, %fd18, %fd19;
	mul.f64 	%fd21, %fd20, %fd20;
	fma.rn.f64 	%fd22, %fd21, 0d3EB0F5FF7D2CAFE2, 0d3ED0F5D241AD3B5A;
	fma.rn.f64 	%fd23, %fd22, %fd21, 0d3EF3B20A75488A3F;
	fma.rn.f64 	%fd24, %fd23, %fd21, 0d3F1745CDE4FAECD5;
	fma.rn.f64 	%fd25, %fd24, %fd21, 0d3F3C71C7258A578B;
	fma.rn.f64 	%fd26, %fd25, %fd21, 0d3F6249249242B910;
	fma.rn.f64 	%fd27, %fd26, %fd21, 0d3F89999999999DFB;
	sub.f64 	%fd28, %fd12, %fd20;
	add.f64 	%fd29, %fd28, %fd28;
	neg.f64 	%fd30, %fd20;
	fma.rn.f64 	%fd31, %fd30, %fd12, %fd29;
	mul.f64 	%fd32, %fd18, %fd31;
	fma.rn.f64 	%fd33, %fd21, %fd27, 0d3FB5555555555555;
	mov.f64 	%fd34, 0d3FB5555555555555;
	sub.f64 	%fd35, %fd34, %fd33;
	fma.rn.f64 	%fd36, %fd21, %fd27, %fd35;
	add.f64 	%fd37, %fd36, 0dBC46A4CB00B9E7B0;
	add.f64 	%fd38, %fd33, %fd37;
	sub.f64 	%fd39, %fd33, %fd38;
	add.f64 	%fd40, %fd37, %fd39;
	mul.rn.f64 	%fd41, %fd20, %fd20;
	neg.f64 	%fd42, %fd41;
	fma.rn.f64 	%fd43, %fd20, %fd20, %fd42;
	{
	.reg .b32 %temp; 
	mov.b64 	{%r22, %temp}, %fd32;
	}
	{
	.reg .b32 %temp; 
	mov.b64 	{%temp, %r23}, %fd32;
	}
	add.s32 	%r24, %r23, 1048576;
	mov.b64 	%fd44, {%r22, %r24};
	fma.rn.f64 	%fd45, %fd20, %fd44, %fd43;
	mul.rn.f64 	%fd46, %fd41, %fd20;
	neg.f64 	%fd47, %fd46;
	fma.rn.f64 	%fd48, %fd41, %fd20, %fd47;
	fma.rn.f64 	%fd49, %fd41, %fd32, %fd48;
	fma.rn.f64 	%fd50, %fd45, %fd20, %fd49;
	mul.rn.f64 	%fd51, %fd38, %fd46;
	neg.f64 	%fd52, %fd51;
	fma.rn.f64 	%fd53, %fd38, %fd46, %fd52;
	fma.rn.f64 	%fd54, %fd38, %fd50, %fd53;
	fma.rn.f64 	%fd55, %fd40, %fd46, %fd54;
	add.f64 	%fd56, %fd51, %fd55;
	sub.f64 	%fd57, %fd51, %fd56;
	add.f64 	%fd58, %fd55, %fd57;
	add.f64 	%fd59, %fd20, %fd56;
	sub.f64 	%fd60, %fd20, %fd59;
	add.f64 	%fd61, %fd56, %fd60;
	add.f64 	%fd62, %fd58, %fd61;
	add.f64 	%fd63, %fd32, %fd62;
	add.f64 	%fd64, %fd59, %fd63;
	sub.f64 	%fd65, %fd59, %fd64;
	add.f64 	%fd66, %fd63, %fd65;
	xor.b32  	%r25, %r48, -2147483648;
	mov.b32 	%r26, 1127219200;
	mov.b64 	%fd67, {%r25, %r26};
	mov.b32 	%r27, -2147483648;
	mov.b64 	%fd68, {%r27, %r26};
	sub.f64 	%fd69, %fd67, %fd68;
	fma.rn.f64 	%fd70, %fd69, 0d3FE62E42FEFA39EF, %fd64;
	fma.rn.f64 	%fd71, %fd69, 0dBFE62E42FEFA39EF, %fd70;
	sub.f64 	%fd72, %fd71, %fd64;
	sub.f64 	%fd73, %fd66, %fd72;
	fma.rn.f64 	%fd74, %fd69, 0d3C7ABC9E3B39803F, %fd73;
	add.f64 	%fd75, %fd70, %fd74;
	sub.f64 	%fd76, %fd70, %fd75;
	add.f64 	%fd77, %fd74, %fd76;
	mov.f64 	%fd78, 0d4000000000000000;
	{
	.reg .b32 %temp; 
	mov.b64 	{%temp, %r28}, %fd78;
	}
	{
	.reg .b32 %temp; 
	mov.b64 	{%r29, %temp}, %fd78;
	}
	shl.b32 	%r30, %r28, 1;
	setp.gt.u32 	%p3, %r30, -33554433;
	and.b32  	%r31, %r28, -15728641;
	selp.b32 	%r32, %r31, %r28, %p3;
	mov.b64 	%fd79, {%r29, %r32};
	mul.rn.f64 	%fd80, %fd75, %fd79;
	neg.f64 	%fd81, %fd80;
	fma.rn.f64 	%fd82, %fd75, %fd79, %fd81;
	fma.rn.f64 	%fd83, %fd77, %fd79, %fd82;
	add.f64 	%fd4, %fd80, %fd83;
	sub.f64 	%fd84, %fd80, %fd4;
	add.f64 	%fd5, %fd83, %fd84;
	fma.rn.f64 	%fd85, %fd4, 0d3FF71547652B82FE, 0d4338000000000000;
	{
	.reg .b32 %temp; 
	mov.b64 	{%r13, %temp}, %fd85;
	}
	mov.f64 	%fd86, 0dC338000000000000;
	add.rn.f64 	%fd87, %fd85, %fd86;
	fma.rn.f64 	%fd88, %fd87, 0dBFE62E42FEFA39EF, %fd4;
	fma.rn.f64 	%fd89, %fd87, 0dBC7ABC9E3B39803F, %fd88;
	fma.rn.f64 	%fd90, %fd89, 0d3E5ADE1569CE2BDF, 0d3E928AF3FCA213EA;
	fma.rn.f64 	%fd91, %fd90, %fd89, 0d3EC71DEE62401315;
	fma.rn.f64 	%fd92, %fd91, %fd89, 0d3EFA01997C89EB71;
	fma.rn.f64 	%fd93, %fd92, %fd89, 0d3F2A01A014761F65;
	fma.rn.f64 	%fd94, %fd93, %fd89, 0d3F56C16C1852B7AF;
	fma.rn.f64 	%fd95, %fd94, %fd89, 0d3F81111111122322;
	fma.rn.f64 	%fd96, %fd95, %fd89, 0d3FA55555555502A1;
	fma.rn.f64 	%fd97, %fd96, %fd89, 0d3FC5555555555511;
	fma.rn.f64 	%fd98, %fd97, %fd89, 0d3FE000000000000B;
	fma.rn.f64 	%fd99, %fd98, %fd89, 0d3FF0000000000000;
	fma.rn.f64 	%fd100, %fd99, %fd89, 0d3FF0000000000000;
	{
	.reg .b32 %temp; 
	mov.b64 	{%r14, %temp}, %fd100;
	}
	{
	.reg .b32 %temp; 
	mov.b64 	{%temp, %r15}, %fd100;
	}
	shl.b32 	%r33, %r13, 20;
	add.s32 	%r34, %r33, %r15;
	mov.b64 	%fd108, {%r14, %r34};
	{
	.reg .b32 %temp; 
	mov.b64 	{%temp, %r35}, %fd4;
	}
	mov.b32 	%f2, %r35;
	abs.f32 	%f1, %f2;
	setp.lt.f32 	%p4, %f1, 0f4086232B;
	@%p4 bra 	$L__BB1_7;
	setp.lt.f64 	%p5, %fd4, 0d0000000000000000;
	add.f64 	%fd101, %fd4, 0d7FF0000000000000;
	selp.f64 	%fd108, 0d0000000000000000, %fd101, %p5;
	setp.geu.f32 	%p6, %f1, 0f40874800;
	@%p6 bra 	$L__BB1_7;
	shr.u32 	%r36, %r13, 31;
	add.s32 	%r37, %r13, %r36;
	shr.s32 	%r38, %r37, 1;
	shl.b32 	%r39, %r38, 20;
	add.s32 	%r40, %r15, %r39;
	mov.b64 	%fd102, {%r14, %r40};
	sub.s32 	%r41, %r13, %r38;
	shl.b32 	%r42, %r41, 20;
	add.s32 	%r43, %r42, 1072693248;
	mov.b32 	%r44, 0;
	mov.b64 	%fd103, {%r44, %r43};
	mul.f64 	%fd108, %fd103, %fd102;
$L__BB1_7:
	abs.f64 	%fd104, %fd108;
	setp.eq.f64 	%p7, %fd104, 0d7FF0000000000000;
	fma.rn.f64 	%fd105, %fd108, %fd5, %fd108;
	selp.f64 	%fd106, %fd108, %fd105, %p7;
	st.param.f64 	[func_retval0], %fd106;
	ret;

}


// ===== COMPILED SASS (sm_100) =====

	.target	sm_100

	.elftype	@"ET_EXEC"


//--------------------- .note.nv.tkinfo           --------------------------
	.section	.note.nv.tkinfo,"",@"SHT_NOTE"
	.sectionflags	@"SHF_NOTE_NV_TKINFO"
	.tkinfo
        /*0018*/ 	.word	0x00000002
        /*0030*/ 	.string	""
        /*0030*/ 	.string	"ptxas"
        /*0030*/ 	.string	"Cuda compilation tools, release 13.0, V13.0.88"
        /*0030*/ 	.string	"Build cuda_13.0.r13.0/compiler.36424714_0"
        /*0030*/ 	.string	"-arch sm_100 -m 64 "



//--------------------- .note.nv.cuinfo           --------------------------
	.section	.note.nv.cuinfo,"",@"SHT_NOTE"
	.sectionflags	@"SHF_NOTE_NV_CUINFO"
        /*0018*/ 	.short	0x0002
        /*001a*/ 	.short	0x0064
        /*001c*/ 	.short	0x0082
	.zero		2


//--------------------- .nv.info                  --------------------------
	.section	.nv.info,"",@"SHT_CUDA_INFO"
	.align	4


	//----- nvinfo : EIATTR_REGCOUNT
	.align		4
        /*0000*/ 	.byte	0x04, 0x2f
        /*0002*/ 	.short	(.L_1 - .L_0)
	.align		4
.L_0:
        /*0004*/ 	.word	index@(_Z21momCollisionStreamBCSPfS_S_S_PKfS1_S1_S1_S1_S_S_S_S_S_S_S_S_S_S_S_S_S_S_S_S_S_S_iiiiiffffi)
        /*0008*/ 	.word	0x0000006c


	//----- nvinfo : EIATTR_FRAME_SIZE
	.align		4
.L_1:
        /*000c*/ 	.byte	0x04, 0x11
        /*000e*/ 	.short	(.L_3 - .L_2)
	.align		4
.L_2:
        /*0010*/ 	.word	index@($_Z21momCollisionStreamBCSPfS_S_S_PKfS1_S1_S1_S1_S_S_S_S_S_S_S_S_S_S_S_S_S_S_S_S_S_S_iiiiiffffi$__internal_accurate_pow)
        /*0014*/ 	.word	0x00000000


	//----- nvinfo : EIATTR_FRAME_SIZE
	.align		4
.L_3:
        /*0018*/ 	.byte	0x04, 0x11
        /*001a*/ 	.short	(.L_5 - .L_4)
	.align		4
.L_4:
        /*001c*/ 	.word	index@($__internal_2_$__cuda_sm3x_div_rn_noftz_f32_slowpath)
        /*0020*/ 	.word	0x00000000


	//----- nvinfo : EIATTR_FRAME_SIZE
	.align		4
.L_5:
        /*0024*/ 	.byte	0x04, 0x11
        /*0026*/ 	.short	(.L_7 - .L_6)
	.align		4
.L_6:
        /*0028*/ 	.word	index@($__internal_1_$__cuda_sm20_dsqrt_rn_f64_mediumpath_v1)
        /*002c*/ 	.word	0x00000000


	//----- nvinfo : EIATTR_FRAME_SIZE
	.align		4
.L_7:
        /*0030*/ 	.byte	0x04, 0x11
        /*0032*/ 	.short	(.L_9 - .L_8)
	.align		4
.L_8:
        /*0034*/ 	.word	index@($__internal_0_$__cuda_sm20_div_rn_f64_full)
        /*0038*/ 	.word	0x00000000


	//----- nvinfo : EIATTR_FRAME_SIZE
	.align		4
.L_9:
        /*003c*/ 	.byte	0x04, 0x11
        /*003e*/ 	.short	(.L_11 - .L_10)
	.align		4
.L_10:
        /*0040*/ 	.word	index@(_Z21momCollisionStreamBCSPfS_S_S_PKfS1_S1_S1_S1_S_S_S_S_S_S_S_S_S_S_S_S_S_S_S_S_S_S_iiiiiffffi)
        /*0044*/ 	.word	0x00000000


	//----- nvinfo : EIATTR_MIN_STACK_SIZE
	.align		4
.L_11:
        /*0048*/ 	.byte	0x04, 0x12
        /*004a*/ 	.short	(.L_13 - .L_12)
	.align		4
.L_12:
        /*004c*/ 	.word	index@(_Z21momCollisionStreamBCSPfS_S_S_PKfS1_S1_S1_S1_S_S_S_S_S_S_S_S_S_S_S_S_S_S_S_S_S_S_iiiiiffffi)
        /*0050*/ 	.word	0x00000000
.L_13:


//--------------------- .nv.compat                --------------------------
	.section	.nv.compat,"",@"SHT_CUDA_COMPAT_INFO"
	.align	4
        /*0000*/ 	.byte	0x02, 0x09, 0x00, 0x00, 0x02, 0x02, 0x01, 0x00, 0x02, 0x05, 0x05, 0x00, 0x03, 0x07, 0x01, 0x01
        /*0010*/ 	.byte	0x02, 0x03, 0x00, 0x00, 0x02, 0x06, 0x01, 0x00, 0x04, 0x0b, 0x08, 0x00, 0x01, 0x00, 0x00, 0x00
        /*0020*/ 	.byte	0x00, 0x00, 0x00, 0x00


//--------------------- .nv.info._Z21momCollisionStreamBCSPfS_S_S_PKfS1_S1_S1_S1_S_S_S_S_S_S_S_S_S_S_S_S_S_S_S_S_S_S_iiiiiffffi --------------------------
	.section	.nv.info._Z21momCollisionStreamBCSPfS_S_S_PKfS1_S1_S1_S1_S_S_S_S_S_S_S_S_S_S_S_S_S_S_S_S_S_S_iiiiiffffi,"",@"SHT_CUDA_INFO"
	.sectionflags	@""
	.align	4


	//----- nvinfo : EIATTR_CUDA_API_VERSION
	.align		4
        /*0000*/ 	.byte	0x04, 0x37
        /*0002*/ 	.short	(.L_15 - .L_14)
.L_14:
        /*0004*/ 	.word	0x00000082


	//----- nvinfo : EIATTR_KPARAM_INFO
	.align		4
.L_15:
        /*0008*/ 	.byte	0x04, 0x17
        /*000a*/ 	.short	(.L_17 - .L_16)
.L_16:
        /*000c*/ 	.word	0x00000000
        /*0010*/ 	.short	0x0024
        /*0012*/ 	.short	0x00fc
        /*0014*/ 	.byte	0x00, 0xf0, 0x11, 0x00


	//----- nvinfo : EIATTR_KPARAM_INFO
	.align		4
.L_17:
        /*0018*/ 	.byte	0x04, 0x17
        /*001a*/ 	.short	(.L_19 - .L_18)
.L_18:
        /*001c*/ 	.word	0x00000000
        /*0020*/ 	.short	0x0023
        /*0022*/ 	.short	0x00f8
        /*0024*/ 	.byte	0x00, 0xf0, 0x11, 0x00


	//----- nvinfo : EIATTR_KPARAM_INFO
	.align		4
.L_19:
        /*0028*/ 	.byte	0x04, 0x17
        /*002a*/ 	.short	(.L_21 - .L_20)
.L_20:
        /*002c*/ 	.word	0x00000000
        /*0030*/ 	.short	0x0022
        /*0032*/ 	.short	0x00f4
        /*0034*/ 	.byte	0x00, 0xf0, 0x11, 0x00


	//----- nvinfo : EIATTR_KPARAM_INFO
	.align		4
.L_21:
        /*0038*/ 	.byte	0x04, 0x17
        /*003a*/ 	.short	(.L_23 - .L_22)
.L_22:
        /*003c*/ 	.word	0x00000000
        /*0040*/ 	.short	0x0021
        /*0042*/ 	.short	0x00f0
        /*0044*/ 	.byte	0x00, 0xf0, 0x11, 0x00


	//----- nvinfo : EIATTR_KPARAM_INFO
	.align		4
.L_23:
        /*0048*/ 	.byte	0x04, 0x17
        /*004a*/ 	.short	(.L_25 - .L_24)
.L_24:
        /*004c*/ 	.word	0x00000000
        /*0050*/ 	.short	0x0020
        /*0052*/ 	.short	0x00ec
        /*0054*/ 	.byte	0x00, 0xf0, 0x11, 0x00


	//----- nvinfo : EIATTR_KPARAM_INFO
	.align		4
.L_25:
        /*0058*/ 	.byte	0x04, 0x17
        /*005a*/ 	.short	(.L_27 - .L_26)
.L_26:
        /*005c*/ 	.word	0x00000000
        /*0060*/ 	.short	0x001f
        /*0062*/ 	.short	0x00e8
        /*0064*/ 	.byte	0x00, 0xf0, 0x11, 0x00


	//----- nvinfo : EIATTR_KPARAM_INFO
	.align		4
.L_27:
        /*0068*/ 	.byte	0x04, 0x17
        /*006a*/ 	.short	(.L_29 - .L_28)
.L_28:
        /*006c*/ 	.word	0x00000000
        /*0070*/ 	.short	0x001e
        /*0072*/ 	.short	0x00e4
        /*0074*/ 	.byte	0x00, 0xf0, 0x11, 0x00


	//----- nvinfo : EIATTR_KPARAM_INFO
	.align		4
.L_29:
        /*0078*/ 	.byte	0x04, 0x17
        /*007a*/ 	.short	(.L_31 - .L_30)
.L_30:
        /*007c*/ 	.word	0x00000000
        /*0080*/ 	.short	0x001d
        /*0082*/ 	.short	0x00e0
        /*0084*/ 	.byte	0x00, 0xf0, 0x11, 0x00


	//----- nvinfo : EIATTR_KPARAM_INFO
	.align		4
.L_31:
        /*0088*/ 	.byte	0x04, 0x17
        /*008a*/ 	.short	(.L_33 - .L_32)
.L_32:
        /*008c*/ 	.word	0x00000000
        /*0090*/ 	.short	0x001c
        /*0092*/ 	.short	0x00dc
        /*0094*/ 	.byte	0x00, 0xf0, 0x11, 0x00


	//----- nvinfo : EIATTR_KPARAM_INFO
	.align		4
.L_33:
        /*0098*/ 	.byte	0x04, 0x17
        /*009a*/ 	.short	(.L_35 - .L_34)
.L_34:
        /*009c*/ 	.word	0x00000000
        /*00a0*/ 	.short	0x001b
        /*00a2*/ 	.short	0x00d8
        /*00a4*/ 	.byte	0x00, 0xf0, 0x11, 0x00


	//----- nvinfo : EIATTR_KPARAM_INFO
	.align		4
.L_35:
        /*00a8*/ 	.byte	0x04, 0x17
        /*00aa*/ 	.short	(.L_37 - .L_36)
.L_36:
        /*00ac*/ 	.word	0x00000000
        /*00b0*/ 	.short	0x001a
        /*00b2*/ 	.short	0x00d0
        /*00b4*/ 	.byte	0x00, 0xf5, 0x21, 0x00


	//----- nvinfo : EIATTR_KPARAM_INFO
	.align		4
.L_37:
        /*00b8*/ 	.byte	0x04, 0x17
        /*00ba*/ 	.short	(.L_39 - .L_38)
.L_38:
        /*00bc*/ 	.word	0x00000000
        /*00c0*/ 	.short	0x0019
        /*00c2*/ 	.short	0x00c8
        /*00c4*/ 	.byte	0x00, 0xf5, 0x21, 0x00


	//----- nvinfo : EIATTR_KPARAM_INFO
	.align		4
.L_39:
        /*00c8*/ 	.byte	0x04, 0x17
        /*00ca*/ 	.short	(.L_41 - .L_40)
.L_40:
        /*00cc*/ 	.word	0x00000000
        /*00d0*/ 	.short	0x0018
        /*00d2*/ 	.short	0x00c0
        /*00d4*/ 	.byte	0x00, 0xf5, 0x21, 0x00


	//----- nvinfo : EIATTR_KPARAM_INFO
	.align		4
.L_41:
        /*00d8*/ 	.byte	0x04, 0x17
        /*00da*/ 	.short	(.L_43 - .L_42)
.L_42:
        /*00dc*/ 	.word	0x00000000
        /*00e0*/ 	.short	0x0017
        /*00e2*/ 	.short	0x00b8
        /*00e4*/ 	.byte	0x00, 0xf5, 0x21, 0x00


	//----- nvinfo : EIATTR_KPARAM_INFO
	.align		4
.L_43:
        /*00e8*/ 	.byte	0x04, 0x17
        /*00ea*/ 	.short	(.L_45 - .L_44)
.L_44:
        /*00ec*/ 	.word	0x00000000
        /*00f0*/ 	.short	0x0016
        /*00f2*/ 	.short	0x00b0
        /*00f4*/ 	.byte	0x00, 0xf5, 0x21, 0x00


	//----- nvinfo : EIATTR_KPARAM_INFO
	.align		4
.L_45:
        /*00f8*/ 	.byte	0x04, 0x17
        /*00fa*/ 	.short	(.L_47 - .L_46)
.L_46:
        /*00fc*/ 	.word	0x00000000
        /*0100*/ 	.short	0x0015
        /*0102*/ 	.short	0x00a8
        /*0104*/ 	.byte	0x00, 0xf5, 0x21, 0x00


	//----- nvinfo : EIATTR_KPARAM_INFO
	.align		4
.L_47:
        /*0108*/ 	.byte	0x04, 0x17
        /*010a*/ 	.short	(.L_49 - .L_48)
.L_48:
        /*010c*/ 	.word	0x00000000
        /*0110*/ 	.short	0x0014
        /*0112*/ 	.short	0x00a0
        /*0114*/ 	.byte	0x00, 0xf5, 0x21, 0x00


	//----- nvinfo : EIATTR_KPARAM_INFO
	.align		4
.L_49:
        /*0118*/ 	.byte	0x04, 0x17
        /*011a*/ 	.short	(.L_51 - .L_50)
.L_50:
        /*011c*/ 	.word	0x00000000
        /*0120*/ 	.short	0x0013
        /*0122*/ 	.short	0x0098
        /*0124*/ 	.byte	0x00, 0xf5, 0x21, 0x00


	//----- nvinfo : EIATTR_KPARAM_INFO
	.align		4
.L_51:
        /*0128*/ 	.byte	0x04, 0x17
        /*012a*/ 	.short	(.L_53 - .L_52)
.L_52:
        /*012c*/ 	.word	0x00000000
        /*0130*/ 	.short	0x0012
        /*0132*/ 	.short	0x0090
        /*0134*/ 	.byte	0x00, 0xf5, 0x21, 0x00


	//----- nvinfo : EIATTR_KPARAM_INFO
	.align		4
.L_53:
        /*0138*/ 	.byte	0x04, 0x17
        /*013a*/ 	.short	(.L_55 - .L_54)
.L_54:
        /*013c*/ 	.word	0x00000000
        /*0140*/ 	.short	0x0011
        /*0142*/ 	.short	0x0088
        /*0144*/ 	.byte	0x00, 0xf5, 0x21, 0x00


	//----- nvinfo : EIATTR_KPARAM_INFO
	.align		4
.L_55:
        /*0148*/ 	.byte	0x04, 0x17
        /*014a*/ 	.short	(.L_57 - .L_56)
.L_56:
        /*014c*/ 	.word	0x00000000
        /*0150*/ 	.short	0x0010
        /*0152*/ 	.short	0x0080
        /*0154*/ 	.byte	0x00, 0xf5, 0x21, 0x00


	//----- nvinfo : EIATTR_KPARAM_INFO
	.align		4
.L_57:
        /*0158*/ 	.byte	0x04, 0x17
        /*015a*/ 	.short	(.L_59 - .L_58)
.L_58:
        /*015c*/ 	.word	0x00000000
        /*0160*/ 	.short	0x000f
        /*0162*/ 	.short	0x0078
        /*0164*/ 	.byte	0x00, 0xf5, 0x21, 0x00


	//----- nvinfo : EIATTR_KPARAM_INFO
	.align		4
.L_59:
        /*0168*/ 	.byte	0x04, 0x17
        /*016a*/ 	.short	(.L_61 - .L_60)
.L_60:
        /*016c*/ 	.word	0x00000000
        /*0170*/ 	.short	0x000e
        /*0172*/ 	.short	0x0070
        /*0174*/ 	.byte	0x00, 0xf5, 0x21, 0x00


	//----- nvinfo : EIATTR_KPARAM_INFO
	.align		4
.L_61:
        /*0178*/ 	.byte	0x04, 0x17
        /*017a*/ 	.short	(.L_63 - .L_62)
.L_62:
        /*017c*/ 	.word	0x00000000
        /*0180*/ 	.short	0x000d
        /*0182*/ 	.short	0x0068
        /*0184*/ 	.byte	0x00, 0xf5, 0x21, 0x00


	//----- nvinfo : EIATTR_KPARAM_INFO
	.align		4
.L_63:
        /*0188*/ 	.byte	0x04, 0x17
        /*018a*/ 	.short	(.L_65 - .L_64)
.L_64:
        /*018c*/ 	.word	0x00000000
        /*0190*/ 	.short	0x000c
        /*0192*/ 	.short	0x0060
        /*0194*/ 	.byte	0x00, 0xf5, 0x21, 0x00


	//----- nvinfo : EIATTR_KPARAM_INFO
	.align		4
.L_65:
        /*0198*/ 	.byte	0x04, 0x17
        /*019a*/ 	.short	(.L_67 - .L_66)
.L_66:
        /*019c*/ 	.word	0x00000000
        /*01a0*/ 	.short	0x000b
        /*01a2*/ 	.short	0x0058
        /*01a4*/ 	.byte	0x00, 0xf5, 0x21, 0x00


	//----- nvinfo : EIATTR_KPARAM_INFO
	.align		4
.L_67:
        /*01a8*/ 	.byte	0x04, 0x17
        /*01aa*/ 	.short	(.L_69 - .L_68)
.L_68:
        /*01ac*/ 	.word	0x00000000
        /*01b0*/ 	.short	0x000a
        /*01b2*/ 	.short	0x0050
        /*01b4*/ 	.byte	0x00, 0xf5, 0x21, 0x00


	//----- nvinfo : EIATTR_KPARAM_INFO
	.align		4
.L_69:
        /*01b8*/ 	.byte	0x04, 0x17
        /*01ba*/ 	.short	(.L_71 - .L_70)
.L_70:
        /*01bc*/ 	.word	0x00000000
        /*01c0*/ 	.short	0x0009
        /*01c2*/ 	.short	0x0048
        /*01c4*/ 	.byte	0x00, 0xf5, 0x21, 0x00


	//----- nvinfo : EIATTR_KPARAM_INFO
	.align		4
.L_71:
        /*01c8*/ 	.byte	0x04, 0x17
        /*01ca*/ 	.short	(.L_73 - .L_72)
.L_72:
        /*01cc*/ 	.word	0x00000000
        /*01d0*/ 	.short	0x0008
        /*01d2*/ 	.short	0x0040
        /*01d4*/ 	.byte	0x00, 0xf5, 0x21, 0x00


	//----- nvinfo : EIATTR_KPARAM_INFO
	.align		4
.L_73:
        /*01d8*/ 	.byte	0x04, 0x17
        /*01da*/ 	.short	(.L_75 - .L_74)
.L_74:
        /*01dc*/ 	.word	0x00000000
        /*01e0*/ 	.short	0x0007
        /*01e2*/ 	.short	0x0038
        /*01e4*/ 	.byte	0x00, 0xf5, 0x21, 0x00


	//----- nvinfo : EIATTR_KPARAM_INFO
	.align		4
.L_75:
        /*01e8*/ 	.byte	0x04, 0x17
        /*01ea*/ 	.short	(.L_77 - .L_76)
.L_76:
        /*01ec*/ 	.word	0x00000000
        /*01f0*/ 	.short	0x0006
        /*01f2*/ 	.short	0x0030
        /*01f4*/ 	.byte	0x00, 0xf5, 0x21, 0x00


	//----- nvinfo : EIATTR_KPARAM_INFO
	.align		4
.L_77:
        /*01f8*/ 	.byte	0x04, 0x17
        /*01fa*/ 	.short	(.L_79 - .L_78)
.L_78:
        /*01fc*/ 	.word	0x00000000
        /*0200*/ 	.short	0x0005
        /*0202*/ 	.short	0x0028
        /*0204*/ 	.byte	0x00, 0xf5, 0x21, 0x00


	//----- nvinfo : EIATTR_KPARAM_INFO
	.align		4
.L_79:
        /*0208*/ 	.byte	0x04, 0x17
        /*020a*/ 	.short	(.L_81 - .L_80)
.L_80:
        /*020c*/ 	.word	0x00000000
        /*0210*/ 	.short	0x0004
        /*0212*/ 	.short	0x0020
        /*0214*/ 	.byte	0x00, 0xf5, 0x21, 0x00


	//----- nvinfo : EIATTR_KPARAM_INFO
	.align		4
.L_81:
        /*0218*/ 	.byte	0x04, 0x17
        /*021a*/ 	.short	(.L_83 - .L_82)
.L_82:
        /*021c*/ 	.word	0x00000000
        /*0220*/ 	.short	0x0003
        /*0222*/ 	.short	0x0018
        /*0224*/ 	.byte	0x00, 0xf5, 0x21, 0x00


	//----- nvinfo : EIATTR_KPARAM_INFO
	.align		4
.L_83:
        /*0228*/ 	.byte	0x04, 0x17
        /*022a*/ 	.short	(.L_85 - .L_84)
.L_84:
        /*022c*/ 	.word	0x00000000
        /*0230*/ 	.short	0x0002
        /*0232*/ 	.short	0x0010
        /*0234*/ 	.byte	0x00, 0xf5, 0x21, 0x00


	//----- nvinfo : EIATTR_KPARAM_INFO
	.align		4
.L_85:
        /*0238*/ 	.byte	0x04, 0x17
        /*023a*/ 	.short	(.L_87 - .L_86)
.L_86:
        /*023c*/ 	.word	0x00000000
        /*0240*/ 	.short	0x0001
        /*0242*/ 	.short	0x0008
        /*0244*/ 	.byte	0x00, 0xf5, 0x21, 0x00


	//----- nvinfo : EIATTR_KPARAM_INFO
	.align		4
.L_87:
        /*0248*/ 	.byte	0x04, 0x17
        /*024a*/ 	.short	(.L_89 - .L_88)
.L_88:
        /*024c*/ 	.word	0x00000000
        /*0250*/ 	.short	0x0000
        /*0252*/ 	.short	0x0000
        /*0254*/ 	.byte	0x00, 0xf5, 0x21, 0x00


	//----- nvinfo : EIATTR_SPARSE_MMA_MASK
	.align		4
.L_89:
        /*0258*/ 	.byte	0x03, 0x50
        /*025a*/ 	.short	0x0000


	//----- nvinfo : EIATTR_MAXREG_COUNT
	.align		4
        /*025c*/ 	.byte	0x03, 0x1b
        /*025e*/ 	.short	0x00ff


	//----- nvinfo : EIATTR_MERCURY_ISA_VERSION
	.align		4
        /*0260*/ 	.byte	0x03, 0x5f
        /*0262*/ 	.short	0x0101


	//----- nvinfo : EIATTR_VRC_CTA_INIT_COUNT
	.align		4
        /*0264*/ 	.byte	0x02, 0x4a
	.zero		1
	.zero		1


	//----- nvinfo : EIATTR_EXIT_INSTR_OFFSETS
	.align		4
        /*0268*/ 	.byte	0x04, 0x1c
        /*026a*/ 	.short	(.L_91 - .L_90)


	//   ....[0]....
.L_90:
        /*026c*/ 	.word	0x00000030


	//   ....[1]....
        /*0270*/ 	.word	0x0000b020


	//----- nvinfo : EIATTR_CRS_STACK_SIZE
	.align		4
.L_91:
        /*0274*/ 	.byte	0x04, 0x1e
        /*0276*/ 	.short	(.L_93 - .L_92)
.L_92:
        /*0278*/ 	.word	0x00000000


	//----- nvinfo : EIATTR_CBANK_PARAM_SIZE
	.align		4
.L_93:
        /*027c*/ 	.byte	0x03, 0x19
        /*027e*/ 	.short	0x0100


	//----- nvinfo : EIATTR_PARAM_CBANK
	.align		4
        /*0280*/ 	.byte	0x04, 0x0a
        /*0282*/ 	.short	(.L_95 - .L_94)
	.align		4
.L_94:
        /*0284*/ 	.word	index@(.nv.constant0._Z21momCollisionStreamBCSPfS_S_S_PKfS1_S1_S1_S1_S_S_S_S_S_S_S_S_S_S_S_S_S_S_S_S_S_S_iiiiiffffi)
        /*0288*/ 	.short	0x0380
        /*028a*/ 	.short	0x0100


	//----- nvinfo : EIATTR_SW_WAR
	.align		4
.L_95:
        /*028c*/ 	.byte	0x04, 0x36
        /*028e*/ 	.short	(.L_97 - .L_96)
.L_96:
        /*0290*/ 	.word	0x00000008
.L_97:


//--------------------- .nv.callgraph             --------------------------
	.section	.nv.callgraph,"",@"SHT_CUDA_CALLGRAPH"
	.align	4
	.sectionentsize	8
	.align		4
        /*0000*/ 	.word	0x00000000
	.align		4
        /*0004*/ 	.word	0xffffffff
	.align		4
        /*0008*/ 	.word	0x00000000
	.align		4
        /*000c*/ 	.word	0xfffffffe
	.align		4
        /*0010*/ 	.word	0x00000000
	.align		4
        /*0014*/ 	.word	0xfffffffd
	.align		4
        /*0018*/ 	.word	0x00000000
	.align		4
        /*001c*/ 	.word	0xfffffffc


//--------------------- .text._Z21momCollisionStreamBCSPfS_S_S_PKfS1_S1_S1_S1_S_S_S_S_S_S_S_S_S_S_S_S_S_S_S_S_S_S_iiiiiffffi --------------------------
	.section	.text._Z21momCollisionStreamBCSPfS_S_S_PKfS1_S1_S1_S1_S_S_S_S_S_S_S_S_S_S_S_S_S_S_S_S_S_S_iiiiiffffi,"ax",@progbits
	.align	128
        .global         _Z21momCollisionStreamBCSPfS_S_S_PKfS1_S1_S1_S1_S_S_S_S_S_S_S_S_S_S_S_S_S_S_S_S_S_S_iiiiiffffi
        .type           _Z21momCollisionStreamBCSPfS_S_S_PKfS1_S1_S1_S1_S_S_S_S_S_S_S_S_S_S_S_S_S_S_S_S_S_S_iiiiiffffi,@function
        .size           _Z21momCollisionStreamBCSPfS_S_S_PKfS1_S1_S1_S1_S_S_S_S_S_S_S_S_S_S_S_S_S_S_S_S_S_S_iiiiiffffi,(.L_x_166 - _Z21momCollisionStreamBCSPfS_S_S_PKfS1_S1_S1_S1_S_S_S_S_S_S_S_S_S_S_S_S_S_S_S_S_S_S_iiiiiffffi)
        .other          _Z21momCollisionStreamBCSPfS_S_S_PKfS1_S1_S1_S1_S_S_S_S_S_S_S_S_S_S_S_S_S_S_S_S_S_S_iiiiiffffi,@"STO_CUDA_ENTRY STV_DEFAULT"
_Z21momCollisionStreamBCSPfS_S_S_PKfS1_S1_S1_S1_S_S_S_S_S_S_S_S_S_S_S_S_S_S_S_S_S_S_iiiiiffffi:
.text._Z21momCollisionStreamBCSPfS_S_S_PKfS1_S1_S1_S1_S_S_S_S_S_S_S_S_S_S_S_S_S_S_S_S_S_S_iiiiiffffi:
[----:B------:R-:W-:Y:S08]  /*0000*/  LDC R1, c[0x0][0x37c] ;  /* 0x0000df00ff017b82 */ /* 0x000ff00000000800 */
[----:B------:R-:W0:Y:S02]  /*0010*/  LDC R0, c[0x0][0x47c] ;  /* 0x00011f00ff007b82 */ /* 0x000e240000000800 */
[----:B0-----:R-:W-:-:S13]  /*0020*/  ISETP.GE.AND P0, PT, R0, 0x1, PT ;  /* 0x000000010000780c */ /* 0x001fda0003f06270 */
[----:B------:R-:W-:Y:S05]  /*0030*/  @!P0 EXIT ;  /* 0x000000000000894d */ /* 0x000fea0003800000 */
[----:B------:R-:W0:Y:S01]  /*0040*/  S2R R19, SR_TID.Z ;  /* 0x0000000000137919 */ /* 0x000e220000002300 */
[----:B------:R-:W0:Y:S01]  /*0050*/  S2UR UR4, SR_CTAID.Z ;  /* 0x00000000000479c3 */ /* 0x000e220000002700 */
[----:B------:R-:W1:Y:S01]  /*0060*/  LDCU UR7, c[0x0][0x470] ;  /* 0x00008e00ff0777ac */ /* 0x000e620008000800 */
[----:B------:R-:W2:Y:S01]  /*0070*/  S2R R18, SR_TID.Y ;  /* 0x0000000000127919 */ /* 0x000ea20000002200 */
[----:B------:R-:W3:Y:S01]  /*0080*/  LDCU.64 UR18, c[0x0][0x358] ;  /* 0x00006b00ff1277ac */ /* 0x000ee20008000a00 */
[----:B------:R-:W4:Y:S04]  /*0090*/  S2R R22, SR_TID.X ;  /* 0x0000000000167919 */ /* 0x000f280000002100 */
[----:B------:R-:W0:Y:S08]  /*00a0*/  LDC R20, c[0x0][0x368] ;  /* 0x0000da00ff147b82 */ /* 0x000e300000000800 */
[----:B------:R-:W5:Y:S01]  /*00b0*/  LDC R24, c[0x0][0x460] ;  /* 0x00011800ff187b82 */ /* 0x000f620000000800 */
[----:B-1----:R-:W1:Y:S07]  /*00c0*/  F2F.F64.F32 R72, UR7 ;  /* 0x0000000700487d10 */ /* 0x002e6e0008201800 */
[----:B------:R-:W2:Y:S01]  /*00d0*/  S2UR UR5, SR_CTAID.Y ;  /* 0x00000000000579c3 */ /* 0x000ea20000002600 */
[----:B0-----:R-:W-:-:S07]  /*00e0*/  IMAD R2, R20, UR4, R19 ;  /* 0x0000000414027c24 */ /* 0x001fce000f8e0213 */
[----:B------:R-:W2:Y:S01]  /*00f0*/  LDC R3, c[0x0][0x364] ;  /* 0x0000d900ff037b82 */ /* 0x000ea20000000800 */
[----:B-1----:R-:W-:Y:S01]  /*0100*/  DADD R4, R72, 2 ;  /* 0x4000000048047429 */ /* 0x002fe20000000000 */
[----:B-----5:R-:W-:-:S06]  /*0110*/  IADD3 R0, PT, PT, R2, R24, RZ ;  /* 0x0000001802007210 */ /* 0x020fcc0007ffe0ff */
[----:B------:R-:W4:Y:S01]  /*0120*/  S2UR UR6, SR_CTAID.X ;  /* 0x00000000000679c3 */ /* 0x000f220000002500 */
[C---:B------:R-:W-:Y:S02]  /*0130*/  IADD3 R15, PT, PT, -R24.reuse, RZ, RZ ;  /* 0x000000ff180f7210 */ /* 0x040fe40007ffe1ff */
[----:B------:R-:W-:Y:S01]  /*0140*/  IADD3 R19, PT, PT, R19, R24, RZ ;  /* 0x0000001813137210 */ /* 0x000fe20007ffe0ff */
[----:B------:R-:W-:Y:S01]  /*0150*/  IMAD R0, R24, 0xe, R0 ;  /* 0x0000000e18007824 */ /* 0x000fe200078e0200 */
[----:B------:R-:W-:-:S03]  /*0160*/  LOP3.LUT R5, R5, 0x7ff00000, RZ, 0xc0, !PT ;  /* 0x7ff0000005057812 */ /* 0x000fc600078ec0ff */
[----:B------:R-:W-:Y:S01]  /*0170*/  IMAD R6, R24, -0x6, R0 ;  /* 0xfffffffa18067824 */ /* 0x000fe200078e0200 */
[----:B------:R-:W4:Y:S01]  /*0180*/  LDC R7, c[0x0][0x360] ;  /* 0x0000d800ff077b82 */ /* 0x000f220000000800 */
[----:B------:R-:W-:Y:S01]  /*0190*/  IMAD R20, R20, UR4, R19 ;  /* 0x0000000414147c24 */ /* 0x000fe2000f8e0213 */
[----:B------:R-:W-:Y:S02]  /*01a0*/  UMOV UR4, URZ ;  /* 0x000000ff00047c82 */ /* 0x000fe40008000000 */
[----:B------:R-:W-:Y:S01]  /*01b0*/  LEA R10, R15, R6, 0x1 ;  /* 0x000000060f0a7211 */ /* 0x000fe200078e08ff */
[----:B--2---:R-:W-:-:S03]  /*01c0*/  IMAD R4, R3, UR5, R18 ;  /* 0x0000000503047c24 */ /* 0x004fc6000f8e0212 */
[----:B------:R-:W0:Y:S01]  /*01d0*/  LDC.64 R8, c[0x0][0x458] ;  /* 0x00011600ff087b82 */ /* 0x000e220000000a00 */
[----:B------:R-:W-:-:S04]  /*01e0*/  IMAD R11, R24, 0x6, R10 ;  /* 0x00000006180b7824 */ /* 0x000fc800078e020a */
[----:B------:R-:W-:-:S03]  /*01f0*/  IMAD R12, R24, -0xb, R11 ;  /* 0xfffffff5180c7824 */ /* 0x000fc600078e020b */
[----:B------:R-:W1:Y:S02]  /*0200*/  LDC.64 R36, c[0x0][0x380] ;  /* 0x0000e000ff247b82 */ /* 0x000e640000000a00 */
[----:B------:R-:W-:-:S05]  /*0210*/  LEA R13, R24, R12, 0x3 ;  /* 0x0000000c180d7211 */ /* 0x000fca00078e18ff */
[----:B------:R-:W-:Y:S01]  /*0220*/  IMAD R14, R24, 0x6, R13 ;  /* 0x00000006180e7824 */ /* 0x000fe200078e020d */
[----:B------:R-:W2:Y:S01]  /*0230*/  LDC.64 R70, c[0x0][0x398] ;  /* 0x0000e600ff467b82 */ /* 0x000ea20000000a00 */
[----:B----4-:R-:W-:-:S03]  /*0240*/  IMAD R3, R7, UR6, R22 ;  /* 0x0000000607037c24 */ /* 0x010fc6000f8e0216 */
[----:B------:R-:W-:-:S04]  /*0250*/  LEA R15, R15, R14, 0x1 ;  /* 0x0000000e0f0f7211 */ /* 0x000fc800078e08ff */
[----:B------:R-:W4:Y:S01]  /*0260*/  LDC.64 R34, c[0x0][0x390] ;  /* 0x0000e400ff227b82 */ /* 0x000f220000000a00 */
[----:B------:R-:W-:Y:S02]  /*0270*/  IMAD R16, R24, -0xb, R15 ;  /* 0xfffffff518107824 */ /* 0x000fe400078e020f */
[-C--:B0-----:R-:W-:Y:S02]  /*0280*/  IMAD R7, R2, R9.reuse, -R9 ;  /* 0x0000000902077224 */ /* 0x081fe400078e0a09 */
[----:B------:R-:W-:Y:S02]  /*0290*/  IMAD R17, R24, 0xe, R16 ;  /* 0x0000000e18117824 */ /* 0x000fe400078e0210 */
[--C-:B------:R-:W-:Y:S01]  /*02a0*/  IMAD R26, R20, R9, R4.reuse ;  /* 0x00000009141a7224 */ /* 0x100fe200078e0204 */
[----:B------:R-:W-:Y:S01]  /*02b0*/  IADD3 R25, PT, PT, R4, R7, RZ ;  /* 0x0000000704197210 */ /* 0x000fe20007ffe0ff */
[----:B------:R-:W-:Y:S02]  /*02c0*/  IMAD R18, R24, -0x6, R17 ;  /* 0xfffffffa18127824 */ /* 0x000fe400078e0211 */
[----:B------:R-:W-:-:S02]  /*02d0*/  IMAD R7, R6, R9, R4 ;  /* 0x0000000906077224 */ /* 0x000fc400078e0204 */
[----:B------:R-:W-:Y:S02]  /*02e0*/  IMAD R19, R24, -0x7, R18 ;  /* 0xfffffff918137824 */ /* 0x000fe400078e0212 */
[-CC-:B------:R-:W-:Y:S02]  /*02f0*/  IMAD R0, R0, R9.reuse, R4.reuse ;  /* 0x0000000900007224 */ /* 0x180fe400078e0204 */
[--C-:B------:R-:W-:Y:S01]  /*0300*/  IMAD R10, R10, R9, R4.reuse ;  /* 0x000000090a0a7224 */ /* 0x100fe200078e0204 */
[C---:B------:R-:W-:Y:S01]  /*0310*/  LEA R21, R24.reuse, R19, 0x3 ;  /* 0x0000001318157211 */ /* 0x040fe200078e18ff */
[--C-:B------:R-:W-:Y:S01]  /*0320*/  IMAD R11, R11, R9, R4.reuse ;  /* 0x000000090b0b7224 */ /* 0x100fe200078e0204 */
[----:B------:R-:W-:Y:S01]  /*0330*/  LEA R6, R24, R19, 0x2 ;  /* 0x0000001318067211 */ /* 0x000fe200078e10ff */
[----:B------:R-:W-:Y:S02]  /*0340*/  IMAD R12, R12, R9, R4 ;  /* 0x000000090c0c7224 */ /* 0x000fe400078e0204 */
[----:B------:R-:W-:-:S02]  /*0350*/  IMAD R22, R24, 0x6, R21 ;  /* 0x0000000618167824 */ /* 0x000fc400078e0215 */
[-C--:B------:R-:W-:Y:S02]  /*0360*/  IMAD R13, R13, R9.reuse, R4 ;  /* 0x000000090d0d7224 */ /* 0x080fe400078e0204 */
[----:B------:R-:W-:Y:S02]  /*0370*/  IMAD R23, R24, -0xc, R22 ;  /* 0xfffffff418177824 */ /* 0x000fe400078e0216 */
[-CC-:B------:R-:W-:Y:S02]  /*0380*/  IMAD R14, R14, R9.reuse, R4.reuse ;  /* 0x000000090e0e7224 */ /* 0x180fe400078e0204 */
[-CC-:B------:R-:W-:Y:S01]  /*0390*/  IMAD R15, R15, R9.reuse, R4.reuse ;  /* 0x000000090f0f7224 */ /* 0x180fe200078e0204 */
[----:B------:R-:W-:Y:S01]  /*03a0*/  IADD3 R24, PT, PT, R23, -R24, RZ ;  /* 0x8000001817187210 */ /* 0x000fe20007ffe0ff */
[-CC-:B------:R-:W-:Y:S02]  /*03b0*/  IMAD R16, R16, R9.reuse, R4.reuse ;  /* 0x0000000910107224 */ /* 0x180fe400078e0204 */
[----:B------:R-:W-:-:S02]  /*03c0*/  IMAD R17, R17, R9, R4 ;  /* 0x0000000911117224 */ /* 0x000fc400078e0204 */
[-CC-:B------:R-:W-:Y:S02]  /*03d0*/  IMAD R18, R18, R9.reuse, R4.reuse ;  /* 0x0000000912127224 */ /* 0x180fe400078e0204 */
[-CC-:B------:R-:W-:Y:S02]  /*03e0*/  IMAD R19, R19, R9.reuse, R4.reuse ;  /* 0x0000000913137224 */ /* 0x180fe400078e0204 */
[-CC-:B------:R-:W-:Y:S02]  /*03f0*/  IMAD R20, R6, R9.reuse, R4.reuse ;  /* 0x0000000906147224 */ /* 0x180fe400078e0204 */
[-CC-:B------:R-:W-:Y:S02]  /*0400*/  IMAD R21, R21, R9.reuse, R4.reuse ;  /* 0x0000000915157224 */ /* 0x180fe400078e0204 */
[-CC-:B------:R-:W-:Y:S02]  /*0410*/  IMAD R22, R22, R9.reuse, R4.reuse ;  /* 0x0000000916167224 */ /* 0x180fe400078e0204 */
[----:B------:R-:W-:-:S02]  /*0420*/  IMAD R23, R23, R9, R4 ;  /* 0x0000000917177224 */ /* 0x000fc400078e0204 */
[-CC-:B------:R-:W-:Y:S02]  /*0430*/  IMAD R24, R24, R9.reuse, R4.reuse ;  /* 0x0000000918187224 */ /* 0x180fe400078e0204 */
[----:B------:R-:W-:Y:S02]  /*0440*/  IMAD R9, R2, R9, R4 ;  /* 0x0000000902097224 */ /* 0x000fe400078e0204 */
[-CC-:B------:R-:W-:Y:S02]  /*0450*/  IMAD R27, R25, R8.reuse, R3.reuse ;  /* 0x00000008191b7224 */ /* 0x180fe400078e0203 */
[-CC-:B------:R-:W-:Y:S02]  /*0460*/  IMAD R69, R0, R8.reuse, R3.reuse ;  /* 0x0000000800457224 */ /* 0x180fe400078e0203 */
        /* <DEDUP_REMOVED lines=16> */
[----:B------:R-:W-:Y:S02]  /*0570*/  IMAD R25, R24, R8, R3 ;  /* 0x0000000818197224 */ /* 0x000fe400078e0203 */
[----:B-1----:R-:W-:-:S04]  /*0580*/  IMAD.WIDE R68, R69, 0x4, R36 ;  /* 0x0000000445447825 */ /* 0x002fc800078e0224 */
[----:B------:R-:W-:-:S04]  /*0590*/  IMAD.WIDE R66, R7, 0x4, R36 ;  /* 0x0000000407427825 */ /* 0x000fc800078e0224 */
        /* <DEDUP_REMOVED lines=14> */
[----:B------:R-:W-:Y:S02]  /*0680*/  IMAD R6, R26, R8, R3 ;  /* 0x000000081a067224 */ /* 0x000fe400078e0203 */
[----:B--2---:R-:W-:-:S04]  /*0690*/  IMAD.WIDE R70, R9, 0x4, R70 ;  /* 0x0000000409467825 */ /* 0x004fc800078e0246 */
[----:B------:R-:W-:-:S04]  /*06a0*/  IMAD.WIDE R36, R25, 0x4, R36 ;  /* 0x0000000419247825 */ /* 0x000fc800078e0224 */
[----:B---34-:R-:W-:-:S07]  /*06b0*/  IMAD.WIDE R34, R27, 0x4, R34 ;  /* 0x000000041b227825 */ /* 0x018fce00078e0222 */
.L_x_140:
[----:B0-----:R-:W0:Y:S01]  /*06c0*/  LDC R13, c[0x0][0x460] ;  /* 0x00011800ff0d7b82 */ /* 0x001e220000000800 */
[----:B-1----:R-:W1:Y:S01]  /*06d0*/  LDCU.64 UR6, c[0x0][0x458] ;  /* 0x00008b00ff0677ac */ /* 0x002e620008000a00 */
[----:B------:R-:W-:Y:S06]  /*06e0*/  BSSY.RECONVERGENT B0, `(.L_x_0) ;  /* 0x000009c000007945 */ /* 0x000fec0003800200 */
[----:B------:R-:W2:Y:S01]  /*06f0*/  LDC R10, c[0x0][0x468] ;  /* 0x00011a00ff0a7b82 */ /* 0x000ea20000000800 */
[----:B-1----:R-:W-:Y:S01]  /*0700*/  IMAD.U32 R0, RZ, RZ, UR6 ;  /* 0x00000006ff007e24 */ /* 0x002fe2000f8e00ff */
[----:B------:R-:W-:-:S02]  /*0710*/  MOV R11, UR7 ;  /* 0x00000007000b7c02 */ /* 0x000fc40008000f00 */
[----:B0-----:R-:W-:Y:S02]  /*0720*/  IADD3 R7, PT, PT, R13, -0x1, RZ ;  /* 0xffffffff0d077810 */ /* 0x001fe40007ffe0ff */
[----:B------:R-:W-:Y:S02]  /*0730*/  IADD3 R8, PT, PT, R0, -0x1, RZ ;  /* 0xffffffff00087810 */ /* 0x000fe40007ffe0ff */
[----:B------:R-:W-:Y:S02]  /*0740*/  ISETP.GE.AND P0, PT, R2, R7, PT ;  /* 0x000000070200720c */ /* 0x000fe40003f06270 */
[----:B------:R-:W-:Y:S02]  /*0750*/  IADD3 R7, PT, PT, R11, -0x1, RZ ;  /* 0xffffffff0b077810 */ /* 0x000fe40007ffe0ff */
[----:B------:R-:W-:Y:S02]  /*0760*/  ISETP.GE.AND P1, PT, R3, R8, PT ;  /* 0x000000080300720c */ /* 0x000fe40003f26270 */
[----:B------:R-:W-:-:S02]  /*0770*/  ISETP.LT.AND P0, PT, R4, R7, !P0 ;  /* 0x000000070400720c */ /* 0x000fc40004701270 */
[----:B------:R-:W-:Y:S02]  /*0780*/  ISETP.GT.AND P1, PT, R3, RZ, !P1 ;  /* 0x000000ff0300720c */ /* 0x000fe40004f24270 */
[----:B------:R-:W-:Y:S02]  /*0790*/  ISETP.NE.AND P0, PT, R2, RZ, P0 ;  /* 0x000000ff0200720c */ /* 0x000fe40000705270 */
[----:B------:R-:W-:-:S04]  /*07a0*/  ISETP.NE.AND P1, PT, R4, RZ, P1 ;  /* 0x000000ff0400720c */ /* 0x000fc80000f25270 */
[----:B------:R-:W-:-:S04]  /*07b0*/  PLOP3.LUT P2, PT, P1, P0, PT, 0x80, 0x8 ;  /* 0x000000000008781c */ /* 0x000fc80000f41070 */
[----:B--2---:R-:W-:-:S13]  /*07c0*/  ISETP.LT.OR P2, PT, R10, 0x1, !P2 ;  /* 0x000000010a00780c */ /* 0x004fda0005741670 */
[----:B-----5:R-:W-:Y:S05]  /*07d0*/  @P2 BRA `(.L_x_1) ;  /* 0x0000000800302947 */ /* 0x020fea0003800000 */
[----:B------:R-:W0:Y:S01]  /*07e0*/  LDC.64 R8, c[0x0][0x390] ;  /* 0x0000e400ff087b82 */ /* 0x000e220000000a00 */
[----:B------:R-:W-:-:S04]  /*07f0*/  IMAD R12, R2, R11, R4 ;  /* 0x0000000b020c7224 */ /* 0x000fc800078e0204 */
[----:B------:R-:W-:-:S04]  /*0800*/  IMAD R19, R12, R0, R3 ;  /* 0x000000000c137224 */ /* 0x000fc800078e0203 */
[----:B0-----:R-:W-:-:S05]  /*0810*/  IMAD.WIDE R8, R19, 0x4, R8 ;  /* 0x0000000413087825 */ /* 0x001fca00078e0208 */
[----:B------:R0:W5:Y:S01]  /*0820*/  LDG.E R31, desc[UR18][R8.64] ;  /* 0x00000012081f7981 */ /* 0x000162000c1e1900 */
[----:B------:R-:W-:Y:S01]  /*0830*/  ISETP.GE.U32.AND P2, PT, R10, 0x8, PT ;  /* 0x000000080a00780c */ /* 0x000fe20003f46070 */
[----:B------:R-:W-:-:S12]  /*0840*/  HFMA2 R12, -RZ, RZ, 0, 0 ;  /* 0x00000000ff0c7431 */ /* 0x000fd800000001ff */
[----:B0-----:R-:W-:Y:S05]  /*0850*/  @!P2 BRA `(.L_x_2) ;  /* 0x00000004000ca947 */ /* 0x001fea0003800000 */
[CC--:B------:R-:W-:Y:S01]  /*0860*/  LEA R18, R13.reuse, R2.reuse, 0x2 ;  /* 0x000000020d127211 */ /* 0x0c0fe200078e10ff */
[C-C-:B------:R-:W-:Y:S01]  /*0870*/  IMAD R14, R13.reuse, 0x7, R2.reuse ;  /* 0x000000070d0e7824 */ /* 0x140fe200078e0202 */
[C---:B------:R-:W-:Y:S01]  /*0880*/  LEA R32, R13.reuse, R2, 0x1 ;  /* 0x000000020d207211 */ /* 0x040fe200078e08ff */
[C-C-:B------:R-:W-:Y:S01]  /*0890*/  IMAD R15, R13.reuse, 0x6, R2.reuse ;  /* 0x000000060d0f7824 */ /* 0x140fe200078e0202 */
[----:B------:R-:W-:Y:S01]  /*08a0*/  LOP3.LUT R12, R10, 0x7ffffff8, RZ, 0xc0, !PT ;  /* 0x7ffffff80a0c7812 */ /* 0x000fe200078ec0ff */
[C-C-:B------:R-:W-:Y:S01]  /*08b0*/  IMAD R16, R13.reuse, 0x5, R2.reuse ;  /* 0x000000050d107824 */ /* 0x140fe200078e0202 */
[----:B------:R-:W-:Y:S01]  /*08c0*/  MOV R17, R6 ;  /* 0x0000000600117202 */ /* 0x000fe20000000f00 */
[----:B------:R-:W-:Y:S01]  /*08d0*/  IMAD R30, R13, 0x3, R2 ;  /* 0x000000030d1e7824 */ /* 0x000fe200078e0202 */
[----:B------:R-:W-:Y:S01]  /*08e0*/  IADD3 R80, PT, PT, -R12, RZ, RZ ;  /* 0x000000ff0c507210 */ /* 0x000fe20007ffe1ff */
[----:B------:R-:W-:Y:S02]  /*08f0*/  IMAD R33, R11, R13, RZ ;  /* 0x0000000d0b217224 */ /* 0x000fe400078e02ff */
[----:B------:R-:W-:-:S02]  /*0900*/  IMAD R14, R14, R11, R4 ;  /* 0x0000000b0e0e7224 */ /* 0x000fc400078e0204 */
[-CC-:B------:R-:W-:Y:S02]  /*0910*/  IMAD R15, R15, R11.reuse, R4.reuse ;  /* 0x0000000b0f0f7224 */ /* 0x180fe400078e0204 */
[-CC-:B------:R-:W-:Y:S02]  /*0920*/  IMAD R16, R16, R11.reuse, R4.reuse ;  /* 0x0000000b10107224 */ /* 0x180fe400078e0204 */
[-CC-:B------:R-:W-:Y:S02]  /*0930*/  IMAD R18, R18, R11.reuse, R4.reuse ;  /* 0x0000000b12127224 */ /* 0x180fe400078e0204 */
[-CC-:B------:R-:W-:Y:S02]  /*0940*/  IMAD R30, R30, R11.reuse, R4.reuse ;  /* 0x0000000b1e1e7224 */ /* 0x180fe400078e0204 */
[----:B------:R-:W-:Y:S02]  /*0950*/  IMAD R32, R32, R11, R4 ;  /* 0x0000000b20207224 */ /* 0x000fe400078e0204 */
[----:B------:R-:W-:-:S02]  /*0960*/  IMAD R82, R33, R0, RZ ;  /* 0x0000000021527224 */ /* 0x000fc400078e02ff */
[-CC-:B------:R-:W-:Y:S02]  /*0970*/  IMAD R81, R14, R0.reuse, R3.reuse ;  /* 0x000000000e517224 */ /* 0x180fe400078e0203 */
[-CC-:B------:R-:W-:Y:S02]  /*0980*/  IMAD R83, R15, R0.reuse, R3.reuse ;  /* 0x000000000f537224 */ /* 0x180fe400078e0203 */
[-CC-:B------:R-:W-:Y:S02]  /*0990*/  IMAD R85, R16, R0.reuse, R3.reuse ;  /* 0x0000000010557224 */ /* 0x180fe400078e0203 */
[-CC-:B------:R-:W-:Y:S02]  /*09a0*/  IMAD R87, R18, R0.reuse, R3.reuse ;  /* 0x0000000012577224 */ /* 0x180fe400078e0203 */
[-CC-:B------:R-:W-:Y:S02]  /*09b0*/  IMAD R89, R30, R0.reuse, R3.reuse ;  /* 0x000000001e597224 */ /* 0x180fe400078e0203 */
[----:B------:R-:W-:-:S07]  /*09c0*/  IMAD R91, R32, R0, R3 ;  /* 0x00000000205b7224 */ /* 0x000fce00078e0203 */
.L_x_3:
[----:B------:R-:W0:Y:S02]  /*09d0*/  LDC.64 R14, c[0x0][0x388] ;  /* 0x0000e200ff0e7b82 */ /* 0x000e240000000a00 */
[----:B0-----:R-:W-:-:S06]  /*09e0*/  IMAD.WIDE R32, R19, 0x4, R14 ;  /* 0x0000000413207825 */ /* 0x001fcc00078e020e */
[----:B--2---:R-:W2:Y:S02]  /*09f0*/  LDG.E R32, desc[UR18][R32.64] ;  /* 0x0000001220207981 */ /* 0x004ea4000c1e1900 */
[----:B--2--5:R-:W-:Y:S01]  /*0a00*/  FADD R79, R32, R31 ;  /* 0x0000001f204f7221 */ /* 0x024fe20000000000 */
[----:B------:R-:W-:-:S04]  /*0a10*/  IMAD.WIDE R30, R17, 0x4, R14 ;  /* 0x00000004111e7825 */ /* 0x000fc800078e020e */
[----:B------:R0:W-:Y:S04]  /*0a20*/  STG.E desc[UR18][R8.64], R79 ;  /* 0x0000004f08007986 */ /* 0x0001e8000c101912 */
[----:B------:R-:W2:Y:S01]  /*0a30*/  LDG.E R30, desc[UR18][R30.64] ;  /* 0x000000121e1e7981 */ /* 0x000ea2000c1e1900 */
[----:B------:R-:W-:-:S04]  /*0a40*/  IMAD.WIDE R74, R91, 0x4, R14 ;  /* 0x000000045b4a7825 */ /* 0x000fc800078e020e */
[----:B--2---:R-:W-:-:S05]  /*0a50*/  FADD R93, R79, R30 ;  /* 0x0000001e4f5d7221 */ /* 0x004fca0000000000 */
[----:B------:R1:W-:Y:S04]  /*0a60*/  STG.E desc[UR18][R8.64], R93 ;  /* 0x0000005d08007986 */ /* 0x0003e8000c101912 */
[----:B------:R-:W2:Y:S01]  /*0a70*/  LDG.E R74, desc[UR18][R74.64] ;  /* 0x000000124a4a7981 */ /* 0x000ea2000c1e1900 */
[----:B------:R-:W-:-:S04]  /*0a80*/  IMAD.WIDE R76, R89, 0x4, R14 ;  /* 0x00000004594c7825 */ /* 0x000fc800078e020e */
[----:B--2---:R-:W-:-:S05]  /*0a90*/  FADD R95, R93, R74 ;  /* 0x0000004a5d5f7221 */ /* 0x004fca0000000000 */
[----:B------:R2:W-:Y:S04]  /*0aa0*/  STG.E desc[UR18][R8.64], R95 ;  /* 0x0000005f08007986 */ /* 0x0005e8000c101912 */
[----:B------:R-:W3:Y:S01]  /*0ab0*/  LDG.E R76, desc[UR18][R76.64] ;  /* 0x000000124c4c7981 */ /* 0x000ee2000c1e1900 */
[----:B------:R-:W-:-:S04]  /*0ac0*/  IMAD.WIDE R32, R87, 0x4, R14 ;  /* 0x0000000457207825 */ /* 0x000fc800078e020e */
[----:B---3--:R-:W-:-:S05]  /*0ad0*/  FADD R103, R95, R76 ;  /* 0x0000004c5f677221 */ /* 0x008fca0000000000 */
[----:B------:R2:W-:Y:S04]  /*0ae0*/  STG.E desc[UR18][R8.64], R103 ;  /* 0x0000006708007986 */ /* 0x0005e8000c101912 */
[----:B------:R-:W3:Y:S01]  /*0af0*/  LDG.E R32, desc[UR18][R32.64] ;  /* 0x0000001220207981 */ /* 0x000ee2000c1e1900 */
[----:B0-----:R-:W-:-:S04]  /*0b00*/  IMAD.WIDE R78, R85, 0x4, R14 ;  /* 0x00000004554e7825 */ /* 0x001fc800078e020e */
[----:B---3--:R-:W-:-:S05]  /*0b10*/  FADD R105, R103, R32 ;  /* 0x0000002067697221 */ /* 0x008fca0000000000 */
[----:B------:R2:W-:Y:S04]  /*0b20*/  STG.E desc[UR18][R8.64], R105 ;  /* 0x0000006908007986 */ /* 0x0005e8000c101912 */
[----:B------:R-:W1:Y:S01]  /*0b30*/  LDG.E R78, desc[UR18][R78.64] ;  /* 0x000000124e4e7981 */ /* 0x000e62000c1e1900 */
[----:B------:R-:W-:-:S04]  /*0b40*/  IMAD.WIDE R74, R83, 0x4, R14 ;  /* 0x00000004534a7825 */ /* 0x000fc800078e020e */
[----:B-1----:R-:W-:-:S05]  /*0b50*/  FADD R93, R105, R78 ;  /* 0x0000004e695d7221 */ /* 0x002fca0000000000 */
[----:B------:R2:W-:Y:S04]  /*0b60*/  STG.E desc[UR18][R8.64], R93 ;  /* 0x0000005d08007986 */ /* 0x0005e8000c101912 */
[----:B------:R-:W3:Y:S01]  /*0b70*/  LDG.E R74, desc[UR18][R74.64] ;  /* 0x000000124a4a7981 */ /* 0x000ee2000c1e1900 */
[----:B------:R-:W-:-:S04]  /*0b80*/  IMAD.WIDE R14, R81, 0x4, R14 ;  /* 0x00000004510e7825 */ /* 0x000fc800078e020e */
[----:B---3--:R-:W-:-:S05]  /*0b90*/  FADD R77, R93, R74 ;  /* 0x0000004a5d4d7221 */ /* 0x008fca0000000000 */
[----:B------:R2:W-:Y:S04]  /*0ba0*/  STG.E desc[UR18][R8.64], R77 ;  /* 0x0000004d08007986 */ /* 0x0005e8000c101912 */
[----:B------:R-:W3:Y:S01]  /*0bb0*/  LDG.E R14, desc[UR18][R14.64] ;  /* 0x000000120e0e7981 */ /* 0x000ee2000c1e1900 */
[----:B------:R-:W-:Y:S01]  /*0bc0*/  IADD3 R80, PT, PT, R80, 0x8, RZ ;  /* 0x0000000850507810 */ /* 0x000fe20007ffe0ff */
[C---:B------:R-:W-:Y:S01]  /*0bd0*/  IMAD R19, R82.reuse, 0x8, R19 ;  /* 0x0000000852137824 */ /* 0x040fe200078e0213 */
[----:B------:R-:W-:Y:S02]  /*0be0*/  LEA R17, R82, R17, 0x3 ;  /* 0x0000001152117211 */ /* 0x000fe400078e18ff */
[----:B------:R-:W-:Y:S02]  /*0bf0*/  ISETP.NE.AND P2, PT, R80, RZ, PT ;  /* 0x000000ff5000720c */ /* 0x000fe40003f45270 */
[----:B------:R-:W-:-:S02]  /*0c00*/  LEA R91, R82, R91, 0x3 ;  /* 0x0000005b525b7211 */ /* 0x000fc400078e18ff */
[C---:B------:R-:W-:Y:S02]  /*0c10*/  LEA R89, R82.reuse, R89, 0x3 ;  /* 0x0000005952597211 */ /* 0x040fe400078e18ff */
[C---:B------:R-:W-:Y:S02]  /*0c20*/  LEA R87, R82.reuse, R87, 0x3 ;  /* 0x0000005752577211 */ /* 0x040fe400078e18ff */
[C---:B------:R-:W-:Y:S02]  /*0c30*/  LEA R85, R82.reuse, R85, 0x3 ;  /* 0x0000005552557211 */ /* 0x040fe400078e18ff */
[C---:B------:R-:W-:Y:S02]  /*0c40*/  LEA R83, R82.reuse, R83, 0x3 ;  /* 0x0000005352537211 */ /* 0x040fe400078e18ff */
[----:B------:R-:W-:Y:S01]  /*0c50*/  LEA R81, R82, R81, 0x3 ;  /* 0x0000005152517211 */ /* 0x000fe200078e18ff */
[----:B---3--:R-:W-:-:S05]  /*0c60*/  FADD R31, R77, R14 ;  /* 0x0000000e4d1f7221 */ /* 0x008fca0000000000 */
[----:B------:R2:W-:Y:S01]  /*0c70*/  STG.E desc[UR18][R8.64], R31 ;  /* 0x0000001f08007986 */ /* 0x0005e2000c101912 */
[----:B------:R-:W-:Y:S05]  /*0c80*/  @P2 BRA `(.L_x_3) ;  /* 0xfffffffc00502947 */ /* 0x000fea000383ffff */
.L_x_2:
[----:B------:R-:W-:-:S13]  /*0c90*/  LOP3.LUT P2, RZ, R10, 0x7, RZ, 0xc0, !PT ;  /* 0x000000070aff7812 */ /* 0x000fda000784c0ff */
[----:B------:R-:W-:Y:S05]  /*0ca0*/  @!P2 BRA `(.L_x_1) ;  /* 0x0000000000fca947 */ /* 0x000fea0003800000 */
[C---:B------:R-:W-:Y:S02]  /*0cb0*/  LOP3.LUT R14, R10.reuse, 0x7, RZ, 0xc0, !PT ;  /* 0x000000070a0e7812 */ /* 0x040fe400078ec0ff */
[----:B------:R-:W-:Y:S02]  /*0cc0*/  LOP3.LUT P3, R74, R10, 0x3, RZ, 0xc0, !PT ;  /* 0x000000030a4a7812 */ /* 0x000fe4000786c0ff */
[----:B------:R-:W-:-:S04]  /*0cd0*/  IADD3 R14, PT, PT, R14, -0x1, RZ ;  /* 0xffffffff0e0e7810 */ /* 0x000fc80007ffe0ff */
[----:B------:R-:W-:-:S13]  /*0ce0*/  ISETP.GE.U32.AND P2, PT, R14, 0x3, PT ;  /* 0x000000030e00780c */ /* 0x000fda0003f46070 */
[----:B------:R-:W-:Y:S05]  /*0cf0*/  @!P2 BRA `(.L_x_4) ;  /* 0x000000000078a947 */ /* 0x000fea0003800000 */
[----:B------:R-:W0:Y:S01]  /*0d00*/  LDC.64 R14, c[0x0][0x388] ;  /* 0x0000e200ff0e7b82 */ /* 0x000e220000000a00 */
[----:B------:R-:W-:-:S04]  /*0d10*/  IMAD R18, R12, R13, R2 ;  /* 0x0000000d0c127224 */ /* 0x000fc800078e0202 */
[----:B------:R-:W-:-:S04]  /*0d20*/  IMAD R16, R18, R11, R4 ;  /* 0x0000000b12107224 */ /* 0x000fc800078e0204 */
[----:B------:R-:W-:-:S04]  /*0d30*/  IMAD R17, R16, R0, R3 ;  /* 0x0000000010117224 */ /* 0x000fc800078e0203 */
[----:B0-----:R-:W-:-:S06]  /*0d40*/  IMAD.WIDE R16, R17, 0x4, R14 ;  /* 0x0000000411107825 */ /* 0x001fcc00078e020e */
[----:B------:R-:W2:Y:S01]  /*0d50*/  LDG.E R16, desc[UR18][R16.64] ;  /* 0x0000001210107981 */ /* 0x000ea2000c1e1900 */
[----:B------:R-:W-:-:S05]  /*0d60*/  IADD3 R30, PT, PT, R18, R13, RZ ;  /* 0x0000000d121e7210 */ /* 0x000fca0007ffe0ff */
[----:B------:R-:W-:-:S04]  /*0d70*/  IMAD R18, R30, R11, R4 ;  /* 0x0000000b1e127224 */ /* 0x000fc800078e0204 */
[----:B------:R-:W-:-:S04]  /*0d80*/  IMAD R19, R18, R0, R3 ;  /* 0x0000000012137224 */ /* 0x000fc800078e0203 */
[----:B------:R-:W-:-:S04]  /*0d90*/  IMAD.WIDE R18, R19, 0x4, R14 ;  /* 0x0000000413127825 */ /* 0x000fc800078e020e */
[----:B--2--5:R-:W-:-:S05]  /*0da0*/  FADD R31, R31, R16 ;  /* 0x000000101f1f7221 */ /* 0x024fca0000000000 */
[----:B------:R0:W-:Y:S04]  /*0db0*/  STG.E desc[UR18][R8.64], R31 ;  /* 0x0000001f08007986 */ /* 0x0001e8000c101912 */
[----:B------:R-:W2:Y:S01]  /*0dc0*/  LDG.E R18, desc[UR18][R18.64] ;  /* 0x0000001212127981 */ /* 0x000ea2000c1e1900 */
[----:B------:R-:W-:-:S05]  /*0dd0*/  IADD3 R30, PT, PT, R30, R13, RZ ;  /* 0x0000000d1e1e7210 */ /* 0x000fca0007ffe0ff */
[----:B------:R-:W-:-:S04]  /*0de0*/  IMAD R32, R30, R11, R4 ;  /* 0x0000000b1e207224 */ /* 0x000fc800078e0204 */
[----:B------:R-:W-:-:S04]  /*0df0*/  IMAD R75, R32, R0, R3 ;  /* 0x00000000204b7224 */ /* 0x000fc800078e0203 */
[----:B------:R-:W-:-:S04]  /*0e00*/  IMAD.WIDE R16, R75, 0x4, R14 ;  /* 0x000000044b107825 */ /* 0x000fc800078e020e */
[----:B--2---:R-:W-:-:S05]  /*0e10*/  FADD R33, R31, R18 ;  /* 0x000000121f217221 */ /* 0x004fca0000000000 */
[----:B------:R1:W-:Y:S04]  /*0e20*/  STG.E desc[UR18][R8.64], R33 ;  /* 0x0000002108007986 */ /* 0x0003e8000c101912 */
[----:B------:R-:W2:Y:S01]  /*0e30*/  LDG.E R16, desc[UR18][R16.64] ;  /* 0x0000001210107981 */ /* 0x000ea2000c1e1900 */
[----:B------:R-:W-:-:S04]  /*0e40*/  IMAD.IADD R30, R30, 0x1, R13 ;  /* 0x000000011e1e7824 */ /* 0x000fc800078e020d */
[----:B------:R-:W-:-:S04]  /*0e50*/  IMAD R30, R30, R11, R4 ;  /* 0x0000000b1e1e7224 */ /* 0x000fc800078e0204 */
[----:B0-----:R-:W-:-:S04]  /*0e60*/  IMAD R31, R30, R0, R3 ;  /* 0x000000001e1f7224 */ /* 0x001fc800078e0203 */
[----:B------:R-:W-:-:S04]  /*0e70*/  IMAD.WIDE R14, R31, 0x4, R14 ;  /* 0x000000041f0e7825 */ /* 0x000fc800078e020e */
[----:B--2---:R-:W-:-:S05]  /*0e80*/  FADD R19, R33, R16 ;  /* 0x0000001021137221 */ /* 0x004fca0000000000 */
[----:B------:R1:W-:Y:S04]  /*0e90*/  STG.E desc[UR18][R8.64], R19 ;  /* 0x0000001308007986 */ /* 0x0003e8000c101912 */
[----:B------:R-:W2:Y:S01]  /*0ea0*/  LDG.E R14, desc[UR18][R14.64] ;  /* 0x000000120e0e7981 */ /* 0x000ea2000c1e1900 */
[----:B------:R-:W-:Y:S01]  /*0eb0*/  IADD3 R12, PT, PT, R12, 0x4, RZ ;  /* 0x000000040c0c7810 */ /* 0x000fe20007ffe0ff */
[----:B--2---:R-:W-:-:S05]  /*0ec0*/  FADD R31, R19, R14 ;  /* 0x0000000e131f7221 */ /* 0x004fca0000000000 */
[----:B------:R1:W-:Y:S02]  /*0ed0*/  STG.E desc[UR18][R8.64], R31 ;  /* 0x0000001f08007986 */ /* 0x0003e4000c101912 */
.L_x_4:
[----:B------:R-:W-:Y:S05]  /*0ee0*/  @!P3 BRA `(.L_x_1) ;  /* 0x00000000006cb947 */ /* 0x000fea0003800000 */
[----:B------:R-:W-:-:S13]  /*0ef0*/  ISETP.NE.AND P2, PT, R74, 0x1, PT ;  /* 0x000000014a00780c */ /* 0x000fda0003f45270 */
[----:B------:R-:W0:Y:S01]  /*0f00*/  @P2 LDC.64 R14, c[0x0][0x388] ;  /* 0x0000e200ff0e2b82 */ /* 0x000e220000000a00 */
[----:B------:R-:W-:-:S04]  /*0f10*/  @P2 IMAD R18, R12, R13, R2 ;  /* 0x0000000d0c122224 */ /* 0x000fc800078e0202 */
[----:B------:R-:W-:-:S04]  /*0f20*/  @P2 IMAD R16, R18, R11, R4 ;  /* 0x0000000b12102224 */ /* 0x000fc800078e0204 */
[----:B------:R-:W-:-:S04]  /*0f30*/  @P2 IMAD R17, R16, R0, R3 ;  /* 0x0000000010112224 */ /* 0x000fc800078e0203 */
[----:B0-----:R-:W-:-:S06]  /*0f40*/  @P2 IMAD.WIDE R16, R17, 0x4, R14 ;  /* 0x0000000411102825 */ /* 0x001fcc00078e020e */
[----:B------:R-:W3:Y:S01]  /*0f50*/  @P2 LDG.E R16, desc[UR18][R16.64] ;  /* 0x0000001210102981 */ /* 0x000ee2000c1e1900 */
[----:B------:R-:W-:-:S05]  /*0f60*/  @P2 IADD3 R18, PT, PT, R18, R13, RZ ;  /* 0x0000000d12122210 */ /* 0x000fca0007ffe0ff */
[----:B------:R-:W-:-:S04]  /*0f70*/  @P2 IMAD R18, R18, R11, R4 ;  /* 0x0000000b12122224 */ /* 0x000fc800078e0204 */
[----:B-1----:R-:W-:-:S04]  /*0f80*/  @P2 IMAD R19, R18, R0, R3 ;  /* 0x0000000012132224 */ /* 0x002fc800078e0203 */
[----:B------:R-:W-:Y:S01]  /*0f90*/  @P2 IMAD.WIDE R14, R19, 0x4, R14 ;  /* 0x00000004130e2825 */ /* 0x000fe200078e020e */
[----:B------:R-:W-:-:S04]  /*0fa0*/  LOP3.LUT R10, R10, 0x1, RZ, 0xc0, !PT ;  /* 0x000000010a0a7812 */ /* 0x000fc800078ec0ff */
[----:B------:R-:W-:Y:S02]  /*0fb0*/  ISETP.NE.U32.AND P3, PT, R10, 0x1, PT ;  /* 0x000000010a00780c */ /* 0x000fe40003f65070 */
[----:B------:R-:W-:-:S11]  /*0fc0*/  @P2 IADD3 R12, PT, PT, R12, 0x2, RZ ;  /* 0x000000020c0c2810 */ /* 0x000fd60007ffe0ff */
[----:B------:R-:W0:Y:S01]  /*0fd0*/  @!P3 LDC.64 R18, c[0x0][0x388] ;  /* 0x0000e200ff12bb82 */ /* 0x000e220000000a00 */
[----:B---3-5:R-:W-:-:S05]  /*0fe0*/  @P2 FADD R33, R31, R16 ;  /* 0x000000101f212221 */ /* 0x028fca0000000000 */
[----:B------:R3:W-:Y:S04]  /*0ff0*/  @P2 STG.E desc[UR18][R8.64], R33 ;  /* 0x0000002108002986 */ /* 0x0007e8000c101912 */
[----:B------:R-:W2:Y:S01]  /*1000*/  @P2 LDG.E R14, desc[UR18][R14.64] ;  /* 0x000000120e0e2981 */ /* 0x000ea2000c1e1900 */
[----:B------:R-:W-:-:S04]  /*1010*/  @!P3 IMAD R12, R12, R13, R2 ;  /* 0x0000000d0c0cb224 */ /* 0x000fc800078e0202 */
[----:B------:R-:W-:-:S04]  /*1020*/  @!P3 IMAD R12, R12, R11, R4 ;  /* 0x0000000b0c0cb224 */ /* 0x000fc800078e0204 */
[----:B------:R-:W-:-:S04]  /*1030*/  @!P3 IMAD R13, R12, R0, R3 ;  /* 0x000000000c0db224 */ /* 0x000fc800078e0203 */
[----:B0-----:R-:W-:-:S04]  /*1040*/  @!P3 IMAD.WIDE R12, R13, 0x4, R18 ;  /* 0x000000040d0cb825 */ /* 0x001fc800078e0212 */
[----:B--2---:R-:W-:-:S05]  /*1050*/  @P2 FADD R31, R33, R14 ;  /* 0x0000000e211f2221 */ /* 0x004fca0000000000 */
[----:B------:R3:W-:Y:S04]  /*1060*/  @P2 STG.E desc[UR18][R8.64], R31 ;  /* 0x0000001f08002986 */ /* 0x0007e8000c101912 */
[----:B------:R-:W2:Y:S02]  /*1070*/  @!P3 LDG.E R12, desc[UR18][R12.64] ;  /* 0x000000120c0cb981 */ /* 0x000ea4000c1e1900 */
[----:B--2---:R-:W-:-:S05]  /*1080*/  @!P3 FADD R15, R12, R31 ;  /* 0x0000001f0c0fb221 */ /* 0x004fca0000000000 */
[----:B------:R3:W-:Y:S02]  /*1090*/  @!P3 STG.E desc[UR18][R8.64], R15 ;  /* 0x0000000f0800b986 */ /* 0x0007e4000c101912 */
.L_x_1:
[----:B------:R-:W-:Y:S05]  /*10a0*/  BSYNC.RECONVERGENT B0 ;  /* 0x0000000000007941 */ /* 0x000fea0003800200 */
.L_x_0:
[----:B------:R-:W-:Y:S04]  /*10b0*/  BSSY.RECONVERGENT B0, `(.L_x_5) ;  /* 0x0000780000007945 */ /* 0x000fe80003800200 */
[----:B------:R-:W-:Y:S05]  /*10c0*/  @!P1 BRA `(.L_x_6) ;  /* 0x0000007400f89947 */ /* 0x000fea0003800000 */
[----:B------:R-:W-:Y:S04]  /*10d0*/  BSSY.RECONVERGENT B1, `(.L_x_7) ;  /* 0x0000483000017945 */ /* 0x000fe80003800200 */
[----:B------:R-:W-:Y:S05]  /*10e0*/  @!P0 BRA `(.L_x_8) ;  /* 0x0000004800048947 */ /* 0x000fea0003800000 */
[----:B------:R-:W0:Y:S01]  /*10f0*/  LDCU UR5, c[0x0][0x464] ;  /* 0x00008c80ff0577ac */ /* 0x000e220008000800 */
[----:B------:R-:W-:Y:S02]  /*1100*/  MOV R7, RZ ;  /* 0x000000ff00077202 */ /* 0x000fe40000000f00 */
[----:B-123--:R-:W-:Y:S01]  /*1110*/  CS2R R8, SRZ ;  /* 0x0000000000087805 */ /* 0x00efe2000001ff00 */
[----:B0-----:R-:W-:-:S09]  /*1120*/  UISETP.GE.AND UP0, UPT, UR5, 0x1, UPT ;  /* 0x000000010500788c */ /* 0x001fd2000bf06270 */
[----:B------:R-:W-:Y:S05]  /*1130*/  BRA.U !UP0, `(.L_x_9) ;  /* 0x0000000508b87547 */ /* 0x000fea000b800000 */
[----:B------:R-:W-:Y:S01]  /*1140*/  UISETP.NE.AND UP0, UPT, UR5, 0x1, UPT ;  /* 0x000000010500788c */ /* 0x000fe2000bf05270 */
[----:B------:R-:W-:Y:S01]  /*1150*/  HFMA2 R7, -RZ, RZ, 0, 0 ;  /* 0x00000000ff077431 */ /* 0x000fe200000001ff */
[----:B------:R-:W-:Y:S01]  /*1160*/  CS2R R8, SRZ ;  /* 0x0000000000087805 */ /* 0x000fe2000001ff00 */
[----:B------:R-:W-:Y:S01]  /*1170*/  UMOV UR6, URZ ;  /* 0x000000ff00067c82 */ /* 0x000fe20008000000 */
[----:B------:R-:W-:-:S05]  /*1180*/  UMOV UR7, URZ ;  /* 0x000000ff00077c82 */ /* 0x000fca0008000000 */
[----:B------:R-:W-:Y:S05]  /*1190*/  BRA.U !UP0, `(.L_x_10) ;  /* 0x0000000108e87547 */ /* 0x000fea000b800000 */
[----:B------:R-:W-:Y:S02]  /*11a0*/  MOV R9, RZ ;  /* 0x000000ff00097202 */ /* 0x000fe40000000f00 */
[----:B-----5:R-:W-:-:S07]  /*11b0*/  MOV R31, RZ ;  /* 0x000000ff001f7202 */ /* 0x020fce0000000f00 */
.L_x_11:
[----:B------:R-:W0:Y:S08]  /*11c0*/  LDC.64 R12, c[0x0][0x3b8] ;  /* 0x0000ee00ff0c7b82 */ /* 0x000e300000000a00 */
[----:B------:R-:W1:Y:S08]  /*11d0*/  LDC.64 R18, c[0x0][0x3c0] ;  /* 0x0000f000ff127b82 */ /* 0x000e700000000a00 */
[----:B------:R-:W2:Y:S01]  /*11e0*/  LDC.64 R16, c[0x0][0x3b0] ;  /* 0x0000ec00ff107b82 */ /* 0x000ea20000000a00 */
[----:B0-----:R-:W-:-:S07]  /*11f0*/  IMAD.WIDE.U32 R12, R31, 0x4, R12 ;  /* 0x000000041f0c7825 */ /* 0x001fce00078e000c */
[----:B------:R-:W0:Y:S01]  /*1200*/  LDC.64 R14, c[0x0][0x3a0] ;  /* 0x0000e800ff0e7b82 */ /* 0x000e220000000a00 */
[----:B------:R-:W3:Y:S01]  /*1210*/  LDG.E R73, desc[UR18][R12.64] ;  /* 0x000000120c497981 */ /* 0x000ee2000c1e1900 */
[----:B-1----:R-:W-:-:S03]  /*1220*/  IMAD.WIDE.U32 R18, R31, 0x4, R18 ;  /* 0x000000041f127825 */ /* 0x002fc600078e0012 */
[----:B------:R1:W4:Y:S04]  /*1230*/  LDG.E R83, desc[UR18][R12.64+0x4] ;  /* 0x000004120c537981 */ /* 0x000328000c1e1900 */
[----:B------:R-:W5:Y:S01]  /*1240*/  LDG.E R77, desc[UR18][R18.64] ;  /* 0x00000012124d7981 */ /* 0x000f62000c1e1900 */
[----:B--2---:R-:W-:-:S03]  /*1250*/  IMAD.WIDE.U32 R16, R31, 0x4, R16 ;  /* 0x000000041f107825 */ /* 0x004fc600078e0010 */
[----:B------:R-:W2:Y:S01]  /*1260*/  LDG.E R87, desc[UR18][R18.64+0x4] ;  /* 0x0000041212577981 */ /* 0x000ea2000c1e1900 */
[----:B-1----:R-:W1:Y:S03]  /*1270*/  LDC.64 R12, c[0x0][0x390] ;  /* 0x0000e400ff0c7b82 */ /* 0x002e660000000a00 */
[----:B------:R-:W2:Y:S04]  /*1280*/  LDG.E R33, desc[UR18][R16.64] ;  /* 0x0000001210217981 */ /* 0x000ea8000c1e1900 */
[----:B------:R-:W2:Y:S01]  /*1290*/  LDG.E R81, desc[UR18][R16.64+0x4] ;  /* 0x0000041210517981 */ /* 0x000ea2000c1e1900 */
[----:B0-----:R-:W-:-:S05]  /*12a0*/  IMAD.WIDE.U32 R14, R31, 0x4, R14 ;  /* 0x000000041f0e7825 */ /* 0x001fca00078e000e */
[----:B------:R-:W2:Y:S01]  /*12b0*/  LDG.E R18, desc[UR18][R14.64+0x4] ;  /* 0x000004120e127981 */ /* 0x000ea2000c1e1900 */
[----:B---3--:R-:W0:Y:S08]  /*12c0*/  F2I.TRUNC.NTZ R75, R73 ;  /* 0x00000049004b7305 */ /* 0x008e30000020f100 */
[----:B-----5:R-:W3:Y:S08]  /*12d0*/  F2I.TRUNC.NTZ R79, R77 ;  /* 0x0000004d004f7305 */ /* 0x020ef0000020f100 */
[----:B----4-:R-:W4:Y:S08]  /*12e0*/  F2I.TRUNC.NTZ R85, R83 ;  /* 0x0000005300557305 */ /* 0x010f30000020f100 */
[----:B--2---:R-:W-:Y:S08]  /*12f0*/  F2I.TRUNC.NTZ R10, R33 ;  /* 0x00000021000a7305 */ /* 0x004ff0000020f100 */
[----:B------:R-:W2:Y:S08]  /*1300*/  F2I.TRUNC.NTZ R89, R87 ;  /* 0x0000005700597305 */ /* 0x000eb0000020f100 */
[----:B------:R-:W5:Y:S01]  /*1310*/  F2I.TRUNC.NTZ R32, R81 ;  /* 0x0000005100207305 */ /* 0x000f62000020f100 */
[----:B0-----:R-:W-:-:S02]  /*1320*/  IADD3 R30, PT, PT, R4, R75, RZ ;  /* 0x0000004b041e7210 */ /* 0x001fc40007ffe0ff */
[----:B---3--:R-:W-:Y:S02]  /*1330*/  IADD3 R79, PT, PT, R2, R79, RZ ;  /* 0x0000004f024f7210 */ /* 0x008fe40007ffe0ff */
[----:B----4-:R-:W-:Y:S01]  /*1340*/  IADD3 R16, PT, PT, R4, R85, RZ ;  /* 0x0000005504107210 */ /* 0x010fe20007ffe0ff */
[----:B--2---:R-:W-:Y:S01]  /*1350*/  IMAD.IADD R89, R2, 0x1, R89 ;  /* 0x0000000102597824 */ /* 0x004fe200078e0259 */
[----:B------:R-:W-:Y:S01]  /*1360*/  IADD3 R17, PT, PT, R3, R10, RZ ;  /* 0x0000000a03117210 */ /* 0x000fe20007ffe0ff */
[-C--:B------:R-:W-:Y:S01]  /*1370*/  IMAD R30, R79, R11.reuse, R30 ;  /* 0x0000000b4f1e7224 */ /* 0x080fe200078e021e */
[----:B------:R-:W2:Y:S01]  /*1380*/  LDG.E R10, desc[UR18][R14.64] ;  /* 0x000000120e0a7981 */ /* 0x000ea2000c1e1900 */
[----:B------:R-:W-:Y:S02]  /*1390*/  IMAD R16, R89, R11, R16 ;  /* 0x0000000b59107224 */ /* 0x000fe400078e0210 */
[----:B------:R-:W-:Y:S01]  /*13a0*/  IMAD R17, R30, R0, R17 ;  /* 0x000000001e117224 */ /* 0x000fe200078e0211 */
[----:B-----5:R-:W-:-:S05]  /*13b0*/  IADD3 R19, PT, PT, R3, R32, RZ ;  /* 0x0000002003137210 */ /* 0x020fca0007ffe0ff */
[----:B------:R-:W-:Y:S02]  /*13c0*/  IMAD R19, R16, R0, R19 ;  /* 0x0000000010137224 */ /* 0x000fe400078e0213 */
[----:B-1----:R-:W-:-:S04]  /*13d0*/  IMAD.WIDE R16, R17, 0x4, R12 ;  /* 0x0000000411107825 */ /* 0x002fc800078e020c */
[----:B------:R-:W-:Y:S02]  /*13e0*/  IMAD.WIDE R12, R19, 0x4, R12 ;  /* 0x00000004130c7825 */ /* 0x000fe400078e020c */
[----:B------:R-:W3:Y:S04]  /*13f0*/  LDG.E R17, desc[UR18][R16.64] ;  /* 0x0000001210117981 */ /* 0x000ee8000c1e1900 */
[----:B------:R-:W4:Y:S01]  /*1400*/  LDG.E R13, desc[UR18][R12.64] ;  /* 0x000000120c0d7981 */ /* 0x000f22000c1e1900 */
[----:B------:R-:W-:Y:S01]  /*1410*/  ULOP3.LUT UR6, UR5, 0x7ffffffe, URZ, 0xc0, !UPT ;  /* 0x7ffffffe05067892 */ /* 0x000fe2000f8ec0ff */
[----:B------:R-:W-:-:S05]  /*1420*/  IADD3 R31, PT, PT, R31, 0x2, RZ ;  /* 0x000000021f1f7810 */ /* 0x000fca0007ffe0ff */
[----:B------:R-:W-:Y:S01]  /*1430*/  ISETP.NE.AND P0, PT, R31, UR6, PT ;  /* 0x000000061f007c0c */ /* 0x000fe2000bf05270 */
[----:B------:R-:W-:-:S04]  /*1440*/  FMUL R18, R18, 3 ;  /* 0x4040000012127820 */ /* 0x000fc80000400000 */
[C---:B------:R-:W-:Y:S01]  /*1450*/  FMUL R30, R18.reuse, R81 ;  /* 0x00000051121e7220 */ /* 0x040fe20000400000 */
[C---:B------:R-:W-:Y:S01]  /*1460*/  FMUL R83, R18.reuse, R83 ;  /* 0x0000005312537220 */ /* 0x040fe20000400000 */
[----:B------:R-:W-:Y:S01]  /*1470*/  FMUL R18, R18, R87 ;  /* 0x0000005712127220 */ /* 0x000fe20000400000 */
[----:B--2---:R-:W-:-:S04]  /*1480*/  FMUL R10, R10, 3 ;  /* 0x404000000a0a7820 */ /* 0x004fc80000400000 */
[C---:B------:R-:W-:Y:S01]  /*1490*/  FMUL R14, R10.reuse, R33 ;  /* 0x000000210a0e7220 */ /* 0x040fe20000400000 */
[C---:B------:R-:W-:Y:S01]  /*14a0*/  FMUL R73, R10.reuse, R73 ;  /* 0x000000490a497220 */ /* 0x040fe20000400000 */
[----:B------:R-:W-:Y:S02]  /*14b0*/  FMUL R10, R10, R77 ;  /* 0x0000004d0a0a7220 */ /* 0x000fe40000400000 */
[----:B---3--:R-:W-:Y:S01]  /*14c0*/  FFMA R7, R14, R17, R7 ;  /* 0x000000110e077223 */ /* 0x008fe20000000007 */
[C---:B------:R-:W-:Y:S01]  /*14d0*/  FFMA R8, R17.reuse, R73, R8 ;  /* 0x0000004911087223 */ /* 0x040fe20000000008 */
[----:B------:R-:W-:Y:S02]  /*14e0*/  FFMA R9, R17, R10, R9 ;  /* 0x0000000a11097223 */ /* 0x000fe40000000009 */
[----:B----4-:R-:W-:Y:S01]  /*14f0*/  FFMA R7, R30, R13, R7 ;  /* 0x0000000d1e077223 */ /* 0x010fe20000000007 */
[C---:B------:R-:W-:Y:S01]  /*1500*/  FFMA R8, R13.reuse, R83, R8 ;  /* 0x000000530d087223 */ /* 0x040fe20000000008 */
[----:B------:R-:W-:Y:S01]  /*1510*/  FFMA R9, R13, R18, R9 ;  /* 0x000000120d097223 */ /* 0x000fe20000000009 */
[----:B------:R-:W-:Y:S06]  /*1520*/  @P0 BRA `(.L_x_11) ;  /* 0xfffffffc00240947 */ /* 0x000fec000383ffff */
[----:B------:R-:W-:-:S05]  /*1530*/  UMOV UR7, URZ ;  /* 0x000000ff00077c82 */ /* 0x000fca0008000000 */
.L_x_10:
[----:B------:R-:W-:-:S04]  /*1540*/  ULOP3.LUT UR5, UR5, 0x1, URZ, 0xc0, !UPT ;  /* 0x0000000105057892 */ /* 0x000fc8000f8ec0ff */
[----:B------:R-:W-:-:S09]  /*1550*/  UISETP.NE.U32.AND UP0, UPT, UR5, 0x1, UPT ;  /* 0x000000010500788c */ /* 0x000fd2000bf05070 */
[----:B------:R-:W-:Y:S05]  /*1560*/  BRA.U UP0, `(.L_x_9) ;  /* 0x0000000100ac7547 */ /* 0x000fea000b800000 */
[----:B------:R-:W0:Y:S01]  /*1570*/  LDCU.128 UR12, c[0x0][0x3b0] ;  /* 0x00007600ff0c77ac */ /* 0x000e220008000c00 */
[----:B------:R-:W1:Y:S01]  /*1580*/  LDC.64 R18, c[0x0][0x390] ;  /* 0x0000e400ff127b82 */ /* 0x000e620000000a00 */
[----:B------:R-:W2:Y:S01]  /*1590*/  LDCU.64 UR16, c[0x0][0x3c0] ;  /* 0x00007800ff1077ac */ /* 0x000ea20008000a00 */
[----:B------:R-:W-:Y:S02]  /*15a0*/  USHF.L.U32 UR10, UR6, 0x2, URZ ;  /* 0x00000002060a7899 */ /* 0x000fe400080006ff */
[----:B------:R-:W-:Y:S02]  /*15b0*/  USHF.L.U64.HI UR11, UR6, 0x2, UR7 ;  /* 0x00000002060b7899 */ /* 0x000fe40008010207 */
[----:B0-----:R-:W-:Y:S02]  /*15c0*/  UIADD3 UR7, UP1, UPT, UR10, UR14, URZ ;  /* 0x0000000e0a077290 */ /* 0x001fe4000ff3e0ff */
[----:B--2---:R-:W-:Y:S02]  /*15d0*/  UIADD3 UR5, UP0, UPT, UR10, UR16, URZ ;  /* 0x000000100a057290 */ /* 0x004fe4000ff1e0ff */
[----:B------:R-:W-:-:S02]  /*15e0*/  UIADD3.X UR8, UPT, UPT, UR11, UR15, URZ, UP1, !UPT ;  /* 0x0000000f0b087290 */ /* 0x000fc40008ffe4ff */
[----:B------:R-:W-:Y:S01]  /*15f0*/  MOV R12, UR7 ;  /* 0x00000007000c7c02 */ /* 0x000fe20008000f00 */
[----:B------:R-:W-:Y:S02]  /*1600*/  UIADD3 UR9, UP1, UPT, UR10, UR12, URZ ;  /* 0x0000000c0a097290 */ /* 0x000fe4000ff3e0ff */
[----:B------:R-:W-:Y:S01]  /*1610*/  UIADD3.X UR6, UPT, UPT, UR11, UR17, URZ, UP0, !UPT ;  /* 0x000000110b067290 */ /* 0x000fe200087fe4ff */
[----:B------:R-:W-:Y:S01]  /*1620*/  MOV R16, UR5 ;  /* 0x0000000500107c02 */ /* 0x000fe20008000f00 */
[----:B------:R-:W-:Y:S01]  /*1630*/  UIADD3.X UR7, UPT, UPT, UR11, UR13, URZ, UP1, !UPT ;  /* 0x0000000d0b077290 */ /* 0x000fe20008ffe4ff */
[----:B------:R-:W-:-:S03]  /*1640*/  MOV R13, UR8 ;  /* 0x00000008000d7c02 */ /* 0x000fc60008000f00 */
[----:B------:R-:W-:Y:S02]  /*1650*/  MOV R17, UR6 ;  /* 0x0000000600117c02 */ /* 0x000fe40008000f00 */
[----:B------:R-:W-:Y:S01]  /*1660*/  MOV R15, UR7 ;  /* 0x00000007000f7c02 */ /* 0x000fe20008000f00 */
[----:B-----5:R0:W2:Y:S01]  /*1670*/  LDG.E R31, desc[UR18][R12.64] ;  /* 0x000000120c1f7981 */ /* 0x0200a2000c1e1900 */
[----:B------:R-:W-:-:S03]  /*1680*/  MOV R14, UR9 ;  /* 0x00000009000e7c02 */ /* 0x000fc60008000f00 */
[----:B------:R-:W3:Y:S01]  /*1690*/  LDG.E R73, desc[UR18][R16.64] ;  /* 0x0000001210497981 */ /* 0x000ee2000c1e1900 */
[----:B------:R-:W4:Y:S03]  /*16a0*/  LDCU.64 UR6, c[0x0][0x3a0] ;  /* 0x00007400ff0677ac */ /* 0x000f260008000a00 */
[----:B------:R-:W3:Y:S01]  /*16b0*/  LDG.E R15, desc[UR18][R14.64] ;  /* 0x000000120e0f7981 */ /* 0x000ee2000c1e1900 */
[----:B----4-:R-:W-:-:S04]  /*16c0*/  UIADD3 UR5, UP0, UPT, UR10, UR6, URZ ;  /* 0x000000060a057290 */ /* 0x010fc8000ff1e0ff */
[----:B------:R-:W-:Y:S02]  /*16d0*/  UIADD3.X UR6, UPT, UPT, UR11, UR7, URZ, UP0, !UPT ;  /* 0x000000070b067290 */ /* 0x000fe400087fe4ff */
[----:B0-----:R-:W-:-:S04]  /*16e0*/  MOV R12, UR5 ;  /* 0x00000005000c7c02 */ /* 0x001fc80008000f00 */
[----:B------:R-:W-:-:S05]  /*16f0*/  MOV R13, UR6 ;  /* 0x00000006000d7c02 */ /* 0x000fca0008000f00 */
[----:B------:R-:W4:Y:S01]  /*1700*/  LDG.E R12, desc[UR18][R12.64] ;  /* 0x000000120c0c7981 */ /* 0x000f22000c1e1900 */
[----:B--2---:R-:W0:Y:S08]  /*1710*/  F2I.TRUNC.NTZ R33, R31 ;  /* 0x0000001f00217305 */ /* 0x004e30000020f100 */
[----:B---3--:R-:W2:Y:S01]  /*1720*/  F2I.TRUNC.NTZ R75, R73 ;  /* 0x00000049004b7305 */ /* 0x008ea2000020f100 */
[----:B0-----:R-:W-:-:S07]  /*1730*/  IADD3 R30, PT, PT, R4, R33, RZ ;  /* 0x00000021041e7210 */ /* 0x001fce0007ffe0ff */
[----:B------:R-:W0:Y:S01]  /*1740*/  F2I.TRUNC.NTZ R10, R15 ;  /* 0x0000000f000a7305 */ /* 0x000e22000020f100 */
[----:B--2---:R-:W-:-:S04]  /*1750*/  IMAD.IADD R75, R2, 0x1, R75 ;  /* 0x00000001024b7824 */ /* 0x004fc800078e024b */
[----:B------:R-:W-:Y:S01]  /*1760*/  IMAD R30, R75, R11, R30 ;  /* 0x0000000b4b1e7224 */ /* 0x000fe200078e021e */
[----:B0-----:R-:W-:-:S05]  /*1770*/  IADD3 R17, PT, PT, R3, R10, RZ ;  /* 0x0000000a03117210 */ /* 0x001fca0007ffe0ff */
[----:B------:R-:W-:-:S04]  /*1780*/  IMAD R11, R30, R0, R17 ;  /* 0x000000001e0b7224 */ /* 0x000fc800078e0211 */
[----:B-1----:R-:W-:-:S06]  /*1790*/  IMAD.WIDE R10, R11, 0x4, R18 ;  /* 0x000000040b0a7825 */ /* 0x002fcc00078e0212 */
[----:B------:R-:W2:Y:S01]  /*17a0*/  LDG.E R11, desc[UR18][R10.64] ;  /* 0x000000120a0b7981 */ /* 0x000ea2000c1e1900 */
[----:B----4-:R-:W-:-:S04]  /*17b0*/  FMUL R0, R12, 3 ;  /* 0x404000000c007820 */ /* 0x010fc80000400000 */
[C---:B------:R-:W-:Y:S01]  /*17c0*/  FMUL R14, R0.reuse, R15 ;  /* 0x0000000f000e7220 */ /* 0x040fe20000400000 */
[C---:B------:R-:W-:Y:S01]  /*17d0*/  FMUL R31, R0.reuse, R31 ;  /* 0x0000001f001f7220 */ /* 0x040fe20000400000 */
[----:B------:R-:W-:Y:S02]  /*17e0*/  FMUL R0, R0, R73 ;  /* 0x0000004900007220 */ /* 0x000fe40000400000 */
[----:B--2---:R-:W-:Y:S01]  /*17f0*/  FFMA R7, R14, R11, R7 ;  /* 0x0000000b0e077223 */ /* 0x004fe20000000007 */
[C---:B------:R-:W-:Y:S01]  /*1800*/  FFMA R8, R11.reuse, R31, R8 ;  /* 0x0000001f0b087223 */ /* 0x040fe20000000008 */
[----:B------:R-:W-:-:S07]  /*1810*/  FFMA R9, R11, R0, R9 ;  /* 0x000000000b097223 */ /* 0x000fce0000000009 */
.L_x_9:
[----:B------:R-:W0:Y:S01]  /*1820*/  F2F.F64.F32 R12, R7 ;  /* 0x00000007000c7310 */ /* 0x000e220000201800 */
[----:B------:R-:W-:Y:S01]  /*1830*/  BSSY.RECONVERGENT B2, `(.L_x_12) ;  /* 0x0000005000027945 */ /* 0x000fe20003800200 */
[----:B------:R-:W-:Y:S01]  /*1840*/  MOV R0, 0x1880 ;  /* 0x0000188000007802 */ /* 0x000fe20000000f00 */
[----:B0-----:R-:W-:-:S10]  /*1850*/  DADD R76, -RZ, |R12| ;  /* 0x00000000ff4c7229 */ /* 0x001fd4000000050c */
[----:B------:R-:W-:-:S07]  /*1860*/  MOV R103, R77 ;  /* 0x0000004d00677202 */ /* 0x000fce0000000f00 */
[----:B-----5:R-:W-:Y:S05]  /*1870*/  CALL.REL.NOINC `($_Z21momCollisionStreamBCSPfS_S_S_PKfS1_S1_S1_S1_S_S_S_S_S_S_S_S_S_S_S_S_S_S_S_S_S_S_iiiiiffffi$__internal_accurate_pow) ;  /* 0x000000a400b47944 */ /* 0x020fea0003c00000 */
[----:B------:R-:W-:Y:S05]  /*1880*/  BSYNC.RECONVERGENT B2 ;  /* 0x0000000000027941 */ /* 0x000fea0003800200 */
.L_x_12:
[----:B------:R-:W-:Y:S01]  /*1890*/  DADD R14, R12, 2 ;  /* 0x400000000c0e7429 */ /* 0x000fe20000000000 */
[----:B------:R-:W0:Y:S01]  /*18a0*/  F2F.F64.F32 R10, R8 ;  /* 0x00000008000a7310 */ /* 0x000e220000201800 */
[C---:B------:R-:W-:Y:S01]  /*18b0*/  FSETP.NEU.AND P0, PT, R7.reuse, RZ, PT ;  /* 0x000000ff0700720b */ /* 0x040fe20003f0d000 */
[----:B------:R-:W-:Y:S01]  /*18c0*/  BSSY.RECONVERGENT B2, `(.L_x_13) ;  /* 0x000000f000027945 */ /* 0x000fe20003800200 */
[----:B------:R-:W-:-:S06]  /*18d0*/  FSETP.NEU.AND P2, PT, R7, 1, PT ;  /* 0x3f8000000700780b */ /* 0x000fcc0003f4d000 */
[----:B------:R-:W-:Y:S02]  /*18e0*/  LOP3.LUT R14, R15, 0x7ff00000, RZ, 0xc0, !PT ;  /* 0x7ff000000f0e7812 */ /* 0x000fe400078ec0ff */
[----:B------:R-:W-:Y:S02]  /*18f0*/  FSEL R15, R74, RZ, P0 ;  /* 0x000000ff4a0f7208 */ /* 0x000fe40000000000 */
[----:B------:R-:W-:Y:S01]  /*1900*/  ISETP.NE.AND P1, PT, R14, 0x7ff00000, PT ;  /* 0x7ff000000e00780c */ /* 0x000fe20003f25270 */
[----:B0-----:R-:W-:Y:S01]  /*1910*/  DADD R76, -RZ, |R10| ;  /* 0x00000000ff4c7229 */ /* 0x001fe2000000050a */
[----:B------:R-:W-:-:S09]  /*1920*/  FSEL R14, R75, RZ, P0 ;  /* 0x000000ff4b0e7208 */ /* 0x000fd20000000000 */
[----:B------:R-:W-:Y:S02]  /*1930*/  MOV R103, R77 ;  /* 0x0000004d00677202 */ /* 0x000fe40000000f00 */
[----:B------:R-:W-:Y:S05]  /*1940*/  @P1 BRA `(.L_x_14) ;  /* 0x0000000000181947 */ /* 0x000fea0003800000 */
[----:B------:R-:W-:-:S13]  /*1950*/  FSETP.NAN.AND P0, PT, R7, R7, PT ;  /* 0x000000070700720b */ /* 0x000fda0003f08000 */
[----:B------:R-:W-:Y:S01]  /*1960*/  @P0 DADD R14, R12, 2 ;  /* 0x400000000c0e0429 */ /* 0x000fe20000000000 */
[----:B------:R-:W-:Y:S10]  /*1970*/  @P0 BRA `(.L_x_14) ;  /* 0x00000000000c0947 */ /* 0x000ff40003800000 */
[----:B------:R-:W-:-:S14]  /*1980*/  DSETP.NEU.AND P0, PT, |R12|, +INF , PT ;  /* 0x7ff000000c00742a */ /* 0x000fdc0003f0d200 */
[----:B------:R-:W-:Y:S02]  /*1990*/  @!P0 MOV R14, 0x0 ;  /* 0x00000000000e8802 */ /* 0x000fe40000000f00 */
[----:B------:R-:W-:-:S07]  /*19a0*/  @!P0 MOV R15, 0x7ff00000 ;  /* 0x7ff00000000f8802 */ /* 0x000fce0000000f00 */
.L_x_14:
[----:B------:R-:W-:Y:S05]  /*19b0*/  BSYNC.RECONVERGENT B2 ;  /* 0x0000000000027941 */ /* 0x000fea0003800200 */
.L_x_13:
[----:B------:R-:W-:Y:S01]  /*19c0*/  BSSY.RECONVERGENT B2, `(.L_x_15) ;  /* 0x0000005000027945 */ /* 0x000fe20003800200 */
[----:B------:R-:W-:Y:S02]  /*19d0*/  FSEL R16, R14, RZ, P2 ;  /* 0x000000ff0e107208 */ /* 0x000fe40001000000 */
[----:B------:R-:W-:Y:S02]  /*19e0*/  FSEL R17, R15, 1.875, P2 ;  /* 0x3ff000000f117808 */ /* 0x000fe40001000000 */
[----:B------:R-:W-:-:S07]  /*19f0*/  MOV R0, 0x1a10 ;  /* 0x00001a1000007802 */ /* 0x000fce0000000f00 */
[----:B------:R-:W-:Y:S05]  /*1a00*/  CALL.REL.NOINC `($_Z21momCollisionStreamBCSPfS_S_S_PKfS1_S1_S1_S1_S_S_S_S_S_S_S_S_S_S_S_S_S_S_S_S_S_S_iiiiiffffi$__internal_accurate_pow) ;  /* 0x000000a400507944 */ /* 0x000fea0003c00000 */
[----:B------:R-:W-:Y:S05]  /*1a10*/  BSYNC.RECONVERGENT B2 ;  /* 0x0000000000027941 */ /* 0x000fea0003800200 */
.L_x_15:
        /* <DEDUP_REMOVED lines=9> */
[----:B------:R-:W-:-:S11]  /*1ab0*/  FSEL R18, R75, RZ, P0 ;  /* 0x000000ff4b127208 */ /* 0x000fd60000000000 */
[----:B------:R-:W-:Y:S05]  /*1ac0*/  @P1 BRA `(.L_x_17) ;  /* 0x0000000000181947 */ /* 0x000fea0003800000 */
[----:B------:R-:W-:-:S13]  /*1ad0*/  FSETP.NAN.AND P0, PT, R8, R8, PT ;  /* 0x000000080800720b */ /* 0x000fda0003f08000 */
[----:B------:R-:W-:Y:S01]  /*1ae0*/  @P0 DADD R18, R10, 2 ;  /* 0x400000000a120429 */ /* 0x000fe20000000000 */
[----:B------:R-:W-:Y:S10]  /*1af0*/  @P0 BRA `(.L_x_17) ;  /* 0x00000000000c0947 */ /* 0x000ff40003800000 */
[----:B------:R-:W-:-:S14]  /*1b00*/  DSETP.NEU.AND P0, PT, |R10|, +INF , PT ;  /* 0x7ff000000a00742a */ /* 0x000fdc0003f0d200 */
[----:B------:R-:W-:Y:S02]  /*1b10*/  @!P0 MOV R18, 0x0 ;  /* 0x0000000000128802 */ /* 0x000fe40000000f00 */
[----:B------:R-:W-:-:S07]  /*1b20*/  @!P0 MOV R19, 0x7ff00000 ;  /* 0x7ff0000000138802 */ /* 0x000fce0000000f00 */
.L_x_17:
[----:B------:R-:W-:Y:S05]  /*1b30*/  BSYNC.RECONVERGENT B2 ;  /* 0x0000000000027941 */ /* 0x000fea0003800200 */
.L_x_16:
[----:B------:R-:W-:Y:S01]  /*1b40*/  FSEL R18, R18, RZ, P2 ;  /* 0x000000ff12127208 */ /* 0x000fe20001000000 */
[----:B------:R-:W-:Y:S01]  /*1b50*/  BSSY.RECONVERGENT B2, `(.L_x_18) ;  /* 0x0000006000027945 */ /* 0x000fe20003800200 */
[----:B------:R-:W-:Y:S02]  /*1b60*/  FSEL R19, R19, 1.875, P2 ;  /* 0x3ff0000013137808 */ /* 0x000fe40001000000 */
[----:B------:R-:W-:Y:S02]  /*1b70*/  MOV R103, R77 ;  /* 0x0000004d00677202 */ /* 0x000fe40000000f00 */
[----:B------:R-:W-:Y:S02]  /*1b80*/  MOV R0, 0x1bb0 ;  /* 0x00001bb000007802 */ /* 0x000fe40000000f00 */
[----:B------:R-:W-:-:S11]  /*1b90*/  DADD R16, R16, R18 ;  /* 0x0000000010107229 */ /* 0x000fd60000000012 */
[----:B------:R-:W-:Y:S05]  /*1ba0*/  CALL.REL.NOINC `($_Z21momCollisionStreamBCSPfS_S_S_PKfS1_S1_S1_S1_S_S_S_S_S_S_S_S_S_S_S_S_S_S_S_S_S_S_iiiiiffffi$__internal_accurate_pow) ;  /* 0x000000a000e87944 */ /* 0x000fea0003c00000 */
[----:B------:R-:W-:Y:S05]  /*1bb0*/  BSYNC.RECONVERGENT B2 ;  /* 0x0000000000027941 */ /* 0x000fea0003800200 */
.L_x_18:
[----:B------:R-:W-:Y:S01]  /*1bc0*/  DADD R18, R14, 2 ;  /* 0x400000000e127429 */ /* 0x000fe20000000000 */
[C---:B------:R-:W-:Y:S01]  /*1bd0*/  FSETP.NEU.AND P0, PT, R9.reuse, RZ, PT ;  /* 0x000000ff0900720b */ /* 0x040fe20003f0d000 */
[----:B------:R-:W-:Y:S01]  /*1be0*/  BSSY.RECONVERGENT B2, `(.L_x_19) ;  /* 0x000000d000027945 */ /* 0x000fe20003800200 */
[----:B------:R-:W-:-:S07]  /*1bf0*/  FSETP.NEU.AND P2, PT, R9, 1, PT ;  /* 0x3f8000000900780b */ /* 0x000fce0003f4d000 */
[----:B------:R-:W-:Y:S02]  /*1c00*/  LOP3.LUT R18, R19, 0x7ff00000, RZ, 0xc0, !PT ;  /* 0x7ff0000013127812 */ /* 0x000fe400078ec0ff */
[----:B------:R-:W-:Y:S02]  /*1c10*/  FSEL R19, R74, RZ, P0 ;  /* 0x000000ff4a137208 */ /* 0x000fe40000000000 */
[----:B------:R-:W-:Y:S02]  /*1c20*/  ISETP.NE.AND P1, PT, R18, 0x7ff00000, PT ;  /* 0x7ff000001200780c */ /* 0x000fe40003f25270 */
[----:B------:R-:W-:-:S11]  /*1c30*/  FSEL R18, R75, RZ, P0 ;  /* 0x000000ff4b127208 */ /* 0x000fd60000000000 */
[----:B------:R-:W-:Y:S05]  /*1c40*/  @P1 BRA `(.L_x_20) ;  /* 0x0000000000181947 */ /* 0x000fea0003800000 */
[----:B------:R-:W-:-:S13]  /*1c50*/  FSETP.NAN.AND P0, PT, R9, R9, PT ;  /* 0x000000090900720b */ /* 0x000fda0003f08000 */
[----:B------:R-:W-:Y:S01]  /*1c60*/  @P0 DADD R18, R14, 2 ;  /* 0x400000000e120429 */ /* 0x000fe20000000000 */
[----:B------:R-:W-:Y:S10]  /*1c70*/  @P0 BRA `(.L_x_20) ;  /* 0x00000000000c0947 */ /* 0x000ff40003800000 */
[----:B------:R-:W-:-:S14]  /*1c80*/  DSETP.NEU.AND P0, PT, |R14|, +INF , PT ;  /* 0x7ff000000e00742a */ /* 0x000fdc0003f0d200 */
[----:B------:R-:W-:Y:S01]  /*1c90*/  @!P0 IMAD.MOV.U32 R18, RZ, RZ, 0x0 ;  /* 0x00000000ff128424 */ /* 0x000fe200078e00ff */
[----:B------:R-:W-:-:S07]  /*1ca0*/  @!P0 MOV R19, 0x7ff00000 ;  /* 0x7ff0000000138802 */ /* 0x000fce0000000f00 */
.L_x_20:
[----:B------:R-:W-:Y:S05]  /*1cb0*/  BSYNC.RECONVERGENT B2 ;  /* 0x0000000000027941 */ /* 0x000fea0003800200 */
.L_x_19:
[----:B------:R-:W-:Y:S01]  /*1cc0*/  FSEL R8, R18, RZ, P2 ;  /* 0x000000ff12087208 */ /* 0x000fe20001000000 */
[----:B------:R-:W0:Y:S01]  /*1cd0*/  LDC R0, c[0x0][0x464] ;  /* 0x00011900ff007b82 */ /* 0x000e220000000800 */
[----:B------:R-:W-:Y:S01]  /*1ce0*/  FSEL R9, R19, 1.875, P2 ;  /* 0x3ff0000013097808 */ /* 0x000fe20001000000 */
[----:B------:R-:W-:Y:S01]  /*1cf0*/  HFMA2 R19, -RZ, RZ, 1.9609375, 0 ;  /* 0x3fd80000ff137431 */ /* 0x000fe200000001ff */
[----:B------:R-:W-:Y:S01]  /*1d00*/  MOV R18, 0x0 ;  /* 0x0000000000127802 */ /* 0x000fe20000000f00 */
[----:B------:R-:W-:Y:S03]  /*1d10*/  BSSY.RECONVERGENT B2, `(.L_x_21) ;  /* 0x0000013000027945 */ /* 0x000fe60003800200 */
[----:B------:R-:W-:-:S06]  /*1d20*/  DADD R30, R16, R8 ;  /* 0x00000000101e7229 */ /* 0x000fcc0000000008 */
[----:B------:R-:W1:Y:S04]  /*1d30*/  MUFU.RSQ64H R9, R31 ;  /* 0x0000001f00097308 */ /* 0x000e680000001c00 */
[----:B------:R-:W-:-:S04]  /*1d40*/  IADD3 R8, PT, PT, R31, -0x3500000, RZ ;  /* 0xfcb000001f087810 */ /* 0x000fc80007ffe0ff */
[----:B------:R-:W-:Y:S02]  /*1d50*/  ISETP.GE.U32.AND P0, PT, R8, 0x7ca00000, PT ;  /* 0x7ca000000800780c */ /* 0x000fe40003f06070 */
[----:B0-----:R-:W-:Y:S01]  /*1d60*/  ISETP.GE.AND P1, PT, R0, 0x1, PT ;  /* 0x000000010000780c */ /* 0x001fe20003f26270 */
[----:B-1----:R-:W-:-:S08]  /*1d70*/  DMUL R16, R8, R8 ;  /* 0x0000000808107228 */ /* 0x002fd00000000000 */
[----:B------:R-:W-:-:S08]  /*1d80*/  DFMA R16, R30, -R16, 1 ;  /* 0x3ff000001e10742b */ /* 0x000fd00000000810 */
[----:B------:R-:W-:Y:S02]  /*1d90*/  DFMA R18, R16, R18, 0.5 ;  /* 0x3fe000001012742b */ /* 0x000fe40000000012 */
[----:B------:R-:W-:-:S08]  /*1da0*/  DMUL R16, R8, R16 ;  /* 0x0000001008107228 */ /* 0x000fd00000000000 */
[----:B------:R-:W-:-:S08]  /*1db0*/  DFMA R32, R18, R16, R8 ;  /* 0x000000101220722b */ /* 0x000fd00000000008 */
[----:B------:R-:W-:Y:S02]  /*1dc0*/  DMUL R72, R30, R32 ;  /* 0x000000201e487228 */ /* 0x000fe40000000000 */
[----:B------:R-:W-:Y:S02]  /*1dd0*/  IADD3 R19, PT, PT, R33, -0x100000, RZ ;  /* 0xfff0000021137810 */ /* 0x000fe40007ffe0ff */
[----:B------:R-:W-:-:S04]  /*1de0*/  MOV R18, R32 ;  /* 0x0000002000127202 */ /* 0x000fc80000000f00 */
[----:B------:R-:W-:-:S08]  /*1df0*/  DFMA R74, R72, -R72, R30 ;  /* 0x80000048484a722b */ /* 0x000fd0000000001e */
[----:B------:R-:W-:Y:S01]  /*1e00*/  DFMA R16, R74, R18, R72 ;  /* 0x000000124a10722b */ /* 0x000fe20000000048 */
[----:B------:R-:W-:Y:S10]  /*1e10*/  @!P0 BRA `(.L_x_22) ;  /* 0x0000000000088947 */ /* 0x000ff40003800000 */
[----:B------:R-:W-:-:S07]  /*1e20*/  MOV R0, 0x1e40 ;  /* 0x00001e4000007802 */ /* 0x000fce0000000f00 */
[----:B------:R-:W-:Y:S05]  /*1e30*/  CALL.REL.NOINC `($__internal_1_$__cuda_sm20_dsqrt_rn_f64_mediumpath_v1) ;  /* 0x0000009400ec7944 */ /* 0x000fea0003c00000 */
.L_x_22:
[----:B------:R-:W-:Y:S05]  /*1e40*/  BSYNC.RECONVERGENT B2 ;  /* 0x0000000000027941 */ /* 0x000fea0003800200 */
.L_x_21:
[----:B------:R-:W0:Y:S01]  /*1e50*/  F2F.F32.F64 R17, R16 ;  /* 0x0000001000117310 */ /* 0x000e220000301000 */
[----:B------:R-:W-:Y:S01]  /*1e60*/  UMOV UR6, 0xe2308c3a ;  /* 0xe2308c3a00067882 */ /* 0x000fe20000000000 */
[----:B------:R-:W-:Y:S01]  /*1e70*/  UMOV UR7, 0x3e45798e ;  /* 0x3e45798e00077882 */ /* 0x000fe20000000000 */
[----:B------:R-:W-:Y:S01]  /*1e80*/  MOV R8, 0x1 ;  /* 0x0000000100087802 */ /* 0x000fe20000000f00 */
[----:B------:R-:W1:Y:S01]  /*1e90*/  LDC.64 R72, c[0x0][0x3c8] ;  /* 0x0000f200ff487b82 */ /* 0x000e620000000a00 */
[----:B------:R-:W-:Y:S01]  /*1ea0*/  FSETP.GEU.AND P2, PT, |R13|, 6.5827683646048100446e-37, PT ;  /* 0x036000000d00780b */ /* 0x000fe20003f4e200 */
[----:B------:R-:W-:Y:S02]  /*1eb0*/  BSSY.RECONVERGENT B3, `(.L_x_23) ;  /* 0x000001b000037945 */ /* 0x000fe40003800200 */
[----:B0-----:R-:W0:Y:S02]  /*1ec0*/  F2F.F64.F32 R84, R17 ;  /* 0x0000001100547310 */ /* 0x001e240000201800 */
[----:B0-----:R-:W-:Y:S01]  /*1ed0*/  DADD R84, R84, UR6 ;  /* 0x0000000654547e29 */ /* 0x001fe20008000000 */
[----:B------:R-:W0:Y:S05]  /*1ee0*/  LDCU.64 UR6, c[0x0][0x458] ;  /* 0x00008b00ff0677ac */ /* 0x000e2a0008000a00 */
[----:B------:R-:W2:Y:S01]  /*1ef0*/  MUFU.RCP64H R9, R85 ;  /* 0x0000005500097308 */ /* 0x000ea20000001800 */
[----:B0-----:R-:W-:Y:S01]  /*1f00*/  IMAD R0, R2, UR7, R4 ;  /* 0x0000000702007c24 */ /* 0x001fe2000f8e0204 */
[----:B--2---:R-:W-:-:S03]  /*1f10*/  DFMA R18, -R84, R8, 1 ;  /* 0x3ff000005412742b */ /* 0x004fc60000000108 */
[----:B------:R-:W-:-:S05]  /*1f20*/  IMAD R7, R0, UR6, R3 ;  /* 0x0000000600077c24 */ /* 0x000fca000f8e0203 */
[----:B------:R-:W-:-:S08]  /*1f30*/  DFMA R18, R18, R18, R18 ;  /* 0x000000121212722b */ /* 0x000fd00000000012 */
[----:B------:R-:W-:-:S08]  /*1f40*/  DFMA R18, R8, R18, R8 ;  /* 0x000000120812722b */ /* 0x000fd00000000008 */
[----:B------:R-:W-:-:S08]  /*1f50*/  DFMA R8, -R84, R18, 1 ;  /* 0x3ff000005408742b */ /* 0x000fd00000000112 */
[----:B------:R-:W-:Y:S01]  /*1f60*/  DFMA R18, R18, R8, R18 ;  /* 0x000000081212722b */ /* 0x000fe20000000012 */
[----:B-1----:R-:W-:-:S05]  /*1f70*/  IMAD.WIDE R8, R7, 0x4, R72 ;  /* 0x0000000407087825 */ /* 0x002fca00078e0248 */
[----:B------:R0:W-:Y:S02]  /*1f80*/  STG.E desc[UR18][R8.64], R17 ;  /* 0x0000001108007986 */ /* 0x0001e4000c101912 */
[----:B------:R-:W-:-:S08]  /*1f90*/  DMUL R30, R12, R18 ;  /* 0x000000120c1e7228 */ /* 0x000fd00000000000 */
[----:B------:R-:W-:-:S08]  /*1fa0*/  DFMA R32, -R84, R30, R12 ;  /* 0x0000001e5420722b */ /* 0x000fd0000000010c */
[----:B------:R-:W-:-:S10]  /*1fb0*/  DFMA R18, R18, R32, R30 ;  /* 0x000000201212722b */ /* 0x000fd4000000001e */
[----:B------:R-:W-:-:S05]  /*1fc0*/  FFMA R0, RZ, R85, R19 ;  /* 0x00000055ff007223 */ /* 0x000fca0000000013 */
[----:B------:R-:W-:-:S13]  /*1fd0*/  FSETP.GT.AND P0, PT, |R0|, 1.469367938527859385e-39, PT ;  /* 0x001000000000780b */ /* 0x000fda0003f04200 */
[----:B0-----:R-:W-:Y:S05]  /*1fe0*/  @P0 BRA P2, `(.L_x_24) ;  /* 0x00000000001c0947 */ /* 0x001fea0001000000 */
[----:B------:R-:W-:Y:S02]  /*1ff0*/  MOV R74, R12 ;  /* 0x0000000c004a7202 */ /* 0x000fe40000000f00 */
[----:B------:R-:W-:Y:S02]  /*2000*/  MOV R75, R13 ;  /* 0x0000000d004b7202 */ /* 0x000fe40000000f00 */
[----:B------:R-:W-:Y:S02]  /*2010*/  MOV R19, R85 ;  /* 0x0000005500137202 */ /* 0x000fe40000000f00 */
[----:B------:R-:W-:-:S07]  /*2020*/  MOV R0, 0x2040 ;  /* 0x0000204000007802 */ /* 0x000fce0000000f00 */
[----:B------:R-:W-:Y:S05]  /*2030*/  CALL.REL.NOINC `($__internal_0_$__cuda_sm20_div_rn_f64_full) ;  /* 0x0000008c00fc7944 */ /* 0x000fea0003c00000 */
[----:B------:R-:W-:Y:S01]  /*2040*/  IMAD.MOV.U32 R18, RZ, RZ, R16 ;  /* 0x000000ffff127224 */ /* 0x000fe200078e0010 */
[----:B------:R-:W-:-:S07]  /*2050*/  MOV R19, R79 ;  /* 0x0000004f00137202 */ /* 0x000fce0000000f00 */
.L_x_24:
[----:B------:R-:W-:Y:S05]  /*2060*/  BSYNC.RECONVERGENT B3 ;  /* 0x0000000000037941 */ /* 0x000fea0003800200 */
.L_x_23:
[----:B------:R-:W0:Y:S01]  /*2070*/  LDC.64 R12, c[0x0][0x3d0] ;  /* 0x0000f400ff0c7b82 */ /* 0x000e220000000a00 */
[----:B------:R-:W1:Y:S01]  /*2080*/  F2F.F32.F64 R73, R18 ;  /* 0x0000001200497310 */ /* 0x000e620000301000 */
[----:B0-----:R-:W-:-:S05]  /*2090*/  IMAD.WIDE R12, R7, 0x4, R12 ;  /* 0x00000004070c7825 */ /* 0x001fca00078e020c */
[----:B-1----:R0:W-:Y:S04]  /*20a0*/  STG.E desc[UR18][R12.64], R73 ;  /* 0x000000490c007986 */ /* 0x0021e8000c101912 */
[----:B------:R-:W2:Y:S01]  /*20b0*/  LDG.E R0, desc[UR18][R8.64] ;  /* 0x0000001208007981 */ /* 0x000ea2000c1e1900 */
[----:B------:R-:W-:Y:S01]  /*20c0*/  UMOV UR6, 0xe2308c3a ;  /* 0xe2308c3a00067882 */ /* 0x000fe20000000000 */
[----:B------:R-:W-:Y:S01]  /*20d0*/  UMOV UR7, 0x3e45798e ;  /* 0x3e45798e00077882 */ /* 0x000fe20000000000 */
[----:B------:R-:W-:Y:S01]  /*20e0*/  FSETP.GEU.AND P2, PT, |R11|, 6.5827683646048100446e-37, PT ;  /* 0x036000000b00780b */ /* 0x000fe20003f4e200 */
[----:B------:R-:W-:Y:S01]  /*20f0*/  BSSY.RECONVERGENT B3, `(.L_x_25) ;  /* 0x0000017000037945 */ /* 0x000fe20003800200 */
[----:B--2---:R-:W1:Y:S02]  /*2100*/  F2F.F64.F32 R30, R0 ;  /* 0x00000000001e7310 */ /* 0x004e640000201800 */
[----:B-1----:R-:W-:Y:S01]  /*2110*/  DADD R84, R30, UR6 ;  /* 0x000000061e547e29 */ /* 0x002fe20008000000 */
[----:B------:R-:W-:-:S05]  /*2120*/  MOV R30, 0x1 ;  /* 0x00000001001e7802 */ /* 0x000fca0000000f00 */
[----:B------:R-:W1:Y:S02]  /*2130*/  MUFU.RCP64H R31, R85 ;  /* 0x00000055001f7308 */ /* 0x000e640000001800 */
[----:B-1----:R-:W-:-:S08]  /*2140*/  DFMA R32, -R84, R30, 1 ;  /* 0x3ff000005420742b */ /* 0x002fd0000000011e */
[----:B------:R-:W-:-:S08]  /*2150*/  DFMA R32, R32, R32, R32 ;  /* 0x000000202020722b */ /* 0x000fd00000000020 */
[----:B------:R-:W-:-:S08]  /*2160*/  DFMA R32, R30, R32, R30 ;  /* 0x000000201e20722b */ /* 0x000fd0000000001e */
[----:B------:R-:W-:-:S08]  /*2170*/  DFMA R18, -R84, R32, 1 ;  /* 0x3ff000005412742b */ /* 0x000fd00000000120 */
[----:B------:R-:W-:-:S08]  /*2180*/  DFMA R18, R32, R18, R32 ;  /* 0x000000122012722b */ /* 0x000fd00000000020 */
[----:B0-----:R-:W-:-:S08]  /*2190*/  DMUL R12, R10, R18 ;  /* 0x000000120a0c7228 */ /* 0x001fd00000000000 */
[----:B------:R-:W-:-:S08]  /*21a0*/  DFMA R30, -R84, R12, R10 ;  /* 0x0000000c541e722b */ /* 0x000fd0000000010a */
[----:B------:R-:W-:-:S10]  /*21b0*/  DFMA R12, R18, R30, R12 ;  /* 0x0000001e120c722b */ /* 0x000fd4000000000c */
[----:B------:R-:W-:-:S05]  /*21c0*/  FFMA R0, RZ, R85, R13 ;  /* 0x00000055ff007223 */ /* 0x000fca000000000d */
[----:B------:R-:W-:-:S13]  /*21d0*/  FSETP.GT.AND P0, PT, |R0|, 1.469367938527859385e-39, PT ;  /* 0x001000000000780b */ /* 0x000fda0003f04200 */
[----:B------:R-:W-:Y:S05]  /*21e0*/  @P0 BRA P2, `(.L_x_26) ;  /* 0x00000000001c0947 */ /* 0x000fea0001000000 */
[----:B------:R-:W-:Y:S02]  /*21f0*/  MOV R74, R10 ;  /* 0x0000000a004a7202 */ /* 0x000fe40000000f00 */
[----:B------:R-:W-:Y:S02]  /*2200*/  MOV R75, R11 ;  /* 0x0000000b004b7202 */ /* 0x000fe40000000f00 */
[----:B------:R-:W-:Y:S02]  /*2210*/  MOV R19, R85 ;  /* 0x0000005500137202 */ /* 0x000fe40000000f00 */
[----:B------:R-:W-:-:S07]  /*2220*/  MOV R0, 0x2240 ;  /* 0x0000224000007802 */ /* 0x000fce0000000f00 */
[----:B------:R-:W-:Y:S05]  /*2230*/  CALL.REL.NOINC `($__internal_0_$__cuda_sm20_div_rn_f64_full) ;  /* 0x0000008c007c7944 */ /* 0x000fea0003c00000 */
[----:B------:R-:W-:Y:S02]  /*2240*/  MOV R12, R16 ;  /* 0x00000010000c7202 */ /* 0x000fe40000000f00 */
[----:B------:R-:W-:-:S07]  /*2250*/  MOV R13, R79 ;  /* 0x0000004f000d7202 */ /* 0x000fce0000000f00 */
.L_x_26:
[----:B------:R-:W-:Y:S05]  /*2260*/  BSYNC.RECONVERGENT B3 ;  /* 0x0000000000037941 */ /* 0x000fea0003800200 */
.L_x_25:
[----:B------:R-:W0:Y:S01]  /*2270*/  LDC.64 R10, c[0x0][0x3d8] ;  /* 0x0000f600ff0a7b82 */ /* 0x000e220000000a00 */
[----:B------:R-:W1:Y:S01]  /*2280*/  F2F.F32.F64 R73, R12 ;  /* 0x0000000c00497310 */ /* 0x000e620000301000 */
[----:B0-----:R-:W-:-:S05]  /*2290*/  IMAD.WIDE R10, R7, 0x4, R10 ;  /* 0x00000004070a7825 */ /* 0x001fca00078e020a */
[----:B-1----:R0:W-:Y:S04]  /*22a0*/  STG.E desc[UR18][R10.64], R73 ;  /* 0x000000490a007986 */ /* 0x0021e8000c101912 */
[----:B------:R-:W2:Y:S01]  /*22b0*/  LDG.E R0, desc[UR18][R8.64] ;  /* 0x0000001208007981 */ /* 0x000ea2000c1e1900 */
[----:B------:R-:W-:Y:S01]  /*22c0*/  UMOV UR6, 0xe2308c3a ;  /* 0xe2308c3a00067882 */ /* 0x000fe20000000000 */
[----:B------:R-:W-:Y:S01]  /*22d0*/  UMOV UR7, 0x3e45798e ;  /* 0x3e45798e00077882 */ /* 0x000fe20000000000 */
[----:B------:R-:W-:Y:S01]  /*22e0*/  MOV R30, 0x1 ;  /* 0x00000001001e7802 */ /* 0x000fe20000000f00 */
[----:B------:R-:W-:Y:S01]  /*22f0*/  BSSY.RECONVERGENT B3, `(.L_x_27) ;  /* 0x0000017000037945 */ /* 0x000fe20003800200 */
[----:B------:R-:W-:Y:S01]  /*2300*/  FSETP.GEU.AND P2, PT, |R15|, 6.5827683646048100446e-37, PT ;  /* 0x036000000f00780b */ /* 0x000fe20003f4e200 */
[----:B--2---:R-:W1:Y:S02]  /*2310*/  F2F.F64.F32 R18, R0 ;  /* 0x0000000000127310 */ /* 0x004e640000201800 */
[----:B-1----:R-:W-:-:S06]  /*2320*/  DADD R18, R18, UR6 ;  /* 0x0000000612127e29 */ /* 0x002fcc0008000000 */
[----:B------:R-:W1:Y:S02]  /*2330*/  MUFU.RCP64H R31, R19 ;  /* 0x00000013001f7308 */ /* 0x000e640000001800 */
[----:B-1----:R-:W-:-:S08]  /*2340*/  DFMA R32, -R18, R30, 1 ;  /* 0x3ff000001220742b */ /* 0x002fd0000000011e */
[----:B------:R-:W-:-:S08]  /*2350*/  DFMA R32, R32, R32, R32 ;  /* 0x000000202020722b */ /* 0x000fd00000000020 */
[----:B------:R-:W-:-:S08]  /*2360*/  DFMA R32, R30, R32, R30 ;  /* 0x000000201e20722b */ /* 0x000fd0000000001e */
[----:B------:R-:W-:-:S08]  /*2370*/  DFMA R12, -R18, R32, 1 ;  /* 0x3ff00000120c742b */ /* 0x000fd00000000120 */
[----:B------:R-:W-:-:S08]  /*2380*/  DFMA R12, R32, R12, R32 ;  /* 0x0000000c200c722b */ /* 0x000fd00000000020 */
[----:B------:R-:W-:-:S08]  /*2390*/  DMUL R8, R14, R12 ;  /* 0x0000000c0e087228 */ /* 0x000fd00000000000 */
[----:B0-----:R-:W-:-:S08]  /*23a0*/  DFMA R10, -R18, R8, R14 ;  /* 0x00000008120a722b */ /* 0x001fd0000000010e */
[----:B------:R-:W-:-:S10]  /*23b0*/  DFMA R8, R12, R10, R8 ;  /* 0x0000000a0c08722b */ /* 0x000fd40000000008 */
[----:B------:R-:W-:-:S05]  /*23c0*/  FFMA R0, RZ, R19, R9 ;  /* 0x00000013ff007223 */ /* 0x000fca0000000009 */
[----:B------:R-:W-:-:S13]  /*23d0*/  FSETP.GT.AND P0, PT, |R0|, 1.469367938527859385e-39, PT ;  /* 0x001000000000780b */ /* 0x000fda0003f04200 */
[----:B------:R-:W-:Y:S05]  /*23e0*/  @P0 BRA P2, `(.L_x_28) ;  /* 0x00000000001c0947 */ /* 0x000fea0001000000 */
[----:B------:R-:W-:Y:S01]  /*23f0*/  MOV R74, R14 ;  /* 0x0000000e004a7202 */ /* 0x000fe20000000f00 */
[----:B------:R-:W-:Y:S01]  /*2400*/  IMAD.MOV.U32 R84, RZ, RZ, R18 ;  /* 0x000000ffff547224 */ /* 0x000fe200078e0012 */
[----:B------:R-:W-:Y:S02]  /*2410*/  MOV R75, R15 ;  /* 0x0000000f004b7202 */ /* 0x000fe40000000f00 */
[----:B------:R-:W-:-:S07]  /*2420*/  MOV R0, 0x2440 ;  /* 0x0000244000007802 */ /* 0x000fce0000000f00 */
[----:B------:R-:W-:Y:S05]  /*2430*/  CALL.REL.NOINC `($__internal_0_$__cuda_sm20_div_rn_f64_full) ;  /* 0x0000008800fc7944 */ /* 0x000fea0003c00000 */
[----:B------:R-:W-:Y:S02]  /*2440*/  MOV R8, R16 ;  /* 0x0000001000087202 */ /* 0x000fe40000000f00 */
[----:B------:R-:W-:-:S07]  /*2450*/  MOV R9, R79 ;  /* 0x0000004f00097202 */ /* 0x000fce0000000f00 */
.L_x_28:
[----:B------:R-:W-:Y:S05]  /*2460*/  BSYNC.RECONVERGENT B3 ;  /* 0x0000000000037941 */ /* 0x000fea0003800200 */
.L_x_27:
[----:B------:R-:W0:Y:S01]  /*2470*/  LDC.64 R12, c[0x0][0x3e0] ;  /* 0x0000f800ff0c7b82 */ /* 0x000e220000000a00 */
[----:B------:R-:W1:Y:S07]  /*2480*/  F2F.F32.F64 R9, R8 ;  /* 0x0000000800097310 */ /* 0x000e6e0000301000 */
[----:B------:R-:W2:Y:S08]  /*2490*/  LDC.64 R14, c[0x0][0x3e8] ;  /* 0x0000fa00ff0e7b82 */ /* 0x000eb00000000a00 */
[----:B------:R-:W3:Y:S01]  /*24a0*/  LDC.64 R18, c[0x0][0x3f0] ;  /* 0x0000fc00ff127b82 */ /* 0x000ee20000000a00 */
[----:B0-----:R-:W-:-:S05]  /*24b0*/  IMAD.WIDE R10, R7, 0x4, R12 ;  /* 0x00000004070a7825 */ /* 0x001fca00078e020c */
[----:B-1----:R0:W-:Y:S01]  /*24c0*/  STG.E desc[UR18][R10.64], R9 ;  /* 0x000000090a007986 */ /* 0x0021e2000c101912 */
[----:B--2---:R-:W-:-:S05]  /*24d0*/  IMAD.WIDE R14, R7, 0x4, R14 ;  /* 0x00000004070e7825 */ /* 0x004fca00078e020e */
[----:B------:R0:W-:Y:S01]  /*24e0*/  STG.E desc[UR18][R14.64], R17 ;  /* 0x000000110e007986 */ /* 0x0001e2000c101912 */
[----:B---3--:R-:W-:-:S04]  /*24f0*/  IMAD.WIDE R18, R7, 0x4, R18 ;  /* 0x0000000407127825 */ /* 0x008fc800078e0212 */
[----:B------:R-:W-:Y:S01]  /*2500*/  HFMA2 R7, -RZ, RZ, 0, 0 ;  /* 0x00000000ff077431 */ /* 0x000fe200000001ff */
[----:B------:R0:W-:Y:S01]  /*2510*/  STG.E desc[UR18][R18.64], RZ ;  /* 0x000000ff12007986 */ /* 0x0001e2000c101912 */
[----:B------:R-:W-:Y:S05]  /*2520*/  @!P1 BRA `(.L_x_29) ;  /* 0x0000000400ec9947 */ /* 0x000fea0003800000 */
[----:B------:R-:W1:Y:S01]  /*2530*/  LDCU UR5, c[0x0][0x464] ;  /* 0x00008c80ff0577ac */ /* 0x000e620008000800 */
[----:B------:R-:W-:Y:S01]  /*2540*/  MOV R7, RZ ;  /* 0x000000ff00077202 */ /* 0x000fe20000000f00 */
[----:B------:R-:W-:Y:S01]  /*2550*/  UMOV UR6, URZ ;  /* 0x000000ff00067c82 */ /* 0x000fe20008000000 */
[----:B------:R-:W-:Y:S01]  /*2560*/  UMOV UR7, URZ ;  /* 0x000000ff00077c82 */ /* 0x000fe20008000000 */
[----:B-1----:R-:W-:-:S09]  /*2570*/  UISETP.NE.AND UP0, UPT, UR5, 0x1, UPT ;  /* 0x000000010500788c */ /* 0x002fd2000bf05270 */
[----:B------:R-:W-:Y:S05]  /*2580*/  BRA.U !UP0, `(.L_x_30) ;  /* 0x0000000508087547 */ /* 0x000fea000b800000 */
[----:B------:R-:W-:Y:S01]  /*2590*/  HFMA2 R7, -RZ, RZ, 0, 0 ;  /* 0x00000000ff077431 */ /* 0x000fe200000001ff */
[----:B------:R-:W-:Y:S01]  /*25a0*/  MOV R77, RZ ;  /* 0x000000ff004d7202 */ /* 0x000fe20000000f00 */
[----:B------:R-:W1:Y:S01]  /*25b0*/  LDCU.64 UR8, c[0x0][0x458] ;  /* 0x00008b00ff0877ac */ /* 0x000e620008000a00 */
[----:B------:R-:W-:-:S12]  /*25c0*/  ULOP3.LUT UR6, UR5, 0x7ffffffe, URZ, 0xc0, !UPT ;  /* 0x7ffffffe05067892 */ /* 0x000fd8000f8ec0ff */
.L_x_31:
[----:B0-----:R-:W0:Y:S08]  /*25d0*/  LDC.64 R8, c[0x0][0x3b8] ;  /* 0x0000ee00ff087b82 */ /* 0x001e300000000a00 */
[----:B--2---:R-:W2:Y:S08]  /*25e0*/  LDC.64 R30, c[0x0][0x3c0] ;  /* 0x0000f000ff1e7b82 */ /* 0x004eb00000000a00 */
[----:B------:R-:W3:Y:S01]  /*25f0*/  LDC.64 R32, c[0x0][0x3b0] ;  /* 0x0000ec00ff207b82 */ /* 0x000ee20000000a00 */
[----:B0-----:R-:W-:-:S07]  /*2600*/  IMAD.WIDE.U32 R8, R77, 0x4, R8 ;  /* 0x000000044d087825 */ /* 0x001fce00078e0008 */
[----:B------:R-:W0:Y:S01]  /*2610*/  LDC.64 R72, c[0x0][0x3d8] ;  /* 0x0000f600ff487b82 */ /* 0x000e220000000a00 */
[----:B------:R-:W4:Y:S01]  /*2620*/  LDG.E R84, desc[UR18][R8.64] ;  /* 0x0000001208547981 */ /* 0x000f22000c1e1900 */
[----:B--2---:R-:W-:-:S06]  /*2630*/  IMAD.WIDE.U32 R30, R77, 0x4, R30 ;  /* 0x000000044d1e7825 */ /* 0x004fcc00078e001e */
[----:B------:R-:W2:Y:S01]  /*2640*/  LDC.64 R16, c[0x0][0x3d0] ;  /* 0x0000f400ff107b82 */ /* 0x000ea20000000a00 */
[----:B------:R-:W5:Y:S01]  /*2650*/  LDG.E R85, desc[UR18][R30.64] ;  /* 0x000000121e557981 */ /* 0x000f62000c1e1900 */
[----:B---3--:R-:W-:-:S06]  /*2660*/  IMAD.WIDE.U32 R32, R77, 0x4, R32 ;  /* 0x000000044d207825 */ /* 0x008fcc00078e0020 */
[----:B------:R-:W3:Y:S01]  /*2670*/  LDC.64 R74, c[0x0][0x3a0] ;  /* 0x0000e800ff4a7b82 */ /* 0x000ee20000000a00 */
[----:B------:R-:W2:Y:S01]  /*2680*/  LDG.E R76, desc[UR18][R32.64] ;  /* 0x00000012204c7981 */ /* 0x000ea2000c1e1900 */
[----:B---3--:R-:W-:Y:S01]  /*2690*/  IMAD.WIDE.U32 R74, R77, 0x4, R74 ;  /* 0x000000044d4a7825 */ /* 0x008fe200078e004a */
[----:B----4-:R-:W3:Y:S08]  /*26a0*/  F2I.TRUNC.NTZ R79, R84 ;  /* 0x00000054004f7305 */ /* 0x010ef0000020f100 */
[----:B-----5:R-:W4:Y:S08]  /*26b0*/  F2I.TRUNC.NTZ R81, R85 ;  /* 0x0000005500517305 */ /* 0x020f30000020f100 */
[----:B--2---:R-:W2:Y:S01]  /*26c0*/  F2I.TRUNC.NTZ R0, R76 ;  /* 0x0000004c00007305 */ /* 0x004ea2000020f100 */
[----:B---3--:R-:W-:-:S02]  /*26d0*/  IADD3 R79, PT, PT, R4, R79, RZ ;  /* 0x0000004f044f7210 */ /* 0x008fc40007ffe0ff */
[----:B----4-:R-:W-:-:S05]  /*26e0*/  IADD3 R78, PT, PT, R2, R81, RZ ;  /* 0x00000051024e7210 */ /* 0x010fca0007ffe0ff */
[----:B-1----:R-:W-:Y:S01]  /*26f0*/  IMAD R79, R78, UR9, R79 ;  /* 0x000000094e4f7c24 */ /* 0x002fe2000f8e024f */
[----:B--2---:R-:W-:-:S05]  /*2700*/  IADD3 R0, PT, PT, R3, R0, RZ ;  /* 0x0000000003007210 */ /* 0x004fca0007ffe0ff */
[----:B------:R-:W-:Y:S02]  /*2710*/  IMAD R83, R79, UR8, R0 ;  /* 0x000000084f537c24 */ /* 0x000fe4000f8e0200 */
[----:B------:R-:W2:Y:S02]  /*2720*/  LDG.E R0, desc[UR18][R74.64] ;  /* 0x000000124a007981 */ /* 0x000ea4000c1e1900 */
[----:B0-----:R-:W-:-:S04]  /*2730*/  IMAD.WIDE R80, R83, 0x4, R72 ;  /* 0x0000000453507825 */ /* 0x001fc800078e0248 */
[C---:B------:R-:W-:Y:S02]  /*2740*/  IMAD.WIDE R78, R83.reuse, 0x4, R16 ;  /* 0x00000004534e7825 */ /* 0x040fe400078e0210 */
[----:B------:R-:W3:Y:S02]  /*2750*/  LDG.E R81, desc[UR18][R80.64] ;  /* 0x0000001250517981 */ /* 0x000ee4000c1e1900 */
[----:B------:R-:W-:Y:S02]  /*2760*/  IMAD.WIDE R82, R83, 0x4, R12 ;  /* 0x0000000453527825 */ /* 0x000fe400078e020c */
[----:B------:R-:W4:Y:S04]  /*2770*/  LDG.E R79, desc[UR18][R78.64] ;  /* 0x000000124e4f7981 */ /* 0x000f28000c1e1900 */
[----:B------:R-:W5:Y:S01]  /*2780*/  LDG.E R82, desc[UR18][R82.64] ;  /* 0x0000001252527981 */ /* 0x000f62000c1e1900 */
[----:B--2---:R-:W-:Y:S01]  /*2790*/  FMUL R0, R0, 3 ;  /* 0x4040000000007820 */ /* 0x004fe20000400000 */
[----:B---3--:R-:W-:-:S04]  /*27a0*/  FMUL R87, R84, R81 ;  /* 0x0000005154577220 */ /* 0x008fc80000400000 */
[----:B----4-:R-:W-:-:S04]  /*27b0*/  FFMA R76, R76, R79, R87 ;  /* 0x0000004f4c4c7223 */ /* 0x010fc80000000057 */
[----:B-----5:R-:W-:-:S04]  /*27c0*/  FFMA R76, R85, R82, R76 ;  /* 0x00000052554c7223 */ /* 0x020fc8000000004c */
[----:B------:R-:W-:-:S05]  /*27d0*/  FFMA R7, -R0, R76, R7 ;  /* 0x0000004c00077223 */ /* 0x000fca0000000107 */
[----:B------:R0:W-:Y:S04]  /*27e0*/  STG.E desc[UR18][R18.64], R7 ;  /* 0x0000000712007986 */ /* 0x0001e8000c101912 */
[----:B------:R-:W2:Y:S04]  /*27f0*/  LDG.E R76, desc[UR18][R8.64+0x4] ;  /* 0x00000412084c7981 */ /* 0x000ea8000c1e1900 */
[----:B------:R-:W3:Y:S04]  /*2800*/  LDG.E R30, desc[UR18][R30.64+0x4] ;  /* 0x000004121e1e7981 */ /* 0x000ee8000c1e1900 */
[----:B------:R-:W4:Y:S04]  /*2810*/  LDG.E R32, desc[UR18][R32.64+0x4] ;  /* 0x0000041220207981 */ /* 0x000f28000c1e1900 */
[----:B------:R-:W5:Y:S01]  /*2820*/  LDG.E R74, desc[UR18][R74.64+0x4] ;  /* 0x000004124a4a7981 */ /* 0x000f62000c1e1900 */
[----:B--2---:R-:W1:Y:S08]  /*2830*/  F2I.TRUNC.NTZ R79, R76 ;  /* 0x0000004c004f7305 */ /* 0x004e70000020f100 */
[----:B---3--:R-:W2:Y:S08]  /*2840*/  F2I.TRUNC.NTZ R81, R30 ;  /* 0x0000001e00517305 */ /* 0x008eb0000020f100 */
[----:B----4-:R-:W3:Y:S01]  /*2850*/  F2I.TRUNC.NTZ R0, R32 ;  /* 0x0000002000007305 */ /* 0x010ee2000020f100 */
[----:B-1----:R-:W-:Y:S01]  /*2860*/  IADD3 R79, PT, PT, R4, R79, RZ ;  /* 0x0000004f044f7210 */ /* 0x002fe20007ffe0ff */
[----:B--2---:R-:W-:-:S04]  /*2870*/  IMAD.IADD R78, R2, 0x1, R81 ;  /* 0x00000001024e7824 */ /* 0x004fc800078e0251 */
[----:B------:R-:W-:Y:S01]  /*2880*/  IMAD R79, R78, UR9, R79 ;  /* 0x000000094e4f7c24 */ /* 0x000fe2000f8e024f */
[----:B---3--:R-:W-:-:S05]  /*2890*/  IADD3 R0, PT, PT, R3, R0, RZ ;  /* 0x0000000003007210 */ /* 0x008fca0007ffe0ff */
[----:B------:R-:W-:-:S04]  /*28a0*/  IMAD R79, R79, UR8, R0 ;  /* 0x000000084f4f7c24 */ /* 0x000fc8000f8e0200 */
[----:B------:R-:W-:-:S04]  /*28b0*/  IMAD.WIDE R72, R79, 0x4, R72 ;  /* 0x000000044f487825 */ /* 0x000fc800078e0248 */
[C---:B------:R-:W-:Y:S02]  /*28c0*/  IMAD.WIDE R16, R79.reuse, 0x4, R16 ;  /* 0x000000044f107825 */ /* 0x040fe400078e0210 */
[----:B------:R-:W2:Y:S02]  /*28d0*/  LDG.E R73, desc[UR18][R72.64] ;  /* 0x0000001248497981 */ /* 0x000ea4000c1e1900 */
[----:B------:R-:W-:Y:S02]  /*28e0*/  IMAD.WIDE R8, R79, 0x4, R12 ;  /* 0x000000044f087825 */ /* 0x000fe400078e020c */
[----:B------:R-:W3:Y:S04]  /*28f0*/  LDG.E R17, desc[UR18][R16.64] ;  /* 0x0000001210117981 */ /* 0x000ee8000c1e1900 */
[----:B------:R-:W4:Y:S01]  /*2900*/  LDG.E R8, desc[UR18][R8.64] ;  /* 0x0000001208087981 */ /* 0x000f22000c1e1900 */
[----:B-----5:R-:W-:Y:S01]  /*2910*/  FMUL R0, R74, 3 ;  /* 0x404000004a007820 */ /* 0x020fe20000400000 */
[----:B------:R-:W-:-:S04]  /*2920*/  IADD3 R77, PT, PT, R77, 0x2, RZ ;  /* 0x000000024d4d7810 */ /* 0x000fc80007ffe0ff */
[----:B------:R-:W-:Y:S01]  /*2930*/  ISETP.NE.AND P0, PT, R77, UR6, PT ;  /* 0x000000064d007c0c */ /* 0x000fe2000bf05270 */
[----:B--2---:R-:W-:-:S04]  /*2940*/  FMUL R31, R76, R73 ;  /* 0x000000494c1f7220 */ /* 0x004fc80000400000 */
[----:B---3--:R-:W-:-:S04]  /*2950*/  FFMA R31, R32, R17, R31 ;  /* 0x00000011201f7223 */ /* 0x008fc8000000001f */
[----:B----4-:R-:W-:-:S04]  /*2960*/  FFMA R31, R30, R8, R31 ;  /* 0x000000081e1f7223 */ /* 0x010fc8000000001f */
[----:B0-----:R-:W-:-:S05]  /*2970*/  FFMA R7, -R0, R31, R7 ;  /* 0x0000001f00077223 */ /* 0x001fca0000000107 */
[----:B------:R2:W-:Y:S01]  /*2980*/  STG.E desc[UR18][R18.64], R7 ;  /* 0x0000000712007986 */ /* 0x0005e2000c101912 */
[----:B------:R-:W-:Y:S05]  /*2990*/  @P0 BRA `(.L_x_31) ;  /* 0xfffffffc000c0947 */ /* 0x000fea000383ffff */
[----:B------:R-:W-:-:S05]  /*29a0*/  UMOV UR7, URZ ;  /* 0x000000ff00077c82 */ /* 0x000fca0008000000 */
.L_x_30:
[----:B------:R-:W-:-:S04]  /*29b0*/  ULOP3.LUT UR5, UR5, 0x1, URZ, 0xc0, !UPT ;  /* 0x0000000105057892 */ /* 0x000fc8000f8ec0ff */
[----:B------:R-:W-:-:S09]  /*29c0*/  UISETP.NE.U32.AND UP0, UPT, UR5, 0x1, UPT ;  /* 0x000000010500788c */ /* 0x000fd2000bf05070 */
[----:B------:R-:W-:Y:S05]  /*29d0*/  BRA.U UP0, `(.L_x_29) ;  /* 0x0000000100c07547 */ /* 0x000fea000b800000 */
[----:B------:R-:W1:Y:S01]  /*29e0*/  LDCU.128 UR12, c[0x0][0x3b0] ;  /* 0x00007600ff0c77ac */ /* 0x000e620008000c00 */
[----:B------:R-:W3:Y:S01]  /*29f0*/  LDC.64 R72, c[0x0][0x3d8] ;  /* 0x0000f600ff487b82 */ /* 0x000ee20000000a00 */
[----:B------:R-:W4:Y:S01]  /*2a00*/  LDCU.64 UR16, c[0x0][0x3c0] ;  /* 0x00007800ff1077ac */ /* 0x000f220008000a00 */
[----:B------:R-:W-:-:S06]  /*2a10*/  USHF.L.U32 UR10, UR6, 0x2, URZ ;  /* 0x00000002060a7899 */ /* 0x000fcc00080006ff */
[----:B------:R-:W5:Y:S01]  /*2a20*/  LDC.64 R32, c[0x0][0x3d0] ;  /* 0x0000f400ff207b82 */ /* 0x000f620000000a00 */
[----:B------:R-:W-:Y:S02]  /*2a30*/  USHF.L.U64.HI UR11, UR6, 0x2, UR7 ;  /* 0x00000002060b7899 */ /* 0x000fe40008010207 */
[----:B-1----:R-:W-:Y:S02]  /*2a40*/  UIADD3 UR7, UP1, UPT, UR10, UR14, URZ ;  /* 0x0000000e0a077290 */ /* 0x002fe4000ff3e0ff */
[----:B----4-:R-:W-:Y:S02]  /*2a50*/  UIADD3 UR5, UP0, UPT, UR10, UR16, URZ ;  /* 0x000000100a057290 */ /* 0x010fe4000ff1e0ff */
[----:B------:R-:W-:Y:S02]  /*2a60*/  UIADD3.X UR8, UPT, UPT, UR11, UR15, URZ, UP1, !UPT ;  /* 0x0000000f0b087290 */ /* 0x000fe40008ffe4ff */
[----:B------:R-:W-:Y:S01]  /*2a70*/  MOV R16, UR7 ;  /* 0x0000000700107c02 */ /* 0x000fe20008000f00 */
[----:B------:R-:W-:-:S02]  /*2a80*/  UIADD3.X UR6, UPT, UPT, UR11, UR17, URZ, UP0, !UPT ;  /* 0x000000110b067290 */ /* 0x000fc400087fe4ff */
[----:B------:R-:W-:Y:S01]  /*2a90*/  UIADD3 UR9, UP1, UPT, UR10, UR12, URZ ;  /* 0x0000000c0a097290 */ /* 0x000fe2000ff3e0ff */
[----:B------:R-:W-:Y:S02]  /*2aa0*/  MOV R30, UR5 ;  /* 0x00000005001e7c02 */ /* 0x000fe40008000f00 */
[----:B0-----:R-:W-:Y:S01]  /*2ab0*/  MOV R17, UR8 ;  /* 0x0000000800117c02 */ /* 0x001fe20008000f00 */
[----:B------:R-:W-:Y:S01]  /*2ac0*/  UIADD3.X UR7, UPT, UPT, UR11, UR13, URZ, UP1, !UPT ;  /* 0x0000000d0b077290 */ /* 0x000fe20008ffe4ff */
[----:B------:R-:W-:Y:S02]  /*2ad0*/  MOV R31, UR6 ;  /* 0x00000006001f7c02 */ /* 0x000fe40008000f00 */
[----:B------:R-:W-:Y:S01]  /*2ae0*/  MOV R8, UR9 ;  /* 0x0000000900087c02 */ /* 0x000fe20008000f00 */
[----:B------:R-:W4:Y:S02]  /*2af0*/  LDG.E R75, desc[UR18][R16.64] ;  /* 0x00000012104b7981 */ /* 0x000f24000c1e1900 */
[----:B------:R-:W-:Y:S01]  /*2b00*/  MOV R9, UR7 ;  /* 0x0000000700097c02 */ /* 0x000fe20008000f00 */
[----:B------:R-:W0:Y:S01]  /*2b10*/  LDCU.64 UR8, c[0x0][0x458] ;  /* 0x00008b00ff0877ac */ /* 0x000e220008000a00 */
[----:B------:R1:W2:Y:S03]  /*2b20*/  LDG.E R76, desc[UR18][R30.64] ;  /* 0x000000121e4c7981 */ /* 0x0002a6000c1e1900 */
[----:B------:R-:W1:Y:S01]  /*2b30*/  LDCU.64 UR6, c[0x0][0x3a0] ;  /* 0x00007400ff0677ac */ /* 0x000e620008000a00 */
[----:B------:R-:W3:Y:S01]  /*2b40*/  LDG.E R0, desc[UR18][R8.64] ;  /* 0x0000001208007981 */ /* 0x000ee2000c1e1900 */
[----:B-1----:R-:W-:-:S04]  /*2b50*/  UIADD3 UR5, UP0, UPT, UR10, UR6, URZ ;  /* 0x000000060a057290 */ /* 0x002fc8000ff1e0ff */
[----:B------:R-:W-:Y:S02]  /*2b60*/  UIADD3.X UR6, UPT, UPT, UR11, UR7, URZ, UP0, !UPT ;  /* 0x000000070b067290 */ /* 0x000fe400087fe4ff */
[----:B------:R-:W-:-:S04]  /*2b70*/  MOV R30, UR5 ;  /* 0x00000005001e7c02 */ /* 0x000fc80008000f00 */
[----:B------:R-:W-:-:S05]  /*2b80*/  MOV R31, UR6 ;  /* 0x00000006001f7c02 */ /* 0x000fca0008000f00 */
[----:B------:R-:W5:Y:S01]  /*2b90*/  LDG.E R30, desc[UR18][R30.64] ;  /* 0x000000121e1e7981 */ /* 0x000f62000c1e1900 */
[----:B----4-:R-:W1:Y:S08]  /*2ba0*/  F2I.TRUNC.NTZ R77, R75 ;  /* 0x0000004b004d7305 */ /* 0x010e70000020f100 */
[----:B--2---:R-:W2:Y:S01]  /*2bb0*/  F2I.TRUNC.NTZ R79, R76 ;  /* 0x0000004c004f7305 */ /* 0x004ea2000020f100 */
[----:B-1----:R-:W-:-:S07]  /*2bc0*/  IADD3 R77, PT, PT, R4, R77, RZ ;  /* 0x0000004d044d7210 */ /* 0x002fce0007ffe0ff */
[----:B---3--:R-:W1:Y:S01]  /*2bd0*/  F2I.TRUNC.NTZ R74, R0 ;  /* 0x00000000004a7305 */ /* 0x008e62000020f100 */
[----:B--2---:R-:W-:-:S05]  /*2be0*/  IADD3 R16, PT, PT, R2, R79, RZ ;  /* 0x0000004f02107210 */ /* 0x004fca0007ffe0ff */
[----:B0-----:R-:W-:Y:S02]  /*2bf0*/  IMAD R77, R16, UR9, R77 ;  /* 0x00000009104d7c24 */ /* 0x001fe4000f8e024d */
[----:B-1----:R-:W-:-:S04]  /*2c00*/  IMAD.IADD R74, R3, 0x1, R74 ;  /* 0x00000001034a7824 */ /* 0x002fc800078e024a */
[----:B------:R-:W-:-:S04]  /*2c10*/  IMAD R77, R77, UR8, R74 ;  /* 0x000000084d4d7c24 */ /* 0x000fc8000f8e024a */
[----:B------:R-:W-:-:S04]  /*2c20*/  IMAD.WIDE R16, R77, 0x4, R72 ;  /* 0x000000044d107825 */ /* 0x000fc800078e0248 */
[C---:B-----5:R-:W-:Y:S02]  /*2c30*/  IMAD.WIDE R8, R77.reuse, 0x4, R32 ;  /* 0x000000044d087825 */ /* 0x060fe400078e0220 */
[----:B------:R-:W2:Y:S02]  /*2c40*/  LDG.E R16, desc[UR18][R16.64] ;  /* 0x0000001210107981 */ /* 0x000ea4000c1e1900 */
[----:B------:R-:W-:Y:S02]  /*2c50*/  IMAD.WIDE R12, R77, 0x4, R12 ;  /* 0x000000044d0c7825 */ /* 0x000fe400078e020c */
[----:B------:R-:W3:Y:S04]  /*2c60*/  LDG.E R9, desc[UR18][R8.64] ;  /* 0x0000001208097981 */ /* 0x000ee8000c1e1900 */
[----:B------:R-:W4:Y:S01]  /*2c70*/  LDG.E R12, desc[UR18][R12.64] ;  /* 0x000000120c0c7981 */ /* 0x000f22000c1e1900 */
[----:B--2---:R-:W-:-:S04]  /*2c80*/  FMUL R75, R75, R16 ;  /* 0x000000104b4b7220 */ /* 0x004fc80000400000 */
[----:B---3--:R-:W-:Y:S01]  /*2c90*/  FFMA R75, R0, R9, R75 ;  /* 0x00000009004b7223 */ /* 0x008fe2000000004b */
[----:B------:R-:W-:-:S03]  /*2ca0*/  FMUL R0, R30, -3 ;  /* 0xc04000001e007820 */ /* 0x000fc60000400000 */
[----:B----4-:R-:W-:-:S04]  /*2cb0*/  FFMA R75, R76, R12, R75 ;  /* 0x0000000c4c4b7223 */ /* 0x010fc8000000004b */
[----:B------:R-:W-:-:S05]  /*2cc0*/  FFMA R7, R0, R75, R7 ;  /* 0x0000004b00077223 */ /* 0x000fca0000000007 */
[----:B------:R1:W-:Y:S02]  /*2cd0*/  STG.E desc[UR18][R18.64], R7 ;  /* 0x0000000712007986 */ /* 0x0003e4000c101912 */
.L_x_29:
[----:B------:R-:W3:Y:S01]  /*2ce0*/  LDCU.64 UR6, c[0x0][0x458] ;  /* 0x00008b00ff0677ac */ /* 0x000ee20008000a00 */
[----:B0-----:R-:W0:Y:S01]  /*2cf0*/  LDC.64 R8, c[0x0][0x3d0] ;  /* 0x0000f400ff087b82 */ /* 0x001e220000000a00 */
[----:B------:R-:W1:Y:S01]  /*2d00*/  LDCU UR5, c[0x0][0x46c] ;  /* 0x00008d80ff0577ac */ /* 0x000e620008000800 */
[----:B------:R-:W4:Y:S06]  /*2d10*/  LDCU UR8, c[0x0][0x460] ;  /* 0x00008c00ff0877ac */ /* 0x000f2c0008000800 */
[----:B------:R-:W5:Y:S01]  /*2d20*/  LDC.64 R30, c[0x0][0x3d8] ;  /* 0x0000f600ff1e7b82 */ /* 0x000f620000000a00 */
[----:B---3--:R-:W-:-:S04]  /*2d30*/  IMAD R0, R2, UR7, R4 ;  /* 0x0000000702007c24 */ /* 0x008fc8000f8e0204 */
[----:B------:R-:W-:Y:S02]  /*2d40*/  IMAD R17, R0, UR6, R3 ;  /* 0x0000000600117c24 */ /* 0x000fe4000f8e0203 */
[----:B------:R-:W3:Y:S02]  /*2d50*/  LDG.E R0, desc[UR18][R14.64] ;  /* 0x000000120e007981 */ /* 0x000ee4000c1e1900 */
[----:B0-----:R-:W-:Y:S02]  /*2d60*/  IMAD.WIDE R12, R17, 0x4, R8 ;  /* 0x00000004110c7825 */ /* 0x001fe400078e0208 */
[----:B------:R-:W0:Y:S04]  /*2d70*/  LDC.64 R8, c[0x0][0x3f8] ;  /* 0x0000fe00ff087b82 */ /* 0x000e280000000a00 */
[----:B------:R-:W4:Y:S01]  /*2d80*/  LDG.E R12, desc[UR18][R12.64] ;  /* 0x000000120c0c7981 */ /* 0x000f22000c1e1900 */
[----:B-12---:R-:W-:Y:S01]  /*2d90*/  FMUL R7, R7, UR5 ;  /* 0x0000000507077c20 */ /* 0x006fe20008400000 */
[----:B-----5:R-:W-:-:S04]  /*2da0*/  IMAD.WIDE R30, R17, 0x4, R30 ;  /* 0x00000004111e7825 */ /* 0x020fc800078e021e */
[----:B0-----:R-:W-:-:S04]  /*2db0*/  IMAD.WIDE R8, R17, 0x4, R8 ;  /* 0x0000000411087825 */ /* 0x001fc800078e0208 */
[----:B----4-:R-:W-:Y:S02]  /*2dc0*/  FMUL R7, R7, R12 ;  /* 0x0000000c07077220 */ /* 0x010fe40000400000 */
[----:B------:R-:W0:Y:S02]  /*2dd0*/  LDC.64 R12, c[0x0][0x400] ;  /* 0x00010000ff0c7b82 */ /* 0x000e240000000a00 */
[----:B---3--:R-:W-:-:S05]  /*2de0*/  FMUL R7, R7, R0 ;  /* 0x0000000007077220 */ /* 0x008fca0000400000 */
[----:B------:R1:W-:Y:S04]  /*2df0*/  STG.E desc[UR18][R8.64], R7 ;  /* 0x0000000708007986 */ /* 0x0003e8000c101912 */
[----:B------:R-:W2:Y:S04]  /*2e00*/  LDG.E R0, desc[UR18][R18.64] ;  /* 0x0000001212007981 */ /* 0x000ea8000c1e1900 */
[----:B------:R-:W3:Y:S04]  /*2e10*/  LDG.E R31, desc[UR18][R30.64] ;  /* 0x000000121e1f7981 */ /* 0x000ee8000c1e1900 */
[----:B------:R-:W4:Y:S01]  /*2e20*/  LDG.E R33, desc[UR18][R14.64] ;  /* 0x000000120e217981 */ /* 0x000f22000c1e1900 */
[----:B0-----:R-:W-:-:S04]  /*2e30*/  IMAD.WIDE R12, R17, 0x4, R12 ;  /* 0x00000004110c7825 */ /* 0x001fc800078e020c */
[----:B--2---:R-:W-:-:S04]  /*2e40*/  FMUL R0, R0, UR5 ;  /* 0x0000000500007c20 */ /* 0x004fc80008400000 */
[----:B---3--:R-:W-:Y:S02]  /*2e50*/  FMUL R0, R0, R31 ;  /* 0x0000001f00007220 */ /* 0x008fe40000400000 */
[----:B------:R-:W0:Y:S02]  /*2e60*/  LDC.64 R30, c[0x0][0x408] ;  /* 0x00010200ff1e7b82 */ /* 0x000e240000000a00 */
[----:B----4-:R-:W-:-:S05]  /*2e70*/  FMUL R73, R0, R33 ;  /* 0x0000002100497220 */ /* 0x010fca0000400000 */
[----:B------:R2:W-:Y:S01]  /*2e80*/  STG.E desc[UR18][R12.64], R73 ;  /* 0x000000490c007986 */ /* 0x0005e2000c101912 */
[----:B------:R-:W3:Y:S03]  /*2e90*/  LDC.64 R32, c[0x0][0x380] ;  /* 0x0000e000ff207b82 */ /* 0x000ee60000000a00 */
[----:B------:R3:W4:Y:S04]  /*2ea0*/  LDG.E R0, desc[UR18][R18.64] ;  /* 0x0000001212007981 */ /* 0x000728000c1e1900 */
[----:B------:R-:W5:Y:S04]  /*2eb0*/  LDG.E R11, desc[UR18][R10.64] ;  /* 0x000000120a0b7981 */ /* 0x000f68000c1e1900 */
[----:B-1----:R-:W5:Y:S01]  /*2ec0*/  LDG.E R7, desc[UR18][R14.64] ;  /* 0x000000120e077981 */ /* 0x002f62000c1e1900 */
[----:B------:R-:W-:-:S05]  /*2ed0*/  IADD3 R75, PT, PT, R2, UR8, RZ ;  /* 0x00000008024b7c10 */ /* 0x000fca000fffe0ff */
[----:B------:R-:W-:-:S04]  /*2ee0*/  IMAD R16, R75, UR7, R4 ;  /* 0x000000074b107c24 */ /* 0x000fc8000f8e0204 */
[----:B--2---:R-:W-:-:S04]  /*2ef0*/  IMAD R73, R16, UR6, R3 ;  /* 0x0000000610497c24 */ /* 0x004fc8000f8e0203 */
[----:B---3--:R-:W-:-:S04]  /*2f00*/  IMAD.WIDE R18, R73, 0x4, R32 ;  /* 0x0000000449127825 */ /* 0x008fc800078e0220 */
[----:B----4-:R-:W-:-:S04]  /*2f10*/  FMUL R0, R0, UR5 ;  /* 0x0000000500007c20 */ /* 0x010fc80008400000 */
[----:B-----5:R-:W-:Y:S01]  /*2f20*/  FMUL R0, R0, R11 ;  /* 0x0000000b00007220 */ /* 0x020fe20000400000 */
[----:B0-----:R-:W-:-:S04]  /*2f30*/  IMAD.WIDE R10, R17, 0x4, R30 ;  /* 0x00000004110a7825 */ /* 0x001fc800078e021e */
[----:B------:R-:W-:-:S05]  /*2f40*/  FMUL R7, R0, R7 ;  /* 0x0000000700077220 */ /* 0x000fca0000400000 */
[----:B------:R0:W-:Y:S04]  /*2f50*/  STG.E desc[UR18][R10.64], R7 ;  /* 0x000000070a007986 */ /* 0x0001e8000c101912 */
[----:B------:R-:W2:Y:S04]  /*2f60*/  LDG.E R18, desc[UR18][R18.64] ;  /* 0x0000001212127981 */ /* 0x000ea8000c1e1900 */
[----:B------:R-:W3:Y:S04]  /*2f70*/  LDG.E R16, desc[UR18][R60.64] ;  /* 0x000000123c107981 */ /* 0x000ee8000c1e1900 */
[----:B------:R-:W3:Y:S04]  /*2f80*/  LDG.E R73, desc[UR18][R58.64] ;  /* 0x000000123a497981 */ /* 0x000ee8000c1e1900 */
[----:B------:R-:W2:Y:S04]  /*2f90*/  LDG.E R15, desc[UR18][R68.64] ;  /* 0x00000012440f7981 */ /* 0x000ea8000c1e1900 */
[----:B------:R-:W0:Y:S04]  /*2fa0*/  LDG.E R14, desc[UR18][R70.64] ;  /* 0x00000012460e7981 */ /* 0x000e28000c1e1900 */
[----:B------:R-:W4:Y:S04]  /*2fb0*/  LDG.E R75, desc[UR18][R56.64] ;  /* 0x00000012384b7981 */ /* 0x000f28000c1e1900 */
[----:B------:R-:W5:Y:S04]  /*2fc0*/  LDG.E R0, desc[UR18][R66.64] ;  /* 0x0000001242007981 */ /* 0x000f68000c1e1900 */
[----:B------:R-:W5:Y:S04]  /*2fd0*/  LDG.E R77, desc[UR18][R54.64] ;  /* 0x00000012364d7981 */ /* 0x000f68000c1e1900 */
[----:B------:R-:W5:Y:S04]  /*2fe0*/  LDG.E R31, desc[UR18][R64.64] ;  /* 0x00000012401f7981 */ /* 0x000f68000c1e1900 */
[----:B------:R-:W5:Y:S01]  /*2ff0*/  LDG.E R33, desc[UR18][R62.64] ;  /* 0x000000123e217981 */ /* 0x000f62000c1e1900 */
[----:B------:R-:W-:Y:S01]  /*3000*/  BSSY.RECONVERGENT B4, `(.L_x_32) ;  /* 0x0000015000047945 */ /* 0x000fe20003800200 */
[----:B---3--:R-:W-:Y:S01]  /*3010*/  FADD R16, R16, R73 ;  /* 0x0000004910107221 */ /* 0x008fe20000000000 */
[----:B--2---:R-:W-:Y:S01]  /*3020*/  FADD R15, R18, R15 ;  /* 0x0000000f120f7221 */ /* 0x004fe20000000000 */
[----:B0-----:R-:W0:Y:S02]  /*3030*/  MUFU.RCP R7, R14 ;  /* 0x0000000e00077308 */ /* 0x001e240000001000 */
[----:B----4-:R-:W-:Y:S01]  /*3040*/  FADD R16, R16, R75 ;  /* 0x0000004b10107221 */ /* 0x010fe20000000000 */
[----:B-----5:R-:W-:-:S03]  /*3050*/  FADD R0, R15, R0 ;  /* 0x000000000f007221 */ /* 0x020fc60000000000 */
[----:B------:R-:W-:Y:S01]  /*3060*/  FADD R16, R16, R77 ;  /* 0x0000004d10107221 */ /* 0x000fe20000000000 */
[----:B------:R-:W-:-:S03]  /*3070*/  FADD R0, R0, R31 ;  /* 0x0000001f00007221 */ /* 0x000fc60000000000 */
[----:B------:R-:W-:Y:S01]  /*3080*/  FADD R75, R31, R16 ;  /* 0x000000101f4b7221 */ /* 0x000fe20000000000 */
[----:B------:R-:W-:-:S04]  /*3090*/  FADD R0, R0, R33 ;  /* 0x0000002100007221 */ /* 0x000fc80000000000 */
[----:B------:R-:W-:Y:S01]  /*30a0*/  FADD R75, R0, -R75 ;  /* 0x8000004b004b7221 */ /* 0x000fe20000000000 */
[----:B0-----:R-:W-:-:S03]  /*30b0*/  FFMA R16, -R14, R7, 1 ;  /* 0x3f8000000e107423 */ /* 0x001fc60000000107 */
[----:B------:R-:W0:Y:S01]  /*30c0*/  FCHK P0, R75, R14 ;  /* 0x0000000e4b007302 */ /* 0x000e220000000000 */
[----:B------:R-:W-:-:S04]  /*30d0*/  FFMA R16, R7, R16, R7 ;  /* 0x0000001007107223 */ /* 0x000fc80000000007 */
[----:B------:R-:W-:-:S04]  /*30e0*/  FFMA R7, R75, R16, RZ ;  /* 0x000000104b077223 */ /* 0x000fc800000000ff */
[----:B------:R-:W-:-:S04]  /*30f0*/  FFMA R0, -R14, R7, R75 ;  /* 0x000000070e007223 */ /* 0x000fc8000000014b */
[----:B------:R-:W-:Y:S01]  /*3100*/  FFMA R16, R16, R0, R7 ;  /* 0x0000000010107223 */ /* 0x000fe20000000007 */
[----:B0-----:R-:W-:Y:S06]  /*3110*/  @!P0 BRA `(.L_x_33) ;  /* 0x00000000000c8947 */ /* 0x001fec0003800000 */
[----:B------:R-:W-:Y:S02]  /*3120*/  MOV R0, R14 ;  /* 0x0000000e00007202 */ /* 0x000fe40000000f00 */
[----:B------:R-:W-:-:S07]  /*3130*/  MOV R74, 0x3150 ;  /* 0x00003150004a7802 */ /* 0x000fce0000000f00 */
[----:B------:R-:W-:Y:S05]  /*3140*/  CALL.REL.NOINC `($__internal_2_$__cuda_sm3x_div_rn_noftz_f32_slowpath) ;  /* 0x0000008400e47944 */ /* 0x000fea0003c00000 */
.L_x_33:
[----:B------:R-:W-:Y:S05]  /*3150*/  BSYNC.RECONVERGENT B4 ;  /* 0x0000000000047941 */ /* 0x000fea0003800200 */
.L_x_32:
[----:B------:R-:W2:Y:S01]  /*3160*/  LDG.E R0, desc[UR18][R8.64] ;  /* 0x0000001208007981 */ /* 0x000ea2000c1e1900 */
[----:B------:R-:W0:Y:S01]  /*3170*/  F2F.F64.F32 R18, R14 ;  /* 0x0000000e00127310 */ /* 0x000e220000201800 */
[----:B------:R-:W-:Y:S01]  /*3180*/  HFMA2 R32, -RZ, RZ, 0, 5.9604644775390625e-08 ;  /* 0x00000001ff207431 */ /* 0x000fe200000001ff */
[----:B------:R-:W-:Y:S06]  /*3190*/  BSSY.RECONVERGENT B3, `(.L_x_34) ;  /* 0x0000016000037945 */ /* 0x000fec0003800200 */
[----:B0-----:R-:W0:Y:S02]  /*31a0*/  MUFU.RCP64H R33, R19 ;  /* 0x0000001300217308 */ /* 0x001e240000001800 */
[----:B0-----:R-:W-:-:S08]  /*31b0*/  DFMA R30, -R18, R32, 1 ;  /* 0x3ff00000121e742b */ /* 0x001fd00000000120 */
[----:B------:R-:W-:-:S08]  /*31c0*/  DFMA R72, R30, R30, R30 ;  /* 0x0000001e1e48722b */ /* 0x000fd0000000001e */
[----:B------:R-:W-:-:S08]  /*31d0*/  DFMA R72, R32, R72, R32 ;  /* 0x000000482048722b */ /* 0x000fd00000000020 */
[----:B------:R-:W-:-:S08]  /*31e0*/  DFMA R32, -R18, R72, 1 ;  /* 0x3ff000001220742b */ /* 0x000fd00000000148 */
[----:B------:R-:W-:Y:S01]  /*31f0*/  DFMA R32, R72, R32, R72 ;  /* 0x000000204820722b */ /* 0x000fe20000000048 */
[----:B--2---:R-:W0:Y:S02]  /*3200*/  F2F.F64.F32 R30, R0 ;  /* 0x00000000001e7310 */ /* 0x004e240000201800 */
[----:B0-----:R-:W-:-:S08]  /*3210*/  DMUL R74, R30, 0.5 ;  /* 0x3fe000001e4a7828 */ /* 0x001fd00000000000 */
[----:B------:R-:W-:Y:S02]  /*3220*/  DMUL R8, R74, R32 ;  /* 0x000000204a087228 */ /* 0x000fe40000000000 */
[----:B------:R-:W-:-:S06]  /*3230*/  FSETP.GEU.AND P1, PT, |R75|, 6.5827683646048100446e-37, PT ;  /* 0x036000004b00780b */ /* 0x000fcc0003f2e200 */
[----:B------:R-:W-:-:S08]  /*3240*/  DFMA R14, -R18, R8, R74 ;  /* 0x00000008120e722b */ /* 0x000fd0000000014a */
[----:B------:R-:W-:Y:S01]  /*3250*/  DFMA R14, R32, R14, R8 ;  /* 0x0000000e200e722b */ /* 0x000fe20000000008 */
[----:B------:R0:W1:Y:S09]  /*3260*/  F2F.F64.F32 R8, R16 ;  /* 0x0000001000087310 */ /* 0x0000720000201800 */
[----:B------:R-:W-:-:S05]  /*3270*/  FFMA R7, RZ, R19, R15 ;  /* 0x00000013ff077223 */ /* 0x000fca000000000f */
[----:B------:R-:W-:-:S13]  /*3280*/  FSETP.GT.AND P0, PT, |R7|, 1.469367938527859385e-39, PT ;  /* 0x001000000700780b */ /* 0x000fda0003f04200 */
[----:B01----:R-:W-:Y:S05]  /*3290*/  @P0 BRA P1, `(.L_x_35) ;  /* 0x0000000000140947 */ /* 0x003fea0000800000 */
[----:B------:R-:W-:Y:S02]  /*32a0*/  MOV R84, R18 ;  /* 0x0000001200547202 */ /* 0x000fe40000000f00 */
[----:B------:R-:W-:-:S07]  /*32b0*/  MOV R0, 0x32d0 ;  /* 0x000032d000007802 */ /* 0x000fce0000000f00 */
[----:B------:R-:W-:Y:S05]  /*32c0*/  CALL.REL.NOINC `($__internal_0_$__cuda_sm20_div_rn_f64_full) ;  /* 0x0000007c00587944 */ /* 0x000fea0003c00000 */
[----:B------:R-:W-:Y:S02]  /*32d0*/  MOV R14, R16 ;  /* 0x00000010000e7202 */ /* 0x000fe40000000f00 */
[----:B------:R-:W-:-:S07]  /*32e0*/  MOV R15, R79 ;  /* 0x0000004f000f7202 */ /* 0x000fce0000000f00 */
.L_x_35:
[----:B------:R-:W-:Y:S05]  /*32f0*/  BSYNC.RECONVERGENT B3 ;  /* 0x0000000000037941 */ /* 0x000fea0003800200 */
.L_x_34:
[----:B------:R-:W0:Y:S01]  /*3300*/  LDC.64 R30, c[0x0][0x410] ;  /* 0x00010400ff1e7b82 */ /* 0x000e220000000a00 */
[----:B------:R-:W-:-:S10]  /*3310*/  DADD R18, R8, R14 ;  /* 0x0000000008127229 */ /* 0x000fd4000000000e */
[----:B------:R-:W1:Y:S01]  /*3320*/  F2F.F32.F64 R19, R18 ;  /* 0x0000001200137310 */ /* 0x000e620000301000 */
[----:B0-----:R-:W-:-:S05]  /*3330*/  IMAD.WIDE R8, R17, 0x4, R30 ;  /* 0x0000000411087825 */ /* 0x001fca00078e021e */
[----:B-1----:R0:W-:Y:S04]  /*3340*/  STG.E desc[UR18][R8.64], R19 ;  /* 0x0000001308007986 */ /* 0x0021e8000c101912 */
[----:B------:R-:W2:Y:S04]  /*3350*/  LDG.E R0, desc[UR18][R52.64] ;  /* 0x0000001234007981 */ /* 0x000ea8000c1e1900 */
[----:B------:R-:W2:Y:S04]  /*3360*/  LDG.E R7, desc[UR18][R64.64] ;  /* 0x0000001240077981 */ /* 0x000ea8000c1e1900 */
[----:B------:R-:W3:Y:S04]  /*3370*/  LDG.E R16, desc[UR18][R46.64] ;  /* 0x000000122e107981 */ /* 0x000ee8000c1e1900 */
[----:B------:R-:W3:Y:S04]  /*3380*/  LDG.E R73, desc[UR18][R62.64] ;  /* 0x000000123e497981 */ /* 0x000ee8000c1e1900 */
[----:B------:R-:W4:Y:S04]  /*3390*/  LDG.E R14, desc[UR18][R70.64] ;  /* 0x00000012460e7981 */ /* 0x000f28000c1e1900 */
[----:B------:R-:W5:Y:S04]  /*33a0*/  LDG.E R15, desc[UR18][R54.64] ;  /* 0x00000012360f7981 */ /* 0x000f68000c1e1900 */
[----:B------:R-:W5:Y:S04]  /*33b0*/  LDG.E R75, desc[UR18][R44.64] ;  /* 0x000000122c4b7981 */ /* 0x000f68000c1e1900 */
[----:B------:R-:W5:Y:S04]  /*33c0*/  LDG.E R31, desc[UR18][R50.64] ;  /* 0x00000012321f7981 */ /* 0x000f68000c1e1900 */
[----:B------:R-:W5:Y:S04]  /*33d0*/  LDG.E R77, desc[UR18][R42.64] ;  /* 0x000000122a4d7981 */ /* 0x000f68000c1e1900 */
[----:B------:R-:W5:Y:S04]  /*33e0*/  LDG.E R33, desc[UR18][R48.64] ;  /* 0x0000001230217981 */ /* 0x000f68000c1e1900 */
[----:B0-----:R-:W5:Y:S01]  /*33f0*/  LDG.E R19, desc[UR18][R40.64] ;  /* 0x0000001228137981 */ /* 0x001f62000c1e1900 */
[----:B------:R-:W-:Y:S01]  /*3400*/  BSSY.RECONVERGENT B4, `(.L_x_36) ;  /* 0x0000015000047945 */ /* 0x000fe20003800200 */
[----:B--2---:R-:W-:Y:S01]  /*3410*/  FADD R0, R0, R7 ;  /* 0x0000000700007221 */ /* 0x004fe20000000000 */
[----:B---3--:R-:W-:Y:S01]  /*3420*/  FADD R16, R16, R73 ;  /* 0x0000004910107221 */ /* 0x008fe20000000000 */
[----:B----4-:R-:W0:Y:S02]  /*3430*/  MUFU.RCP R79, R14 ;  /* 0x0000000e004f7308 */ /* 0x010e240000001000 */
[----:B-----5:R-:W-:Y:S01]  /*3440*/  FADD R0, R0, R15 ;  /* 0x0000000f00007221 */ /* 0x020fe20000000000 */
[----:B------:R-:W-:-:S03]  /*3450*/  FADD R16, R16, R75 ;  /* 0x0000004b10107221 */ /* 0x000fc60000000000 */
        /* <DEDUP_REMOVED lines=15> */
.L_x_37:
[----:B------:R-:W-:Y:S05]  /*3550*/  BSYNC.RECONVERGENT B4 ;  /* 0x0000000000047941 */ /* 0x000fea0003800200 */
.L_x_36:
[----:B------:R-:W2:Y:S01]  /*3560*/  LDG.E R0, desc[UR18][R12.64] ;  /* 0x000000120c007981 */ /* 0x000ea2000c1e1900 */
[----:B------:R-:W0:Y:S01]  /*3570*/  F2F.F64.F32 R18, R14 ;  /* 0x0000000e00127310 */ /* 0x000e220000201800 */
[----:B------:R-:W-:Y:S01]  /*3580*/  MOV R32, 0x1 ;  /* 0x0000000100207802 */ /* 0x000fe20000000f00 */
        /* <DEDUP_REMOVED lines=17> */
[----:B------:R-:W-:Y:S01]  /*36a0*/  IMAD.MOV.U32 R84, RZ, RZ, R18 ;  /* 0x000000ffff547224 */ /* 0x000fe200078e0012 */
[----:B------:R-:W-:-:S07]  /*36b0*/  MOV R0, 0x36d0 ;  /* 0x000036d000007802 */ /* 0x000fce0000000f00 */
[----:B------:R-:W-:Y:S05]  /*36c0*/  CALL.REL.NOINC `($__internal_0_$__cuda_sm20_div_rn_f64_full) ;  /* 0x0000007800587944 */ /* 0x000fea0003c00000 */
[----:B------:R-:W-:Y:S02]  /*36d0*/  MOV R14, R16 ;  /* 0x00000010000e7202 */ /* 0x000fe40000000f00 */
[----:B------:R-:W-:-:S07]  /*36e0*/  MOV R15, R79 ;  /* 0x0000004f000f7202 */ /* 0x000fce0000000f00 */
.L_x_39:
[----:B------:R-:W-:Y:S05]  /*36f0*/  BSYNC.RECONVERGENT B3 ;  /* 0x0000000000037941 */ /* 0x000fea0003800200 */
.L_x_38:
        /* <DEDUP_REMOVED lines=37> */
.L_x_41:
[----:B------:R-:W-:Y:S05]  /*3950*/  BSYNC.RECONVERGENT B4 ;  /* 0x0000000000047941 */ /* 0x000fea0003800200 */
.L_x_40:
        /* <DEDUP_REMOVED lines=25> */
.L_x_43:
[----:B------:R-:W-:Y:S05]  /*3af0*/  BSYNC.RECONVERGENT B3 ;  /* 0x0000000000037941 */ /* 0x000fea0003800200 */
.L_x_42:
[----:B------:R-:W0:Y:S01]  /*3b00*/  LDC.64 R18, c[0x0][0x420] ;  /* 0x00010800ff127b82 */ /* 0x000e220000000a00 */
[----:B------:R-:W-:-:S06]  /*3b10*/  DADD R10, R10, R12 ;  /* 0x000000000a0a7229 */ /* 0x000fcc000000000c */
[----:B------:R-:W1:Y:S01]  /*3b20*/  F2F.F32.F64 R7, R10 ;  /* 0x0000000a00077310 */ /* 0x000e620000301000 */
[----:B0-----:R-:W-:-:S05]  /*3b30*/  IMAD.WIDE R16, R17, 0x4, R18 ;  /* 0x0000000411107825 */ /* 0x001fca00078e0212 */
[----:B-1----:R0:W-:Y:S04]  /*3b40*/  STG.E desc[UR18][R16.64], R7 ;  /* 0x0000000710007986 */ /* 0x0021e8000c101912 */
[----:B------:R-:W2:Y:S01]  /*3b50*/  LDG.E R8, desc[UR18][R8.64] ;  /* 0x0000001208087981 */ /* 0x000ea2000c1e1900 */
[----:B------:R-:W-:Y:S01]  /*3b60*/  BSSY.RECONVERGENT B2, `(.L_x_44) ;  /* 0x0000006000027945 */ /* 0x000fe20003800200 */
[----:B------:R-:W-:Y:S01]  /*3b70*/  MOV R0, 0x3bc0 ;  /* 0x00003bc000007802 */ /* 0x000fe20000000f00 */
[----:B--2---:R-:W1:Y:S02]  /*3b80*/  F2F.F64.F32 R12, R8 ;  /* 0x00000008000c7310 */ /* 0x004e640000201800 */
[----:B-1----:R-:W-:-:S10]  /*3b90*/  DADD R76, -RZ, |R12| ;  /* 0x00000000ff4c7229 */ /* 0x002fd4000000050c */
[----:B0-----:R-:W-:-:S07]  /*3ba0*/  MOV R103, R77 ;  /* 0x0000004d00677202 */ /* 0x001fce0000000f00 */
[----:B------:R-:W-:Y:S05]  /*3bb0*/  CALL.REL.NOINC `($_Z21momCollisionStreamBCSPfS_S_S_PKfS1_S1_S1_S1_S_S_S_S_S_S_S_S_S_S_S_S_S_S_S_S_S_S_iiiiiffffi$__internal_accurate_pow) ;  /* 0x0000008000e47944 */ /* 0x000fea0003c00000 */
[----:B------:R-:W-:Y:S05]  /*3bc0*/  BSYNC.RECONVERGENT B2 ;  /* 0x0000000000027941 */ /* 0x000fea0003800200 */
.L_x_44:
[----:B------:R-:W2:Y:S01]  /*3bd0*/  LDG.E R9, desc[UR18][R14.64] ;  /* 0x000000120e097981 */ /* 0x000ea2000c1e1900 */
[----:B------:R-:W-:Y:S01]  /*3be0*/  DADD R16, R12, 2 ;  /* 0x400000000c107429 */ /* 0x000fe20000000000 */
[C---:B------:R-:W-:Y:S01]  /*3bf0*/  FSETP.NEU.AND P0, PT, R8.reuse, RZ, PT ;  /* 0x000000ff0800720b */ /* 0x040fe20003f0d000 */
[----:B------:R-:W-:Y:S01]  /*3c00*/  BSSY.RECONVERGENT B2, `(.L_x_45) ;  /* 0x0000010000027945 */ /* 0x000fe20003800200 */
[----:B------:R-:W-:-:S07]  /*3c10*/  FSETP.NEU.AND P2, PT, R8, 1, PT ;  /* 0x3f8000000800780b */ /* 0x000fce0003f4d000 */
[----:B------:R-:W-:Y:S02]  /*3c20*/  LOP3.LUT R16, R17, 0x7ff00000, RZ, 0xc0, !PT ;  /* 0x7ff0000011107812 */ /* 0x000fe400078ec0ff */
[----:B------:R-:W-:Y:S02]  /*3c30*/  FSEL R17, R74, RZ, P0 ;  /* 0x000000ff4a117208 */ /* 0x000fe40000000000 */
[----:B------:R-:W-:Y:S02]  /*3c40*/  ISETP.NE.AND P1, PT, R16, 0x7ff00000, PT ;  /* 0x7ff000001000780c */ /* 0x000fe40003f25270 */
[----:B------:R-:W-:Y:S01]  /*3c50*/  FSEL R16, R75, RZ, P0 ;  /* 0x000000ff4b107208 */ /* 0x000fe20000000000 */
[----:B--2---:R-:W0:Y:S02]  /*3c60*/  F2F.F64.F32 R10, R9 ;  /* 0x00000009000a7310 */ /* 0x004e240000201800 */
[----:B0-----:R-:W-:-:S10]  /*3c70*/  DADD R18, -RZ, |R10| ;  /* 0x00000000ff127229 */ /* 0x001fd4000000050a */
[----:B------:R-:W-:Y:S01]  /*3c80*/  MOV R76, R18 ;  /* 0x00000012004c7202 */ /* 0x000fe20000000f00 */
[----:B------:R-:W-:Y:S06]  /*3c90*/  @P1 BRA `(.L_x_46) ;  /* 0x0000000000181947 */ /* 0x000fec0003800000 */
[----:B------:R-:W-:-:S13]  /*3ca0*/  FSETP.NAN.AND P0, PT, R8, R8, PT ;  /* 0x000000080800720b */ /* 0x000fda0003f08000 */
[----:B------:R-:W-:Y:S01]  /*3cb0*/  @P0 DADD R16, R12, 2 ;  /* 0x400000000c100429 */ /* 0x000fe20000000000 */
[----:B------:R-:W-:Y:S10]  /*3cc0*/  @P0 BRA `(.L_x_46) ;  /* 0x00000000000c0947 */ /* 0x000ff40003800000 */
[----:B------:R-:W-:-:S14]  /*3cd0*/  DSETP.NEU.AND P0, PT, |R12|, +INF , PT ;  /* 0x7ff000000c00742a */ /* 0x000fdc0003f0d200 */
[----:B------:R-:W-:Y:S01]  /*3ce0*/  @!P0 MOV R16, 0x0 ;  /* 0x0000000000108802 */ /* 0x000fe20000000f00 */
[----:B------:R-:W-:-:S07]  /*3cf0*/  @!P0 IMAD.MOV.U32 R17, RZ, RZ, 0x7ff00000 ;  /* 0x7ff00000ff118424 */ /* 0x000fce00078e00ff */
.L_x_46:
[----:B------:R-:W-:Y:S05]  /*3d00*/  BSYNC.RECONVERGENT B2 ;  /* 0x0000000000027941 */ /* 0x000fea0003800200 */
.L_x_45:
[----:B------:R-:W-:Y:S01]  /*3d10*/  BSSY.RECONVERGENT B2, `(.L_x_47) ;  /* 0x0000006000027945 */ /* 0x000fe20003800200 */
[----:B------:R-:W-:Y:S02]  /*3d20*/  FSEL R16, R16, RZ, P2 ;  /* 0x000000ff10107208 */ /* 0x000fe40001000000 */
[----:B------:R-:W-:Y:S02]  /*3d30*/  FSEL R17, R17, 1.875, P2 ;  /* 0x3ff0000011117808 */ /* 0x000fe40001000000 */
[----:B------:R-:W-:Y:S02]  /*3d40*/  MOV R103, R19 ;  /* 0x0000001300677202 */ /* 0x000fe40000000f00 */
[----:B------:R-:W-:-:S07]  /*3d50*/  MOV R0, 0x3d70 ;  /* 0x00003d7000007802 */ /* 0x000fce0000000f00 */
[----:B------:R-:W-:Y:S05]  /*3d60*/  CALL.REL.NOINC `($_Z21momCollisionStreamBCSPfS_S_S_PKfS1_S1_S1_S1_S_S_S_S_S_S_S_S_S_S_S_S_S_S_S_S_S_S_iiiiiffffi$__internal_accurate_pow) ;  /* 0x0000008000787944 */ /* 0x000fea0003c00000 */
[----:B------:R-:W-:Y:S05]  /*3d70*/  BSYNC.RECONVERGENT B2 ;  /* 0x0000000000027941 */ /* 0x000fea0003800200 */
.L_x_47:
        /* <DEDUP_REMOVED lines=17> */
.L_x_49:
[----:B------:R-:W-:Y:S05]  /*3e90*/  BSYNC.RECONVERGENT B2 ;  /* 0x0000000000027941 */ /* 0x000fea0003800200 */
.L_x_48:
        /* <DEDUP_REMOVED lines=8> */
.L_x_50:
[----:B------:R-:W-:Y:S01]  /*3f20*/  DADD R8, R12, 2 ;  /* 0x400000000c087429 */ /* 0x000fe20000000000 */
[----:B------:R-:W-:Y:S01]  /*3f30*/  FSETP.NEU.AND P0, PT, R7, RZ, PT ;  /* 0x000000ff0700720b */ /* 0x000fe20003f0d000 */
[----:B------:R-:W-:Y:S08]  /*3f40*/  BSSY.RECONVERGENT B2, `(.L_x_51) ;  /* 0x000000c000027945 */ /* 0x000ff00003800200 */
[----:B------:R-:W-:-:S02]  /*3f50*/  LOP3.LUT R8, R9, 0x7ff00000, RZ, 0xc0, !PT ;  /* 0x7ff0000009087812 */ /* 0x000fc400078ec0ff */
        /* <DEDUP_REMOVED lines=10> */
.L_x_52:
[----:B------:R-:W-:Y:S05]  /*4000*/  BSYNC.RECONVERGENT B2 ;  /* 0x0000000000027941 */ /* 0x000fea0003800200 */
.L_x_51:
[----:B------:R-:W0:Y:S01]  /*4010*/  LDCU UR5, c[0x0][0x470] ;  /* 0x00008e00ff0577ac */ /* 0x000e220008000800 */
[----:B------:R-:W-:Y:S01]  /*4020*/  MOV R10, 0x1 ;  /* 0x00000001000a7802 */ /* 0x000fe20000000f00 */
[----:B------:R-:W-:Y:S01]  /*4030*/  BSSY.RECONVERGENT B3, `(.L_x_53) ;  /* 0x000001c000037945 */ /* 0x000fe20003800200 */
[----:B------:R-:W-:Y:S02]  /*4040*/  FSETP.NEU.AND P0, PT, R7, 1, PT ;  /* 0x3f8000000700780b */ /* 0x000fe40003f0d000 */
[----:B------:R-:W1:Y:S02]  /*4050*/  LDC R7, c[0x0][0x464] ;  /* 0x00011900ff077b82 */ /* 0x000e640000000800 */
[----:B------:R-:W-:Y:S02]  /*4060*/  FSEL R8, R8, RZ, P0 ;  /* 0x000000ff08087208 */ /* 0x000fe40000000000 */
[----:B------:R-:W-:-:S06]  /*4070*/  FSEL R9, R9, 1.875, P0 ;  /* 0x3ff0000009097808 */ /* 0x000fcc0000000000 */
[----:B------:R-:W-:Y:S01]  /*4080*/  DADD R16, R16, R8 ;  /* 0x0000000010107229 */ /* 0x000fe20000000008 */
[----:B0-----:R-:W0:Y:S07]  /*4090*/  F2F.F64.F32 R72, UR5 ;  /* 0x0000000500487d10 */ /* 0x001e2e0008201800 */
[----:B------:R-:W-:Y:S01]  /*40a0*/  DMUL R74, R16, 0.5 ;  /* 0x3fe00000104a7828 */ /* 0x000fe20000000000 */
[----:B-1----:R-:W-:Y:S01]  /*40b0*/  ISETP.GE.AND P1, PT, R7, 0x1, PT ;  /* 0x000000010700780c */ /* 0x002fe20003f26270 */
[----:B0-----:R-:W0:Y:S08]  /*40c0*/  MUFU.RCP64H R11, R73 ;  /* 0x00000049000b7308 */ /* 0x001e300000001800 */
[----:B------:R-:W-:Y:S01]  /*40d0*/  FSETP.GEU.AND P2, PT, |R75|, 6.5827683646048100446e-37, PT ;  /* 0x036000004b00780b */ /* 0x000fe20003f4e200 */
[----:B0-----:R-:W-:-:S08]  /*40e0*/  DFMA R12, -R72, R10, 1 ;  /* 0x3ff00000480c742b */ /* 0x001fd0000000010a */
[----:B------:R-:W-:-:S08]  /*40f0*/  DFMA R12, R12, R12, R12 ;  /* 0x0000000c0c0c722b */ /* 0x000fd0000000000c */
[----:B------:R-:W-:-:S08]  /*4100*/  DFMA R12, R10, R12, R10 ;  /* 0x0000000c0a0c722b */ /* 0x000fd0000000000a */
[----:B------:R-:W-:-:S08]  /*4110*/  DFMA R8, -R72, R12, 1 ;  /* 0x3ff000004808742b */ /* 0x000fd0000000010c */
[----:B------:R-:W-:-:S08]  /*4120*/  DFMA R8, R12, R8, R12 ;  /* 0x000000080c08722b */ /* 0x000fd0000000000c */
[----:B------:R-:W-:-:S08]  /*4130*/  DMUL R10, R74, R8 ;  /* 0x000000084a0a7228 */ /* 0x000fd00000000000 */
[----:B------:R-:W-:-:S08]  /*4140*/  DFMA R12, -R72, R10, R74 ;  /* 0x0000000a480c722b */ /* 0x000fd0000000014a */
[----:B------:R-:W-:-:S10]  /*4150*/  DFMA R8, R8, R12, R10 ;  /* 0x0000000c0808722b */ /* 0x000fd4000000000a */
[----:B------:R-:W-:-:S05]  /*4160*/  FFMA R0, RZ, R73, R9 ;  /* 0x00000049ff007223 */ /* 0x000fca0000000009 */
[----:B------:R-:W-:-:S13]  /*4170*/  FSETP.GT.AND P0, PT, |R0|, 1.469367938527859385e-39, PT ;  /* 0x001000000000780b */ /* 0x000fda0003f04200 */
[----:B------:R-:W-:Y:S05]  /*4180*/  @P0 BRA P2, `(.L_x_54) ;  /* 0x0000000000180947 */ /* 0x000fea0001000000 */
[----:B------:R-:W-:Y:S02]  /*4190*/  MOV R84, R72 ;  /* 0x0000004800547202 */ /* 0x000fe40000000f00 */
[----:B------:R-:W-:Y:S02]  /*41a0*/  MOV R19, R73 ;  /* 0x0000004900137202 */ /* 0x000fe40000000f00 */
[----:B------:R-:W-:-:S07]  /*41b0*/  MOV R0, 0x41d0 ;  /* 0x000041d000007802 */ /* 0x000fce0000000f00 */
[----:B------:R-:W-:Y:S05]  /*41c0*/  CALL.REL.NOINC `($__internal_0_$__cuda_sm20_div_rn_f64_full) ;  /* 0x0000006c00987944 */ /* 0x000fea0003c00000 */
[----:B------:R-:W-:Y:S01]  /*41d0*/  MOV R8, R16 ;  /* 0x0000001000087202 */ /* 0x000fe20000000f00 */
[----:B------:R-:W-:-:S07]  /*41e0*/  IMAD.MOV.U32 R9, RZ, RZ, R79 ;  /* 0x000000ffff097224 */ /* 0x000fce00078e004f */
.L_x_54:
[----:B------:R-:W-:Y:S05]  /*41f0*/  BSYNC.RECONVERGENT B3 ;  /* 0x0000000000037941 */ /* 0x000fea0003800200 */
.L_x_53:
[----:B------:R-:W-:Y:S05]  /*4200*/  @!P1 BRA `(.L_x_55) ;  /* 0x0000001000d09947 */ /* 0x000fea0003800000 */
[----:B------:R0:W5:Y:S01]  /*4210*/  LDG.E R7, desc[UR18][R70.64] ;  /* 0x0000001246077981 */ /* 0x000162000c1e1900 */
[----:B------:R-:W1:Y:S01]  /*4220*/  LDC R0, c[0x0][0x464] ;  /* 0x00011900ff007b82 */ /* 0x000e620000000800 */
[----:B------:R0:W2:Y:S01]  /*4230*/  F2F.F32.F64 R32, R8 ;  /* 0x0000000800207310 */ /* 0x0000a20000301000 */
[----:B------:R-:W-:Y:S01]  /*4240*/  HFMA2 R17, -RZ, RZ, 0, 0 ;  /* 0x00000000ff117431 */ /* 0x000fe200000001ff */
[----:B-1----:R-:W-:-:S13]  /*4250*/  ISETP.GE.U32.AND P0, PT, R0, 0x8, PT ;  /* 0x000000080000780c */ /* 0x002fda0003f06070 */
[----:B0-2---:R-:W-:Y:S05]  /*4260*/  @!P0 BRA `(.L_x_56) ;  /* 0x0000000400008947 */ /* 0x005fea0003800000 */
[----:B------:R-:W0:Y:S01]  /*4270*/  LDCU.64 UR6, c[0x0][0x458] ;  /* 0x00008b00ff0677ac */ /* 0x000e220008000a00 */
[----:B------:R-:W-:-:S05]  /*4280*/  UMOV UR5, URZ ;  /* 0x000000ff00057c82 */ /* 0x000fca0008000000 */
.L_x_57:
[----:B------:R-:W1:Y:S08]  /*4290*/  LDC R18, c[0x0][0x460] ;  /* 0x00011800ff127b82 */ /* 0x000e700000000800 */
[----:B--2---:R-:W2:Y:S01]  /*42a0*/  LDC.64 R8, c[0x0][0x380] ;  /* 0x0000e000ff087b82 */ /* 0x004ea20000000a00 */
[----:B-1----:R-:W-:-:S04]  /*42b0*/  IMAD R13, R18, UR5, R2 ;  /* 0x00000005120d7c24 */ /* 0x002fc8000f8e0202 */
[----:B0-----:R-:W-:-:S04]  /*42c0*/  IMAD R10, R13, UR7, R4 ;  /* 0x000000070d0a7c24 */ /* 0x001fc8000f8e0204 */
[----:B------:R-:W-:-:S04]  /*42d0*/  IMAD R11, R10, UR6, R3 ;  /* 0x000000060a0b7c24 */ /* 0x000fc8000f8e0203 */
[----:B--2---:R-:W-:-:S06]  /*42e0*/  IMAD.WIDE R10, R11, 0x4, R8 ;  /* 0x000000040b0a7825 */ /* 0x004fcc00078e0208 */
[----:B------:R-:W2:Y:S01]  /*42f0*/  LDG.E R10, desc[UR18][R10.64] ;  /* 0x000000120a0a7981 */ /* 0x000ea2000c1e1900 */
[----:B------:R-:W-:-:S05]  /*4300*/  IADD3 R17, PT, PT, R13, R18, RZ ;  /* 0x000000120d117210 */ /* 0x000fca0007ffe0ff */
[----:B------:R-:W-:-:S04]  /*4310*/  IMAD R12, R17, UR7, R4 ;  /* 0x00000007110c7c24 */ /* 0x000fc8000f8e0204 */
[----:B------:R-:W-:-:S04]  /*4320*/  IMAD R13, R12, UR6, R3 ;  /* 0x000000060c0d7c24 */ /* 0x000fc8000f8e0203 */
[----:B------:R-:W-:-:S04]  /*4330*/  IMAD.WIDE R12, R13, 0x4, R8 ;  /* 0x000000040d0c7825 */ /* 0x000fc800078e0208 */
[----:B--2--5:R-:W-:-:S05]  /*4340*/  FADD R7, R10, R7 ;  /* 0x000000070a077221 */ /* 0x024fca0000000000 */
[----:B------:R0:W-:Y:S04]  /*4350*/  STG.E desc[UR18][R70.64], R7 ;  /* 0x0000000746007986 */ /* 0x0001e8000c101912 */
[----:B------:R-:W2:Y:S01]  /*4360*/  LDG.E R12, desc[UR18][R12.64] ;  /* 0x000000120c0c7981 */ /* 0x000ea2000c1e1900 */
[----:B------:R-:W-:-:S05]  /*4370*/  IADD3 R19, PT, PT, R17, R18, RZ ;  /* 0x0000001211137210 */ /* 0x000fca0007ffe0ff */
[----:B------:R-:W-:-:S04]  /*4380*/  IMAD R16, R19, UR7, R4 ;  /* 0x0000000713107c24 */ /* 0x000fc8000f8e0204 */
[----:B------:R-:W-:-:S04]  /*4390*/  IMAD R31, R16, UR6, R3 ;  /* 0x00000006101f7c24 */ /* 0x000fc8000f8e0203 */
[----:B------:R-:W-:-:S04]  /*43a0*/  IMAD.WIDE R10, R31, 0x4, R8 ;  /* 0x000000041f0a7825 */ /* 0x000fc800078e0208 */
[----:B--2---:R-:W-:-:S05]  /*43b0*/  FADD R17, R7, R12 ;  /* 0x0000000c07117221 */ /* 0x004fca0000000000 */
[----:B------:R1:W-:Y:S04]  /*43c0*/  STG.E desc[UR18][R70.64], R17 ;  /* 0x0000001146007986 */ /* 0x0003e8000c101912 */
[----:B------:R-:W0:Y:S01]  /*43d0*/  LDG.E R10, desc[UR18][R10.64] ;  /* 0x000000120a0a7981 */ /* 0x000e22000c1e1900 */
[----:B------:R-:W-:-:S05]  /*43e0*/  IADD3 R19, PT, PT, R19, R18, RZ ;  /* 0x0000001213137210 */ /* 0x000fca0007ffe0ff */
[----:B------:R-:W-:-:S04]  /*43f0*/  IMAD R16, R19, UR7, R4 ;  /* 0x0000000713107c24 */ /* 0x000fc8000f8e0204 */
[----:B------:R-:W-:-:S04]  /*4400*/  IMAD R31, R16, UR6, R3 ;  /* 0x00000006101f7c24 */ /* 0x000fc8000f8e0203 */
[----:B------:R-:W-:-:S04]  /*4410*/  IMAD.WIDE R12, R31, 0x4, R8 ;  /* 0x000000041f0c7825 */ /* 0x000fc800078e0208 */
[----:B0-----:R-:W-:-:S05]  /*4420*/  FADD R7, R17, R10 ;  /* 0x0000000a11077221 */ /* 0x001fca0000000000 */
[----:B------:R0:W-:Y:S04]  /*4430*/  STG.E desc[UR18][R70.64], R7 ;  /* 0x0000000746007986 */ /* 0x0001e8000c101912 */
[----:B------:R-:W1:Y:S01]  /*4440*/  LDG.E R12, desc[UR18][R12.64] ;  /* 0x000000120c0c7981 */ /* 0x000e62000c1e1900 */
[----:B------:R-:W-:-:S05]  /*4450*/  IADD3 R19, PT, PT, R19, R18, RZ ;  /* 0x0000001213137210 */ /* 0x000fca0007ffe0ff */
[----:B------:R-:W-:-:S04]  /*4460*/  IMAD R16, R19, UR7, R4 ;  /* 0x0000000713107c24 */ /* 0x000fc8000f8e0204 */
[----:B------:R-:W-:-:S04]  /*4470*/  IMAD R31, R16, UR6, R3 ;  /* 0x00000006101f7c24 */ /* 0x000fc8000f8e0203 */
[----:B------:R-:W-:-:S04]  /*4480*/  IMAD.WIDE R10, R31, 0x4, R8 ;  /* 0x000000041f0a7825 */ /* 0x000fc800078e0208 */
[----:B-1----:R-:W-:-:S05]  /*4490*/  FADD R17, R7, R12 ;  /* 0x0000000c07117221 */ /* 0x002fca0000000000 */
        /* <DEDUP_REMOVED lines=15> */
[----:B------:R-:W2:Y:S01]  /*4590*/  LDG.E R10, desc[UR18][R10.64] ;  /* 0x000000120a0a7981 */ /* 0x000ea2000c1e1900 */
[----:B------:R-:W-:-:S05]  /*45a0*/  IADD3 R19, PT, PT, R19, R18, RZ ;  /* 0x0000001213137210 */ /* 0x000fca0007ffe0ff */
[----:B------:R-:W-:-:S04]  /*45b0*/  IMAD R16, R19, UR7, R4 ;  /* 0x0000000713107c24 */ /* 0x000fc8000f8e0204 */
[----:B0-----:R-:W-:-:S04]  /*45c0*/  IMAD R7, R16, UR6, R3 ;  /* 0x0000000610077c24 */ /* 0x001fc8000f8e0203 */
[----:B------:R-:W-:-:S04]  /*45d0*/  IMAD.WIDE R8, R7, 0x4, R8 ;  /* 0x0000000407087825 */ /* 0x000fc800078e0208 */
[----:B--2---:R-:W-:-:S05]  /*45e0*/  FADD R13, R17, R10 ;  /* 0x0000000a110d7221 */ /* 0x004fca0000000000 */
[----:B------:R2:W-:Y:S04]  /*45f0*/  STG.E desc[UR18][R70.64], R13 ;  /* 0x0000000d46007986 */ /* 0x0005e8000c101912 */
[----:B------:R-:W3:Y:S01]  /*4600*/  LDG.E R8, desc[UR18][R8.64] ;  /* 0x0000001208087981 */ /* 0x000ee2000c1e1900 */
[----:B------:R-:W-:Y:S01]  /*4610*/  UIADD3 UR5, UPT, UPT, UR5, 0x8, URZ ;  /* 0x0000000805057890 */ /* 0x000fe2000fffe0ff */
[----:B-1----:R-:W-:-:S05]  /*4620*/  LOP3.LUT R17, R0, 0x7ffffff8, RZ, 0xc0, !PT ;  /* 0x7ffffff800117812 */ /* 0x002fca00078ec0ff */
[----:B------:R-:W-:Y:S01]  /*4630*/  ISETP.NE.AND P0, PT, R17, UR5, PT ;  /* 0x0000000511007c0c */ /* 0x000fe2000bf05270 */
[----:B---3--:R-:W-:-:S05]  /*4640*/  FADD R7, R13, R8 ;  /* 0x000000080d077221 */ /* 0x008fca0000000000 */
[----:B------:R2:W-:Y:S07]  /*4650*/  STG.E desc[UR18][R70.64], R7 ;  /* 0x0000000746007986 */ /* 0x0005ee000c101912 */
[----:B------:R-:W-:Y:S05]  /*4660*/  @P0 BRA `(.L_x_57) ;  /* 0xfffffffc00080947 */ /* 0x000fea000383ffff */
.L_x_56:
[----:B------:R-:W-:-:S13]  /*4670*/  LOP3.LUT P0, RZ, R0, 0x7, RZ, 0xc0, !PT ;  /* 0x0000000700ff7812 */ /* 0x000fda000780c0ff */
[----:B------:R-:W-:Y:S05]  /*4680*/  @!P0 BRA `(.L_x_58) ;  /* 0x0000000400148947 */ /* 0x000fea0003800000 */
[C---:B------:R-:W-:Y:S02]  /*4690*/  LOP3.LUT R8, R0.reuse, 0x7, RZ, 0xc0, !PT ;  /* 0x0000000700087812 */ /* 0x040fe400078ec0ff */
[----:B------:R-:W-:Y:S02]  /*46a0*/  LOP3.LUT P1, R18, R0, 0x3, RZ, 0xc0, !PT ;  /* 0x0000000300127812 */ /* 0x000fe4000782c0ff */
[----:B------:R-:W-:-:S04]  /*46b0*/  IADD3 R8, PT, PT, R8, -0x1, RZ ;  /* 0xffffffff08087810 */ /* 0x000fc80007ffe0ff */
[----:B------:R-:W-:-:S13]  /*46c0*/  ISETP.GE.U32.AND P0, PT, R8, 0x3, PT ;  /* 0x000000030800780c */ /* 0x000fda0003f06070 */
[----:B------:R-:W-:Y:S05]  /*46d0*/  @!P0 BRA `(.L_x_59) ;  /* 0x0000000000808947 */ /* 0x000fea0003800000 */
[----:B------:R-:W2:Y:S01]  /*46e0*/  LDCU UR5, c[0x0][0x460] ;  /* 0x00008c00ff0577ac */ /* 0x000ea20008000800 */
[----:B------:R-:W0:Y:S01]  /*46f0*/  LDC.64 R8, c[0x0][0x380] ;  /* 0x0000e000ff087b82 */ /* 0x000e220000000a00 */
[----:B------:R-:W1:Y:S01]  /*4700*/  LDCU.64 UR6, c[0x0][0x458] ;  /* 0x00008b00ff0677ac */ /* 0x000e620008000a00 */
[----:B--2---:R-:W-:-:S04]  /*4710*/  IMAD R13, R17, UR5, R2 ;  /* 0x00000005110d7c24 */ /* 0x004fc8000f8e0202 */
[----:B-1----:R-:W-:-:S04]  /*4720*/  IMAD R10, R13, UR7, R4 ;  /* 0x000000070d0a7c24 */ /* 0x002fc8000f8e0204 */
[----:B------:R-:W-:-:S04]  /*4730*/  IMAD R11, R10, UR6, R3 ;  /* 0x000000060a0b7c24 */ /* 0x000fc8000f8e0203 */
[----:B0-----:R-:W-:-:S06]  /*4740*/  IMAD.WIDE R10, R11, 0x4, R8 ;  /* 0x000000040b0a7825 */ /* 0x001fcc00078e0208 */
[----:B------:R-:W2:Y:S01]  /*4750*/  LDG.E R10, desc[UR18][R10.64] ;  /* 0x000000120a0a7981 */ /* 0x000ea2000c1e1900 */
[----:B------:R-:W-:-:S05]  /*4760*/  IADD3 R19, PT, PT, R13, UR5, RZ ;  /* 0x000000050d137c10 */ /* 0x000fca000fffe0ff */
[----:B------:R-:W-:-:S04]  /*4770*/  IMAD R12, R19, UR7, R4 ;  /* 0x00000007130c7c24 */ /* 0x000fc8000f8e0204 */
[----:B------:R-:W-:-:S04]  /*4780*/  IMAD R13, R12, UR6, R3 ;  /* 0x000000060c0d7c24 */ /* 0x000fc8000f8e0203 */
[----:B------:R-:W-:-:S04]  /*4790*/  IMAD.WIDE R12, R13, 0x4, R8 ;  /* 0x000000040d0c7825 */ /* 0x000fc800078e0208 */
[----:B--2--5:R-:W-:-:S05]  /*47a0*/  FADD R7, R7, R10 ;  /* 0x0000000a07077221 */ /* 0x024fca0000000000 */
[----:B------:R0:W-:Y:S04]  /*47b0*/  STG.E desc[UR18][R70.64], R7 ;  /* 0x0000000746007986 */ /* 0x0001e8000c101912 */
[----:B------:R-:W2:Y:S01]  /*47c0*/  LDG.E R12, desc[UR18][R12.64] ;  /* 0x000000120c0c7981 */ /* 0x000ea2000c1e1900 */
[----:B------:R-:W-:-:S04]  /*47d0*/  VIADD R31, R19, UR5 ;  /* 0x00000005131f7c36 */ /* 0x000fc80008000000 */
[----:B------:R-:W-:-:S04]  /*47e0*/  IMAD R16, R31, UR7, R4 ;  /* 0x000000071f107c24 */ /* 0x000fc8000f8e0204 */
[----:B------:R-:W-:-:S04]  /*47f0*/  IMAD R33, R16, UR6, R3 ;  /* 0x0000000610217c24 */ /* 0x000fc8000f8e0203 */
[----:B------:R-:W-:-:S04]  /*4800*/  IMAD.WIDE R10, R33, 0x4, R8 ;  /* 0x00000004210a7825 */ /* 0x000fc800078e0208 */
[----:B--2---:R-:W-:-:S05]  /*4810*/  FADD R19, R7, R12 ;  /* 0x0000000c07137221 */ /* 0x004fca0000000000 */
[----:B------:R1:W-:Y:S04]  /*4820*/  STG.E desc[UR18][R70.64], R19 ;  /* 0x0000001346007986 */ /* 0x0003e8000c101912 */
[----:B------:R-:W2:Y:S01]  /*4830*/  LDG.E R10, desc[UR18][R10.64] ;  /* 0x000000120a0a7981 */ /* 0x000ea2000c1e1900 */
[----:B------:R-:W-:-:S05]  /*4840*/  IADD3 R31, PT, PT, R31, UR5, RZ ;  /* 0x000000051f1f7c10 */ /* 0x000fca000fffe0ff */
[----:B------:R-:W-:-:S04]  /*4850*/  IMAD R16, R31, UR7, R4 ;  /* 0x000000071f107c24 */ /* 0x000fc8000f8e0204 */
[----:B0-----:R-:W-:-:S04]  /*4860*/  IMAD R7, R16, UR6, R3 ;  /* 0x0000000610077c24 */ /* 0x001fc8000f8e0203 */
[----:B------:R-:W-:-:S04]  /*4870*/  IMAD.WIDE R8, R7, 0x4, R8 ;  /* 0x0000000407087825 */ /* 0x000fc800078e0208 */
[----:B--2---:R-:W-:-:S05]  /*4880*/  FADD R13, R19, R10 ;  /* 0x0000000a130d7221 */ /* 0x004fca0000000000 */
[----:B------:R1:W-:Y:S04]  /*4890*/  STG.E desc[UR18][R70.64], R13 ;  /* 0x0000000d46007986 */ /* 0x0003e8000c101912 */
[----:B------:R-:W2:Y:S01]  /*48a0*/  LDG.E R8, desc[UR18][R8.64] ;  /* 0x0000001208087981 */ /* 0x000ea2000c1e1900 */
[----:B------:R-:W-:Y:S01]  /*48b0*/  IADD3 R17, PT, PT, R17, 0x4, RZ ;  /* 0x0000000411117810 */ /* 0x000fe20007ffe0ff */
[----:B--2---:R-:W-:-:S05]  /*48c0*/  FADD R7, R13, R8 ;  /* 0x000000080d077221 */ /* 0x004fca0000000000 */
[----:B------:R1:W-:Y:S02]  /*48d0*/  STG.E desc[UR18][R70.64], R7 ;  /* 0x0000000746007986 */ /* 0x0003e4000c101912 */
.L_x_59:
[----:B------:R-:W-:Y:S05]  /*48e0*/  @!P1 BRA `(.L_x_58) ;  /* 0x00000000007c9947 */ /* 0x000fea0003800000 */
[----:B------:R-:W-:-:S13]  /*48f0*/  ISETP.NE.AND P0, PT, R18, 0x1, PT ;  /* 0x000000011200780c */ /* 0x000fda0003f05270 */
[----:B------:R-:W2:Y:S08]  /*4900*/  @P0 LDC R12, c[0x0][0x460] ;  /* 0x00011800ff0c0b82 */ /* 0x000eb00000000800 */
[----:B-1----:R-:W0:Y:S08]  /*4910*/  @P0 LDC.64 R18, c[0x0][0x458] ;  /* 0x00011600ff120b82 */ /* 0x002e300000000a00 */
[----:B------:R-:W1:Y:S01]  /*4920*/  @P0 LDC.64 R8, c[0x0][0x380] ;  /* 0x0000e000ff080b82 */ /* 0x000e620000000a00 */
[----:B--2---:R-:W-:-:S04]  /*4930*/  @P0 IMAD R13, R17, R12, R2 ;  /* 0x0000000c110d0224 */ /* 0x004fc800078e0202 */
[----:B0-----:R-:W-:-:S04]  /*4940*/  @P0 IMAD R10, R13, R19, R4 ;  /* 0x000000130d0a0224 */ /* 0x001fc800078e0204 */
[----:B------:R-:W-:-:S04]  /*4950*/  @P0 IMAD R11, R10, R18, R3 ;  /* 0x000000120a0b0224 */ /* 0x000fc800078e0203 */
[----:B-1----:R-:W-:-:S06]  /*4960*/  @P0 IMAD.WIDE R10, R11, 0x4, R8 ;  /* 0x000000040b0a0825 */ /* 0x002fcc00078e0208 */
[----:B------:R-:W2:Y:S01]  /*4970*/  @P0 LDG.E R10, desc[UR18][R10.64] ;  /* 0x000000120a0a0981 */ /* 0x000ea2000c1e1900 */
[----:B------:R-:W-:-:S05]  /*4980*/  @P0 IADD3 R12, PT, PT, R13, R12, RZ ;  /* 0x0000000c0d0c0210 */ /* 0x000fca0007ffe0ff */
[----:B------:R-:W-:-:S04]  /*4990*/  @P0 IMAD R12, R12, R19, R4 ;  /* 0x000000130c0c0224 */ /* 0x000fc800078e0204 */
[----:B------:R-:W-:-:S04]  /*49a0*/  @P0 IMAD R19, R12, R18, R3 ;  /* 0x000000120c130224 */ /* 0x000fc800078e0203 */
[----:B------:R-:W-:Y:S01]  /*49b0*/  @P0 IMAD.WIDE R8, R19, 0x4, R8 ;  /* 0x0000000413080825 */ /* 0x000fe200078e0208 */
[----:B------:R-:W-:-:S04]  /*49c0*/  LOP3.LUT R0, R0, 0x1, RZ, 0xc0, !PT ;  /* 0x0000000100007812 */ /* 0x000fc800078ec0ff */
[----:B------:R-:W-:-:S13]  /*49d0*/  ISETP.NE.U32.AND P1, PT, R0, 0x1, PT ;  /* 0x000000010000780c */ /* 0x000fda0003f25070 */
[----:B------:R-:W0:Y:S08]  /*49e0*/  @!P1 LDC R0, c[0x0][0x460] ;  /* 0x00011800ff009b82 */ /* 0x000e300000000800 */
[----:B------:R-:W1:Y:S01]  /*49f0*/  @!P1 LDC.64 R18, c[0x0][0x458] ;  /* 0x00011600ff129b82 */ /* 0x000e620000000a00 */
[----:B--2--5:R-:W-:-:S07]  /*4a00*/  @P0 FADD R13, R7, R10 ;  /* 0x0000000a070d0221 */ /* 0x024fce0000000000 */
[----:B------:R-:W2:Y:S01]  /*4a10*/  @!P1 LDC.64 R10, c[0x0][0x380] ;  /* 0x0000e000ff0a9b82 */ /* 0x000ea20000000a00 */
[----:B------:R-:W-:Y:S04]  /*4a20*/  @P0 STG.E desc[UR18][R70.64], R13 ;  /* 0x0000000d46000986 */ /* 0x000fe8000c101912 */
[----:B------:R-:W3:Y:S01]  /*4a30*/  @P0 LDG.E R8, desc[UR18][R8.64] ;  /* 0x0000001208080981 */ /* 0x000ee2000c1e1900 */
[----:B------:R-:W-:-:S05]  /*4a40*/  @P0 IADD3 R17, PT, PT, R17, 0x2, RZ ;  /* 0x0000000211110810 */ /* 0x000fca0007ffe0ff */
[----:B0-----:R-:W-:-:S04]  /*4a50*/  @!P1 IMAD R17, R17, R0, R2 ;  /* 0x0000000011119224 */ /* 0x001fc800078e0202 */
[----:B-1----:R-:W-:-:S04]  /*4a60*/  @!P1 IMAD R17, R17, R19, R4 ;  /* 0x0000001311119224 */ /* 0x002fc800078e0204 */
[----:B------:R-:W-:Y:S02]  /*4a70*/  @!P1 IMAD R17, R17, R18, R3 ;  /* 0x0000001211119224 */ /* 0x000fe400078e0203 */
[----:B---3--:R-:W-:Y:S02]  /*4a80*/  @P0 FADD R7, R13, R8 ;  /* 0x000000080d070221 */ /* 0x008fe40000000000 */
[----:B--2---:R-:W-:-:S03]  /*4a90*/  @!P1 IMAD.WIDE R8, R17, 0x4, R10 ;  /* 0x0000000411089825 */ /* 0x004fc600078e020a */
[----:B------:R0:W-:Y:S04]  /*4aa0*/  @P0 STG.E desc[UR18][R70.64], R7 ;  /* 0x0000000746000986 */ /* 0x0001e8000c101912 */
[----:B------:R-:W0:Y:S02]  /*4ab0*/  @!P1 LDG.E R8, desc[UR18][R8.64] ;  /* 0x0000001208089981 */ /* 0x000e24000c1e1900 */
[----:B0-----:R-:W-:-:S05]  /*4ac0*/  @!P1 FADD R7, R7, R8 ;  /* 0x0000000807079221 */ /* 0x001fca0000000000 */
[----:B------:R0:W-:Y:S02]  /*4ad0*/  @!P1 STG.E desc[UR18][R70.64], R7 ;  /* 0x0000000746009986 */ /* 0x0001e4000c101912 */
.L_x_58:
[----:B------:R-:W3:Y:S01]  /*4ae0*/  LDCU.64 UR6, c[0x0][0x458] ;  /* 0x00008b00ff0677ac */ /* 0x000ee20008000a00 */
[----:B------:R-:W4:Y:S01]  /*4af0*/  LDC.64 R10, c[0x0][0x410] ;  /* 0x00010400ff0a7b82 */ /* 0x000f220000000a00 */
[----:B------:R0:W5:Y:S07]  /*4b00*/  LDG.E R8, desc[UR18][R14.64] ;  /* 0x000000120e087981 */ /* 0x00016e000c1e1900 */
[----:B-12---:R-:W1:Y:S08]  /*4b10*/  LDC.64 R12, c[0x0][0x420] ;  /* 0x00010800ff0c7b82 */ /* 0x006e700000000a00 */
[----:B------:R-:W2:Y:S01]  /*4b20*/  LDC.64 R30, c[0x0][0x3f8] ;  /* 0x0000fe00ff1e7b82 */ /* 0x000ea20000000a00 */
[----:B---3--:R-:W-:-:S04]  /*4b30*/  IMAD R0, R2, UR7, R4 ;  /* 0x0000000702007c24 */ /* 0x008fc8000f8e0204 */
[----:B------:R-:W-:-:S03]  /*4b40*/  IMAD R9, R0, UR6, R3 ;  /* 0x0000000600097c24 */ /* 0x000fc6000f8e0203 */
[----:B------:R-:W3:Y:S08]  /*4b50*/  LDC.64 R74, c[0x0][0x400] ;  /* 0x00010000ff4a7b82 */ /* 0x000ef00000000a00 */
[----:B------:R-:W0:Y:S01]  /*4b60*/  LDC.64 R76, c[0x0][0x408] ;  /* 0x00010200ff4c7b82 */ /* 0x000e220000000a00 */
[----:B----4-:R-:W-:-:S04]  /*4b70*/  IMAD.WIDE R16, R9, 0x4, R10 ;  /* 0x0000000409107825 */ /* 0x010fc800078e020a */
[----:B-1----:R-:W-:-:S04]  /*4b80*/  IMAD.WIDE R18, R9, 0x4, R12 ;  /* 0x0000000409127825 */ /* 0x002fc800078e020c */
[C---:B--2---:R-:W-:Y:S01]  /*4b90*/  IMAD.WIDE R30, R9.reuse, 0x4, R30 ;  /* 0x00000004091e7825 */ /* 0x044fe200078e021e */
[----:B------:R1:W5:Y:S04]  /*4ba0*/  LDG.E R10, desc[UR18][R18.64] ;  /* 0x00000012120a7981 */ /* 0x000368000c1e1900 */
[----:B------:R1:W5:Y:S01]  /*4bb0*/  LDG.E R11, desc[UR18][R30.64] ;  /* 0x000000121e0b7981 */ /* 0x000362000c1e1900 */
[----:B---3--:R-:W-:-:S05]  /*4bc0*/  IMAD.WIDE R74, R9, 0x4, R74 ;  /* 0x00000004094a7825 */ /* 0x008fca00078e024a */
[----:B------:R1:W5:Y:S01]  /*4bd0*/  LDG.E R12, desc[UR18][R74.64] ;  /* 0x000000124a0c7981 */ /* 0x000362000c1e1900 */
[----:B0-----:R-:W-:-:S03]  /*4be0*/  IMAD.WIDE R76, R9, 0x4, R76 ;  /* 0x00000004094c7825 */ /* 0x001fc600078e024c */
[----:B------:R1:W5:Y:S04]  /*4bf0*/  LDG.E R9, desc[UR18][R16.64] ;  /* 0x0000001210097981 */ /* 0x000368000c1e1900 */
[----:B------:R1:W5:Y:S01]  /*4c00*/  LDG.E R13, desc[UR18][R76.64] ;  /* 0x000000124c0d7981 */ /* 0x000362000c1e1900 */
[----:B------:R-:W0:Y:S01]  /*4c10*/  F2F.F64.F32 R32, R32 ;  /* 0x0000002000207310 */ /* 0x000e220000201800 */
[----:B------:R-:W-:-:S07]  /*4c20*/  MOV R15, RZ ;  /* 0x000000ff000f7202 */ /* 0x000fce0000000f00 */
.L_x_67:
[----:B-1----:R-:W1:Y:S08]  /*4c30*/  LDC.64 R16, c[0x0][0x3b8] ;  /* 0x0000ee00ff107b82 */ /* 0x002e700000000a00 */
[----:B------:R-:W2:Y:S08]  /*4c40*/  LDC.64 R30, c[0x0][0x3b0] ;  /* 0x0000ec00ff1e7b82 */ /* 0x000eb00000000a00 */
[----:B------:R-:W3:Y:S01]  /*4c50*/  LDC.64 R18, c[0x0][0x3c0] ;  /* 0x0000f000ff127b82 */ /* 0x000ee20000000a00 */
[----:B-1----:R-:W-:-:S07]  /*4c60*/  IMAD.WIDE.U32 R16, R15, 0x4, R16 ;  /* 0x000000040f107825 */ /* 0x002fce00078e0010 */
[----:B------:R-:W1:Y:S01]  /*4c70*/  LDC R76, c[0x0][0x470] ;  /* 0x00011c00ff4c7b82 */ /* 0x000e620000000800 */
[----:B------:R-:W4:Y:S01]  /*4c80*/  LDG.E R17, desc[UR18][R16.64] ;  /* 0x0000001210117981 */ /* 0x000f22000c1e1900 */
[----:B--2---:R-:W-:-:S05]  /*4c90*/  IMAD.WIDE.U32 R30, R15, 0x4, R30 ;  /* 0x000000040f1e7825 */ /* 0x004fca00078e001e */
[----:B------:R-:W2:Y:S01]  /*4ca0*/  LDG.E R14, desc[UR18][R30.64] ;  /* 0x000000121e0e7981 */ /* 0x000ea2000c1e1900 */
[----:B---3--:R-:W-:-:S06]  /*4cb0*/  IMAD.WIDE.U32 R18, R15, 0x4, R18 ;  /* 0x000000040f127825 */ /* 0x008fcc00078e0012 */
[----:B------:R-:W3:Y:S01]  /*4cc0*/  LDG.E R19, desc[UR18][R18.64] ;  /* 0x0000001212137981 */ /* 0x000ee2000c1e1900 */
[----:B-1----:R-:W1:Y:S01]  /*4cd0*/  MUFU.RCP R74, R76 ;  /* 0x0000004c004a7308 */ /* 0x002e620000001000 */
[----:B------:R-:W-:Y:S01]  /*4ce0*/  BSSY.RECONVERGENT B4, `(.L_x_60) ;  /* 0x000000f000047945 */ /* 0x000fe20003800200 */
[----:B-1----:R-:W-:-:S04]  /*4cf0*/  FFMA R77, R74, -R76, 1 ;  /* 0x3f8000004a4d7423 */ /* 0x002fc8000000084c */
[----:B------:R-:W-:Y:S01]  /*4d00*/  FFMA R74, R74, R77, R74 ;  /* 0x0000004d4a4a7223 */ /* 0x000fe2000000004a */
[----:B----45:R-:W-:-:S04]  /*4d10*/  FMUL R0, R8, R17 ;  /* 0x0000001108007220 */ /* 0x030fc80000400000 */
[----:B--2---:R-:W-:-:S04]  /*4d20*/  FFMA R75, R9, R14, R0 ;  /* 0x0000000e094b7223 */ /* 0x004fc80000000000 */
[----:B---3--:R-:W-:-:S04]  /*4d30*/  FFMA R75, R10, R19, R75 ;  /* 0x000000130a4b7223 */ /* 0x008fc8000000004b */
[----:B------:R-:W1:Y:S01]  /*4d40*/  FCHK P0, R75, R76 ;  /* 0x0000004c4b007302 */ /* 0x000e620000000000 */
[----:B------:R-:W-:-:S04]  /*4d50*/  FFMA R16, R75, R74, RZ ;  /* 0x0000004a4b107223 */ /* 0x000fc800000000ff */
[----:B------:R-:W-:-:S04]  /*4d60*/  FFMA R31, R16, -R76, R75 ;  /* 0x8000004c101f7223 */ /* 0x000fc8000000004b */
[----:B------:R-:W-:Y:S01]  /*4d70*/  FFMA R16, R74, R31, R16 ;  /* 0x0000001f4a107223 */ /* 0x000fe20000000010 */
[----:B-1----:R-:W-:Y:S06]  /*4d80*/  @!P0 BRA `(.L_x_61) ;  /* 0x0000000000108947 */ /* 0x002fec0003800000 */
[----:B------:R-:W1:Y:S01]  /*4d90*/  LDCU UR5, c[0x0][0x470] ;  /* 0x00008e00ff0577ac */ /* 0x000e620008000800 */
[----:B------:R-:W-:Y:S02]  /*4da0*/  MOV R74, 0x4dd0 ;  /* 0x00004dd0004a7802 */ /* 0x000fe40000000f00 */
[----:B-1----:R-:W-:-:S07]  /*4db0*/  MOV R0, UR5 ;  /* 0x0000000500007c02 */ /* 0x002fce0008000f00 */
[----:B0-----:R-:W-:Y:S05]  /*4dc0*/  CALL.REL.NOINC `($__internal_2_$__cuda_sm3x_div_rn_noftz_f32_slowpath) ;  /* 0x0000006800c47944 */ /* 0x001fea0003c00000 */
.L_x_61:
[----:B------:R-:W-:Y:S05]  /*4dd0*/  BSYNC.RECONVERGENT B4 ;  /* 0x0000000000047941 */ /* 0x000fea0003800200 */
.L_x_60:
[----:B------:R-:W1:Y:S02]  /*4de0*/  LDC.64 R74, c[0x0][0x3a0] ;  /* 0x0000e800ff4a7b82 */ /* 0x000e640000000a00 */
[----:B-1----:R-:W-:-:S05]  /*4df0*/  IMAD.WIDE.U32 R74, R15, 0x4, R74 ;  /* 0x000000040f4a7825 */ /* 0x002fca00078e004a */
[----:B------:R1:W5:Y:S01]  /*4e00*/  LDG.E R18, desc[UR18][R74.64] ;  /* 0x000000124a127981 */ /* 0x000362000c1e1900 */
[----:B------:R-:W2:Y:S01]  /*4e10*/  F2F.F64.F32 R30, R16 ;  /* 0x00000010001e7310 */ /* 0x000ea20000201800 */
[----:B------:R-:W-:Y:S01]  /*4e20*/  BSSY.RECONVERGENT B2, `(.L_x_62) ;  /* 0x0000005000027945 */ /* 0x000fe20003800200 */
[----:B------:R-:W-:Y:S01]  /*4e30*/  MOV R0, 0x4e70 ;  /* 0x00004e7000007802 */ /* 0x000fe20000000f00 */
[----:B--2---:R-:W-:-:S10]  /*4e40*/  DADD R76, -RZ, |R30| ;  /* 0x00000000ff4c7229 */ /* 0x004fd4000000051e */
[----:B-1----:R-:W-:-:S07]  /*4e50*/  MOV R103, R77 ;  /* 0x0000004d00677202 */ /* 0x002fce0000000f00 */
[----:B0----5:R-:W-:Y:S05]  /*4e60*/  CALL.REL.NOINC `($_Z21momCollisionStreamBCSPfS_S_S_PKfS1_S1_S1_S1_S_S_S_S_S_S_S_S_S_S_S_S_S_S_S_S_S_S_iiiiiffffi$__internal_accurate_pow) ;  /* 0x0000007000387944 */ /* 0x021fea0003c00000 */
[----:B------:R-:W-:Y:S05]  /*4e70*/  BSYNC.RECONVERGENT B2 ;  /* 0x0000000000027941 */ /* 0x000fea0003800200 */
.L_x_62:
        /* <DEDUP_REMOVED lines=14> */
.L_x_64:
[----:B------:R-:W-:Y:S05]  /*4f60*/  BSYNC.RECONVERGENT B2 ;  /* 0x0000000000027941 */ /* 0x000fea0003800200 */
.L_x_63:
[----:B------:R-:W0:Y:S01]  /*4f70*/  LDCU UR5, c[0x0][0x470] ;  /* 0x00008e00ff0577ac */ /* 0x000e220008000800 */
[----:B------:R-:W-:Y:S01]  /*4f80*/  DMUL R76, R76, 0.5 ;  /* 0x3fe000004c4c7828 */ /* 0x000fe20000000000 */
[----:B------:R-:W-:Y:S01]  /*4f90*/  FSETP.NEU.AND P0, PT, R16, 1, PT ;  /* 0x3f8000001000780b */ /* 0x000fe20003f0d000 */
[----:B------:R-:W-:Y:S01]  /*4fa0*/  FADD R79, -R8, R17 ;  /* 0x00000011084f7221 */ /* 0x000fe20000000100 */
[----:B------:R-:W-:Y:S01]  /*4fb0*/  MOV R74, 0x1 ;  /* 0x00000001004a7802 */ /* 0x000fe20000000f00 */
[----:B------:R-:W-:Y:S01]  /*4fc0*/  F2F.F64.F32 R16, R7 ;  /* 0x0000000700107310 */ /* 0x000fe20000201800 */
[----:B------:R-:W-:Y:S01]  /*4fd0*/  FADD R14, -R9, R14 ;  /* 0x0000000e090e7221 */ /* 0x000fe20000000100 */
[----:B------:R-:W-:Y:S01]  /*4fe0*/  FMUL R0, R12, R79 ;  /* 0x0000004f0c007220 */ /* 0x000fe20000400000 */
[----:B------:R-:W-:Y:S03]  /*4ff0*/  BSSY.RECONVERGENT B3, `(.L_x_65) ;  /* 0x0000022000037945 */ /* 0x000fe60003800200 */
[----:B------:R-:W-:Y:S01]  /*5000*/  FSEL R76, R76, RZ, P0 ;  /* 0x000000ff4c4c7208 */ /* 0x000fe20000000000 */
[----:B------:R-:W-:Y:S01]  /*5010*/  FFMA R0, R11, R14, R0 ;  /* 0x0000000e0b007223 */ /* 0x000fe20000000000 */
[----:B------:R-:W-:Y:S01]  /*5020*/  FSEL R77, R77, 1.75, P0 ;  /* 0x3fe000004d4d7808 */ /* 0x000fe20000000000 */
[----:B------:R-:W-:-:S02]  /*5030*/  FADD R14, -R10, R19 ;  /* 0x000000130a0e7221 */ /* 0x000fc40000000100 */
[----:B------:R-:W-:Y:S01]  /*5040*/  F2F.F64.F32 R18, R18 ;  /* 0x0000001200127310 */ /* 0x000fe20000201800 */
[----:B0-----:R-:W-:Y:S02]  /*5050*/  FMUL R84, R7, UR5 ;  /* 0x0000000507547c20 */ /* 0x001fe40008400000 */
[----:B------:R-:W-:Y:S01]  /*5060*/  DADD R76, R30, R76 ;  /* 0x000000001e4c7229 */ /* 0x000fe2000000004c */
[----:B------:R-:W-:-:S04]  /*5070*/  FFMA R0, R13, R14, R0 ;  /* 0x0000000e0d007223 */ /* 0x000fc80000000000 */
[----:B------:R-:W0:Y:S03]  /*5080*/  F2F.F64.F32 R84, R84 ;  /* 0x0000005400547310 */ /* 0x000e260000201800 */
[----:B------:R-:W-:-:S05]  /*5090*/  DADD R76, -R32, R76 ;  /* 0x00000000204c7229 */ /* 0x000fca000000014c */
[----:B0-----:R-:W0:Y:S02]  /*50a0*/  MUFU.RCP64H R75, R85 ;  /* 0x00000055004b7308 */ /* 0x001e240000001800 */
[----:B0-----:R-:W-:-:S08]  /*50b0*/  DFMA R30, -R84, R74, 1 ;  /* 0x3ff00000541e742b */ /* 0x001fd0000000014a */
[----:B------:R-:W-:Y:S02]  /*50c0*/  DFMA R78, R30, R30, R30 ;  /* 0x0000001e1e4e722b */ /* 0x000fe4000000001e */
[----:B------:R-:W-:Y:S01]  /*50d0*/  DFMA R30, R76, R16, R16 ;  /* 0x000000104c1e722b */ /* 0x000fe20000000010 */
[----:B------:R-:W0:Y:S05]  /*50e0*/  F2F.F64.F32 R16, R0 ;  /* 0x0000000000107310 */ /* 0x000e2a0000201800 */
[----:B------:R-:W-:Y:S02]  /*50f0*/  DFMA R78, R74, R78, R74 ;  /* 0x0000004e4a4e722b */ /* 0x000fe4000000004a */
[----:B------:R-:W-:-:S06]  /*5100*/  DMUL R30, R30, R18 ;  /* 0x000000121e1e7228 */ /* 0x000fcc0000000000 */
[----:B------:R-:W-:Y:S02]  /*5110*/  DFMA R74, -R84, R78, 1 ;  /* 0x3ff00000544a742b */ /* 0x000fe4000000014e */
[----:B0-----:R-:W-:-:S06]  /*5120*/  DMUL R80, R30, R16 ;  /* 0x000000101e507228 */ /* 0x001fcc0000000000 */
[----:B------:R-:W-:-:S04]  /*5130*/  DFMA R74, R78, R74, R78 ;  /* 0x0000004a4e4a722b */ /* 0x000fc8000000004e */
[----:B------:R-:W-:-:S04]  /*5140*/  FSETP.GEU.AND P1, PT, |R81|, 6.5827683646048100446e-37, PT ;  /* 0x036000005100780b */ /* 0x000fc80003f2e200 */
[----:B------:R-:W-:-:S08]  /*5150*/  DMUL R16, R80, R74 ;  /* 0x0000004a50107228 */ /* 0x000fd00000000000 */
[----:B------:R-:W-:-:S08]  /*5160*/  DFMA R76, -R84, R16, R80 ;  /* 0x00000010544c722b */ /* 0x000fd00000000150 */
[----:B------:R-:W-:-:S10]  /*5170*/  DFMA R16, R74, R76, R16 ;  /* 0x0000004c4a10722b */ /* 0x000fd40000000010 */
[----:B------:R-:W-:-:S05]  /*5180*/  FFMA R14, RZ, R85, R17 ;  /* 0x00000055ff0e7223 */ /* 0x000fca0000000011 */
[----:B------:R-:W-:-:S13]  /*5190*/  FSETP.GT.AND P0, PT, |R14|, 1.469367938527859385e-39, PT ;  /* 0x001000000e00780b */ /* 0x000fda0003f04200 */
[----:B------:R-:W-:Y:S05]  /*51a0*/  @P0 BRA P1, `(.L_x_66) ;  /* 0x0000000000180947 */ /* 0x000fea0000800000 */
[----:B------:R-:W-:Y:S01]  /*51b0*/  IMAD.MOV.U32 R74, RZ, RZ, R80 ;  /* 0x000000ffff4a7224 */ /* 0x000fe200078e0050 */
[----:B------:R-:W-:Y:S02]  /*51c0*/  MOV R75, R81 ;  /* 0x00000051004b7202 */ /* 0x000fe40000000f00 */
[----:B------:R-:W-:Y:S02]  /*51d0*/  MOV R19, R85 ;  /* 0x0000005500137202 */ /* 0x000fe40000000f00 */
[----:B------:R-:W-:-:S07]  /*51e0*/  MOV R0, 0x5200 ;  /* 0x0000520000007802 */ /* 0x000fce0000000f00 */
[----:B------:R-:W-:Y:S05]  /*51f0*/  CALL.REL.NOINC `($__internal_0_$__cuda_sm20_div_rn_f64_full) ;  /* 0x0000005c008c7944 */ /* 0x000fea0003c00000 */
[----:B------:R-:W-:-:S07]  /*5200*/  MOV R17, R79 ;  /* 0x0000004f00117202 */ /* 0x000fce0000000f00 */
.L_x_66:
[----:B------:R-:W-:Y:S05]  /*5210*/  BSYNC.RECONVERGENT B3 ;  /* 0x0000000000037941 */ /* 0x000fea0003800200 */
.L_x_65:
[----:B------:R-:W0:Y:S01]  /*5220*/  LDCU.64 UR6, c[0x0][0x460] ;  /* 0x00008c00ff0677ac */ /* 0x000e220008000a00 */
[----:B------:R-:W1:Y:S01]  /*5230*/  LDC.64 R74, c[0x0][0x380] ;  /* 0x0000e000ff4a7b82 */ /* 0x000e620000000a00 */
[----:B------:R-:W2:Y:S01]  /*5240*/  LDCU.64 UR8, c[0x0][0x458] ;  /* 0x00008b00ff0877ac */ /* 0x000ea20008000a00 */
[----:B0-----:R-:W-:-:S04]  /*5250*/  IMAD R19, R15, UR6, R2 ;  /* 0x000000060f137c24 */ /* 0x001fc8000f8e0202 */
[----:B--2---:R-:W-:-:S04]  /*5260*/  IMAD R0, R19, UR9, R4 ;  /* 0x0000000913007c24 */ /* 0x004fc8000f8e0204 */
[----:B------:R-:W-:-:S04]  /*5270*/  IMAD R19, R0, UR8, R3 ;  /* 0x0000000800137c24 */ /* 0x000fc8000f8e0203 */
[----:B-1----:R-:W-:-:S06]  /*5280*/  IMAD.WIDE R74, R19, 0x4, R74 ;  /* 0x00000004134a7825 */ /* 0x002fcc00078e024a */
[----:B------:R-:W2:Y:S01]  /*5290*/  LDG.E R75, desc[UR18][R74.64] ;  /* 0x000000124a4b7981 */ /* 0x000ea2000c1e1900 */
[----:B------:R-:W0:Y:S01]  /*52a0*/  F2F.F32.F64 R16, R16 ;  /* 0x0000001000107310 */ /* 0x000e220000301000 */
[C---:B------:R-:W-:Y:S02]  /*52b0*/  SHF.L.U32 R14, R15.reuse, 0x2, RZ ;  /* 0x000000020f0e7819 */ /* 0x040fe400000006ff */
[----:B------:R-:W-:Y:S02]  /*52c0*/  IADD3 R15, PT, PT, R15, 0x1, RZ ;  /* 0x000000010f0f7810 */ /* 0x000fe40007ffe0ff */
[C---:B------:R-:W-:Y:S02]  /*52d0*/  ISETP.EQ.AND P4, PT, R14.reuse, 0x14, PT ;  /* 0x000000140e00780c */ /* 0x040fe40003f82270 */
[C---:B------:R-:W-:Y:S02]  /*52e0*/  ISETP.EQ.AND P1, PT, R14.reuse, 0x8, PT ;  /* 0x000000080e00780c */ /* 0x040fe40003f22270 */
[----:B------:R-:W-:-:S02]  /*52f0*/  ISETP.EQ.AND P2, PT, R14, 0xc, PT ;  /* 0x0000000c0e00780c */ /* 0x000fc40003f42270 */
[C---:B------:R-:W-:Y:S02]  /*5300*/  ISETP.EQ.AND P3, PT, R14.reuse, 0x10, PT ;  /* 0x000000100e00780c */ /* 0x040fe40003f62270 */
[C---:B------:R-:W-:Y:S01]  /*5310*/  ISETP.EQ.AND P5, PT, R14.reuse, 0x18, PT ;  /* 0x000000180e00780c */ /* 0x040fe20003fa2270 */
[----:B0-----:R-:W0:Y:S01]  /*5320*/  F2F.F64.F32 R18, R16 ;  /* 0x0000001000127310 */ /* 0x001e220000201800 */
[C---:B------:R-:W-:Y:S02]  /*5330*/  ISETP.EQ.AND P6, PT, R14.reuse, 0x1c, PT ;  /* 0x0000001c0e00780c */ /* 0x040fe40003fc2270 */
[----:B------:R-:W-:Y:S01]  /*5340*/  ISETP.EQ.AND P0, PT, R14, 0x20, PT ;  /* 0x000000200e00780c */ /* 0x000fe20003f02270 */
[----:B0-----:R-:W-:-:S10]  /*5350*/  DFMA R18, R18, -0.5, R30 ;  /* 0xbfe000001212782b */ /* 0x001fd4000000001e */
[----:B------:R-:W2:Y:S02]  /*5360*/  F2F.F32.F64 R18, R18 ;  /* 0x0000001200127310 */ /* 0x000ea40000301000 */
[----:B--2---:R-:W-:-:S04]  /*5370*/  FADD R0, -R18, R75 ;  /* 0x0000004b12007221 */ /* 0x004fc80000000100 */
[----:B------:R-:W-:Y:S01]  /*5380*/  @P0 IMAD.MOV.U32 R26, RZ, RZ, R0 ;  /* 0x000000ffff1a0224 */ /* 0x000fe200078e0000 */
[-C--:B------:R-:W-:Y:S02]  /*5390*/  @P4 MOV R23, R0.reuse ;  /* 0x0000000000174202 */ /* 0x080fe40000000f00 */
[C---:B------:R-:W-:Y:S02]  /*53a0*/  ISETP.EQ.AND P4, PT, R14.reuse, 0x30, PT ;  /* 0x000000300e00780c */ /* 0x040fe40003f82270 */
[-C--:B------:R-:W-:Y:S02]  /*53b0*/  @P1 MOV R20, R0.reuse ;  /* 0x0000000000141202 */ /* 0x080fe40000000f00 */
[-C--:B------:R-:W-:Y:S02]  /*53c0*/  @P2 MOV R21, R0.reuse ;  /* 0x0000000000152202 */ /* 0x080fe40000000f00 */
[----:B------:R-:W-:Y:S02]  /*53d0*/  @P3 MOV R22, R0 ;  /* 0x0000000000163202 */ /* 0x000fe40000000f00 */
[----:B------:R-:W-:-:S02]  /*53e0*/  ISETP.EQ.AND P1, PT, R14, 0x24, PT ;  /* 0x000000240e00780c */ /* 0x000fc40003f22270 */
[C---:B------:R-:W-:Y:S02]  /*53f0*/  ISETP.EQ.AND P2, PT, R14.reuse, 0x28, PT ;  /* 0x000000280e00780c */ /* 0x040fe40003f42270 */
[----:B------:R-:W-:Y:S02]  /*5400*/  ISETP.EQ.AND P3, PT, R14, 0x2c, PT ;  /* 0x0000002c0e00780c */ /* 0x000fe40003f62270 */
[-C--:B------:R-:W-:Y:S02]  /*5410*/  @P4 MOV R96, R0.reuse ;  /* 0x0000000000604202 */ /* 0x080fe40000000f00 */
[----:B------:R-:W-:Y:S02]  /*5420*/  ISETP.NE.AND P4, PT, R15, UR7, PT ;  /* 0x000000070f007c0c */ /* 0x000fe4000bf85270 */
[-C--:B------:R-:W-:Y:S02]  /*5430*/  @P5 MOV R24, R0.reuse ;  /* 0x0000000000185202 */ /* 0x080fe40000000f00 */
[----:B------:R-:W-:-:S02]  /*5440*/  @P6 MOV R25, R0 ;  /* 0x0000000000196202 */ /* 0x000fc40000000f00 */
[-C--:B------:R-:W-:Y:S02]  /*5450*/  @P1 MOV R27, R0.reuse ;  /* 0x00000000001b1202 */ /* 0x080fe40000000f00 */
[-C--:B------:R-:W-:Y:S02]  /*5460*/  @P2 MOV R28, R0.reuse ;  /* 0x00000000001c2202 */ /* 0x080fe40000000f00 */
[----:B------:R-:W-:Y:S02]  /*5470*/  @P3 MOV R29, R0 ;  /* 0x00000000001d3202 */ /* 0x000fe40000000f00 */
[C---:B------:R-:W-:Y:S02]  /*5480*/  ISETP.EQ.AND P5, PT, R14.reuse, 0x34, PT ;  /* 0x000000340e00780c */ /* 0x040fe40003fa2270 */
[C---:B------:R-:W-:Y:S02]  /*5490*/  ISETP.EQ.AND P6, PT, R14.reuse, 0x38, PT ;  /* 0x000000380e00780c */ /* 0x040fe40003fc2270 */
[----:B------:R-:W-:-:S02]  /*54a0*/  ISETP.EQ.AND P0, PT, R14, 0x3c, PT ;  /* 0x0000003c0e00780c */ /* 0x000fc40003f02270 */
[C---:B------:R-:W-:Y:S02]  /*54b0*/  ISETP.EQ.AND P1, PT, R14.reuse, 0x40, PT ;  /* 0x000000400e00780c */ /* 0x040fe40003f22270 */
[C---:B------:R-:W-:Y:S02]  /*54c0*/  ISETP.EQ.AND P2, PT, R14.reuse, 0x44, PT ;  /* 0x000000440e00780c */ /* 0x040fe40003f42270 */
[----:B------:R-:W-:-:S03]  /*54d0*/  ISETP.EQ.AND P3, PT, R14, 0x48, PT ;  /* 0x000000480e00780c */ /* 0x000fc60003f62270 */
[-C--:B------:R-:W-:Y:S02]  /*54e0*/  @P5 MOV R97, R0.reuse ;  /* 0x0000000000615202 */ /* 0x080fe40000000f00 */
[-C--:B------:R-:W-:Y:S02]  /*54f0*/  @P6 MOV R98, R0.reuse ;  /* 0x0000000000626202 */ /* 0x080fe40000000f00 */
[-C--:B------:R-:W-:Y:S02]  /*5500*/  @P0 MOV R99, R0.reuse ;  /* 0x0000000000630202 */ /* 0x080fe40000000f00 */
[-C--:B------:R-:W-:Y:S02]  /*5510*/  @P1 MOV R100, R0.reuse ;  /* 0x0000000000641202 */ /* 0x080fe40000000f00 */
[----:B------:R-:W-:Y:S02]  /*5520*/  @P2 MOV R101, R0 ;  /* 0x0000000000652202 */ /* 0x000fe40000000f00 */
[----:B------:R-:W-:Y:S01]  /*5530*/  @P3 IMAD.MOV.U32 R102, RZ, RZ, R0 ;  /* 0x000000ffff663224 */ /* 0x000fe200078e0000 */
[----:B------:R-:W-:Y:S06]  /*5540*/  @P4 BRA `(.L_x_67) ;  /* 0xfffffff400b84947 */ /* 0x000fec000383ffff */
.L_x_55:
[----:B------:R-:W-:Y:S01]  /*5550*/  FADD R15, R22, R23 ;  /* 0x00000017160f7221 */ /* 0x000fe20000000000 */
[----:B------:R-:W-:Y:S01]  /*5560*/  FADD R13, R20, R21 ;  /* 0x00000015140d7221 */ /* 0x000fe20000000000 */
[----:B------:R-:W0:Y:S01]  /*5570*/  LDCU.64 UR6, c[0x0][0x458] ;  /* 0x00008b00ff0677ac */ /* 0x000e220008000a00 */
[----:B------:R-:W-:Y:S01]  /*5580*/  FADD R19, R24, R25 ;  /* 0x0000001918137221 */ /* 0x000fe20000000000 */
[C---:B------:R-:W-:Y:S01]  /*5590*/  FADD R14, R26.reuse, R15 ;  /* 0x0000000f1a0e7221 */ /* 0x040fe20000000000 */
[----:B------:R-:W-:Y:S01]  /*55a0*/  FADD R10, R26, R13 ;  /* 0x0000000d1a0a7221 */ /* 0x000fe20000000000 */
[----:B------:R-:W1:Y:S01]  /*55b0*/  LDC.64 R16, c[0x0][0x428] ;  /* 0x00010a00ff107b82 */ /* 0x000e620000000a00 */
[----:B------:R-:W-:Y:S01]  /*55c0*/  FADD R18, R28, R19 ;  /* 0x000000131c127221 */ /* 0x000fe20000000000 */
[C---:B------:R-:W-:Y:S01]  /*55d0*/  FADD R31, R27.reuse, R14 ;  /* 0x0000000e1b1f7221 */ /* 0x040fe20000000000 */
[----:B------:R-:W-:Y:S01]  /*55e0*/  FADD R19, R27, R10 ;  /* 0x0000000a1b137221 */ /* 0x000fe20000000000 */
[----:B------:R-:W-:Y:S01]  /*55f0*/  FADD R79, R26, R27 ;  /* 0x0000001b1a4f7221 */ /* 0x000fe20000000000 */
[----:B------:R-:W-:Y:S01]  /*5600*/  FADD R33, R29, R18 ;  /* 0x000000121d217221 */ /* 0x000fe20000000000 */
[----:B------:R-:W-:Y:S01]  /*5610*/  FADD R30, R96, R31 ;  /* 0x0000001f601e7221 */ /* 0x000fe20000000000 */
[----:B------:R-:W-:Y:S01]  /*5620*/  FADD R10, R28, R19 ;  /* 0x000000131c0a7221 */ /* 0x000fe20000000000 */
[----:B------:R-:W2:Y:S01]  /*5630*/  LDC.64 R8, c[0x0][0x430] ;  /* 0x00010c00ff087b82 */ /* 0x000ea20000000a00 */
[----:B------:R-:W-:Y:S01]  /*5640*/  FADD R32, R96, R33 ;  /* 0x0000002160207221 */ /* 0x000fe20000000000 */
[----:B------:R-:W-:Y:S01]  /*5650*/  FADD R75, R97, R30 ;  /* 0x0000001e614b7221 */ /* 0x000fe20000000000 */
[----:B------:R-:W-:Y:S01]  /*5660*/  FADD R33, R29, R10 ;  /* 0x0000000a1d217221 */ /* 0x000fe20000000000 */
[----:B------:R-:W-:Y:S01]  /*5670*/  FADD R81, R28, R29 ;  /* 0x0000001d1c517221 */ /* 0x000fe20000000000 */
[----:B------:R-:W-:Y:S01]  /*5680*/  FADD R77, R97, R32 ;  /* 0x00000020614d7221 */ /* 0x000fe20000000000 */
[----:B0-----:R-:W-:Y:S01]  /*5690*/  MOV R11, UR7 ;  /* 0x00000007000b7c02 */ /* 0x001fe20008000f00 */
[C---:B------:R-:W-:Y:S01]  /*56a0*/  FADD R10, R98.reuse, R33 ;  /* 0x00000021620a7221 */ /* 0x040fe20000000000 */
[----:B------:R-:W0:Y:S01]  /*56b0*/  LDC.64 R12, c[0x0][0x438] ;  /* 0x00010e00ff0c7b82 */ /* 0x000e220000000a00 */
[----:B------:R-:W-:Y:S01]  /*56c0*/  FADD R32, R98, R75 ;  /* 0x0000004b62207221 */ /* 0x000fe20000000000 */
[----:B------:R-:W-:Y:S01]  /*56d0*/  FADD R74, R100, R77 ;  /* 0x0000004d644a7221 */ /* 0x000fe20000000000 */
[----:B------:R-:W-:Y:S01]  /*56e0*/  FADD R33, R99, R10 ;  /* 0x0000000a63217221 */ /* 0x000fe20000000000 */
[----:B------:R-:W-:Y:S01]  /*56f0*/  MOV R0, UR6 ;  /* 0x0000000600007c02 */ /* 0x000fe20008000f00 */
[----:B------:R-:W-:-:S02]  /*5700*/  IMAD R76, R2, R11, R4 ;  /* 0x0000000b024c7224 */ /* 0x000fc400078e0204 */
[----:B------:R-:W-:Y:S01]  /*5710*/  FADD R75, R99, R32 ;  /* 0x00000020634b7221 */ /* 0x000fe20000000000 */
[C---:B------:R-:W-:Y:S01]  /*5720*/  FADD R77, R101.reuse, R74 ;  /* 0x0000004a654d7221 */ /* 0x040fe20000000000 */
[----:B------:R-:W3:Y:S01]  /*5730*/  LDC.64 R14, c[0x0][0x440] ;  /* 0x00011000ff0e7b82 */ /* 0x000ee20000000a00 */
[----:B------:R-:W-:Y:S01]  /*5740*/  FADD R10, R100, R33 ;  /* 0x00000021640a7221 */ /* 0x000fe20000000000 */
[----:B------:R-:W-:Y:S02]  /*5750*/  IMAD R83, R76, R0, R3 ;  /* 0x000000004c537224 */ /* 0x000fe400078e0203 */
[----:B------:R-:W-:Y:S01]  /*5760*/  FADD R7, R96, R97 ;  /* 0x0000006160077221 */ /* 0x000fe20000000000 */
[C---:B------:R-:W-:Y:S01]  /*5770*/  FADD R75, R102.reuse, R75 ;  /* 0x0000004b664b7221 */ /* 0x040fe20000000000 */
[----:B------:R-:W-:Y:S01]  /*5780*/  FADD R77, R102, R77 ;  /* 0x0000004d664d7221 */ /* 0x000fe20000000000 */
[----:B------:R-:W-:Y:S01]  /*5790*/  FADD R33, R101, R10 ;  /* 0x0000000a65217221 */ /* 0x000fe20000000000 */
[----:B------:R-:W-:Y:S01]  /*57a0*/  FADD R10, -R98, R79 ;  /* 0x0000004f620a7221 */ /* 0x000fe20000000100 */
[----:B------:R-:W4:Y:S01]  /*57b0*/  LDC.64 R18, c[0x0][0x448] ;  /* 0x00011200ff127b82 */ /* 0x000f220000000a00 */
[----:B-1----:R-:W-:-:S04]  /*57c0*/  IMAD.WIDE R16, R83, 0x4, R16 ;  /* 0x0000000453107825 */ /* 0x002fc800078e0210 */
[----:B------:R-:W-:Y:S01]  /*57d0*/  FADD R32, -R100, R81 ;  /* 0x0000005164207221 */ /* 0x000fe20000000100 */
[----:B------:R-:W-:Y:S01]  /*57e0*/  FADD R7, -R102, R7 ;  /* 0x0000000766077221 */ /* 0x000fe20000000100 */
[----:B------:R-:W-:Y:S01]  /*57f0*/  FADD R75, R2, R75 ;  /* 0x0000004b024b7221 */ /* 0x000fe20000000000 */
[----:B--2---:R-:W-:-:S04]  /*5800*/  IMAD.WIDE R8, R83, 0x4, R8 ;  /* 0x0000000453087825 */ /* 0x004fc800078e0208 */
[----:B------:R-:W-:Y:S01]  /*5810*/  FADD R77, R2, R77 ;  /* 0x0000004d024d7221 */ /* 0x000fe20000000000 */
[----:B------:R-:W-:Y:S01]  /*5820*/  FADD R79, -R99, R10 ;  /* 0x0000000a634f7221 */ /* 0x000fe20000000100 */
[----:B------:R-:W1:Y:S01]  /*5830*/  LDC.64 R30, c[0x0][0x450] ;  /* 0x00011400ff1e7b82 */ /* 0x000e620000000a00 */
[----:B0-----:R-:W-:-:S04]  /*5840*/  IMAD.WIDE R12, R83, 0x4, R12 ;  /* 0x00000004530c7825 */ /* 0x001fc800078e020c */
[----:B------:R-:W-:Y:S01]  /*5850*/  FADD R81, -R101, R32 ;  /* 0x0000002065517221 */ /* 0x000fe20000000100 */
[----:B------:R-:W-:Y:S01]  /*5860*/  FADD R7, -R2, R7 ;  /* 0x0000000702077221 */ /* 0x000fe20000000100 */
[----:B------:R0:W-:Y:S01]  /*5870*/  STG.E desc[UR18][R16.64], R33 ;  /* 0x0000002110007986 */ /* 0x0001e2000c101912 */
[----:B---3--:R-:W-:-:S03]  /*5880*/  IMAD.WIDE R14, R83, 0x4, R14 ;  /* 0x00000004530e7825 */ /* 0x008fc600078e020e */
[----:B------:R0:W-:Y:S04]  /*5890*/  STG.E desc[UR18][R8.64], R75 ;  /* 0x0000004b08007986 */ /* 0x0001e8000c101912 */
[----:B------:R0:W-:Y:S01]  /*58a0*/  STG.E desc[UR18][R12.64], R77 ;  /* 0x0000004d0c007986 */ /* 0x0001e2000c101912 */
[----:B----4-:R-:W-:-:S03]  /*58b0*/  IMAD.WIDE R18, R83, 0x4, R18 ;  /* 0x0000000453127825 */ /* 0x010fc600078e0212 */
[----:B------:R0:W-:Y:S04]  /*58c0*/  STG.E desc[UR18][R14.64], R79 ;  /* 0x0000004f0e007986 */ /* 0x0001e8000c101912 */
[----:B------:R0:W-:Y:S01]  /*58d0*/  STG.E desc[UR18][R18.64], R81 ;  /* 0x0000005112007986 */ /* 0x0001e2000c101912 */
[----:B-1----:R-:W-:-:S05]  /*58e0*/  IMAD.WIDE R30, R83, 0x4, R30 ;  /* 0x00000004531e7825 */ /* 0x002fca00078e021e */
[----:B------:R0:W-:Y:S02]  /*58f0*/  STG.E desc[UR18][R30.64], R7 ;  /* 0x000000071e007986 */ /* 0x0001e4000c101912 */
.L_x_8:
[----:B------:R-:W-:Y:S05]  /*5900*/  BSYNC.RECONVERGENT B1 ;  /* 0x0000000000017941 */ /* 0x000fea0003800200 */
.L_x_7:
[----:B------:R-:W4:Y:S01]  /*5910*/  LDCU UR5, c[0x0][0x460] ;  /* 0x00008c00ff0577ac */ /* 0x000f220008000800 */
[----:B0-----:R-:W-:Y:S01]  /*5920*/  IADD3 R7, PT, PT, R11, -0x1, RZ ;  /* 0xffffffff0b077810 */ /* 0x001fe20007ffe0ff */
[----:B------:R-:W-:Y:S01]  /*5930*/  BSSY.RECONVERGENT B1, `(.L_x_68) ;  /* 0x0000244000017945 */ /* 0x000fe20003800200 */
[----:B----4-:R-:W-:-:S06]  /*5940*/  UIADD3 UR5, UPT, UPT, UR5, -0x1, URZ ;  /* 0xffffffff05057890 */ /* 0x010fcc000fffe0ff */
[----:B------:R-:W-:-:S04]  /*5950*/  ISETP.GE.AND P0, PT, R2, UR5, PT ;  /* 0x0000000502007c0c */ /* 0x000fc8000bf06270 */
[----:B------:R-:W-:-:S04]  /*5960*/  ISETP.GE.OR P0, PT, R4, R7, P0 ;  /* 0x000000070400720c */ /* 0x000fc80000706670 */
[----:B------:R-:W-:-:S13]  /*5970*/  ISETP.EQ.OR P0, PT, R2, RZ, P0 ;  /* 0x000000ff0200720c */ /* 0x000fda0000702670 */
[----:B------:R-:W-:Y:S05]  /*5980*/  @P0 BRA `(.L_x_69) ;  /* 0x0000002000f80947 */ /* 0x000fea0003800000 */
[----:B-123--:R-:W0:Y:S01]  /*5990*/  LDC.64 R8, c[0x0][0x410] ;  /* 0x00010400ff087b82 */ /* 0x00ee220000000a00 */
[----:B------:R-:W-:-:S04]  /*59a0*/  IMAD R11, R2, R11, R4 ;  /* 0x0000000b020b7224 */ /* 0x000fc800078e0204 */
[----:B------:R-:W-:-:S04]  /*59b0*/  IMAD R11, R11, R0, R3 ;  /* 0x000000000b0b7224 */ /* 0x000fc800078e0203 */
[----:B0-----:R-:W-:-:S05]  /*59c0*/  IMAD.WIDE R10, R11, 0x4, R8 ;  /* 0x000000040b0a7825 */ /* 0x001fca00078e0208 */
[----:B------:R-:W2:Y:S01]  /*59d0*/  LDG.E R7, desc[UR18][R10.64] ;  /* 0x000000120a077981 */ /* 0x000ea2000c1e1900 */
[----:B------:R-:W-:Y:S01]  /*59e0*/  BSSY.RECONVERGENT B2, `(.L_x_70) ;  /* 0x0000006000027945 */ /* 0x000fe20003800200 */
[----:B------:R-:W-:Y:S01]  /*59f0*/  MOV R0, 0x5a40 ;  /* 0x00005a4000007802 */ /* 0x000fe20000000f00 */
[----:B--2---:R-:W0:Y:S02]  /*5a00*/  F2F.F64.F32 R8, R7 ;  /* 0x0000000700087310 */ /* 0x004e240000201800 */
[----:B0-----:R-:W-:-:S10]  /*5a10*/  DADD R76, -RZ, |R8| ;  /* 0x00000000ff4c7229 */ /* 0x001fd40000000508 */
[----:B------:R-:W-:-:S07]  /*5a20*/  MOV R103, R77 ;  /* 0x0000004d00677202 */ /* 0x000fce0000000f00 */
[----:B-----5:R-:W-:Y:S05]  /*5a30*/  CALL.REL.NOINC `($_Z21momCollisionStreamBCSPfS_S_S_PKfS1_S1_S1_S1_S_S_S_S_S_S_S_S_S_S_S_S_S_S_S_S_S_S_iiiiiffffi$__internal_accurate_pow) ;  /* 0x0000006400447944 */ /* 0x020fea0003c00000 */
[----:B------:R-:W-:Y:S05]  /*5a40*/  BSYNC.RECONVERGENT B2 ;  /* 0x0000000000027941 */ /* 0x000fea0003800200 */
.L_x_70:
        /* <DEDUP_REMOVED lines=14> */
.L_x_72:
[----:B------:R-:W-:Y:S05]  /*5b30*/  BSYNC.RECONVERGENT B2 ;  /* 0x0000000000027941 */ /* 0x000fea0003800200 */
.L_x_71:
[----:B------:R-:W0:Y:S01]  /*5b40*/  LDCU.64 UR6, c[0x0][0x458] ;  /* 0x00008b00ff0677ac */ /* 0x000e220008000a00 */
[----:B------:R-:W1:Y:S01]  /*5b50*/  LDC.64 R8, c[0x0][0x418] ;  /* 0x00010600ff087b82 */ /* 0x000e620000000a00 */
[----:B0-----:R-:W-:-:S04]  /*5b60*/  IMAD R0, R2, UR7, R4 ;  /* 0x0000000702007c24 */ /* 0x001fc8000f8e0204 */
[----:B------:R-:W-:-:S04]  /*5b70*/  IMAD R13, R0, UR6, R3 ;  /* 0x00000006000d7c24 */ /* 0x000fc8000f8e0203 */
[----:B-1----:R-:W-:-:S06]  /*5b80*/  IMAD.WIDE R8, R13, 0x4, R8 ;  /* 0x000000040d087825 */ /* 0x002fcc00078e0208 */
[----:B------:R-:W2:Y:S01]  /*5b90*/  LDG.E R8, desc[UR18][R8.64] ;  /* 0x0000001208087981 */ /* 0x000ea2000c1e1900 */
[----:B------:R-:W-:Y:S01]  /*5ba0*/  FSETP.NEU.AND P0, PT, R7, 1, PT ;  /* 0x3f8000000700780b */ /* 0x000fe20003f0d000 */
[----:B------:R-:W-:Y:S01]  /*5bb0*/  BSSY.RECONVERGENT B2, `(.L_x_73) ;  /* 0x0000008000027945 */ /* 0x000fe20003800200 */
[----:B------:R-:W-:Y:S02]  /*5bc0*/  MOV R0, 0x5c30 ;  /* 0x00005c3000007802 */ /* 0x000fe40000000f00 */
[----:B------:R-:W-:Y:S02]  /*5bd0*/  FSEL R10, R10, RZ, P0 ;  /* 0x000000ff0a0a7208 */ /* 0x000fe40000000000 */
[----:B------:R-:W-:Y:S01]  /*5be0*/  FSEL R11, R11, 1.875, P0 ;  /* 0x3ff000000b0b7808 */ /* 0x000fe20000000000 */
[----:B--2---:R-:W0:Y:S02]  /*5bf0*/  F2F.F64.F32 R12, R8 ;  /* 0x00000008000c7310 */ /* 0x004e240000201800 */
[----:B0-----:R-:W-:-:S10]  /*5c00*/  DADD R76, -RZ, |R12| ;  /* 0x00000000ff4c7229 */ /* 0x001fd4000000050c */
[----:B------:R-:W-:-:S07]  /*5c10*/  MOV R103, R77 ;  /* 0x0000004d00677202 */ /* 0x000fce0000000f00 */
[----:B------:R-:W-:Y:S05]  /*5c20*/  CALL.REL.NOINC `($_Z21momCollisionStreamBCSPfS_S_S_PKfS1_S1_S1_S1_S_S_S_S_S_S_S_S_S_S_S_S_S_S_S_S_S_S_iiiiiffffi$__internal_accurate_pow) ;  /* 0x0000006000c87944 */ /* 0x000fea0003c00000 */
[----:B------:R-:W-:Y:S05]  /*5c30*/  BSYNC.RECONVERGENT B2 ;  /* 0x0000000000027941 */ /* 0x000fea0003800200 */
.L_x_73:
        /* <DEDUP_REMOVED lines=14> */
.L_x_75:
[----:B------:R-:W-:Y:S05]  /*5d20*/  BSYNC.RECONVERGENT B2 ;  /* 0x0000000000027941 */ /* 0x000fea0003800200 */
.L_x_74:
[----:B------:R-:W0:Y:S01]  /*5d30*/  LDCU.64 UR6, c[0x0][0x458] ;  /* 0x00008b00ff0677ac */ /* 0x000e220008000a00 */
[----:B------:R-:W1:Y:S01]  /*5d40*/  LDC.64 R12, c[0x0][0x420] ;  /* 0x00010800ff0c7b82 */ /* 0x000e620000000a00 */
[----:B0-----:R-:W-:-:S04]  /*5d50*/  IMAD R0, R2, UR7, R4 ;  /* 0x0000000702007c24 */ /* 0x001fc8000f8e0204 */
[----:B------:R-:W-:-:S04]  /*5d60*/  IMAD R17, R0, UR6, R3 ;  /* 0x0000000600117c24 */ /* 0x000fc8000f8e0203 */
[----:B-1----:R-:W-:-:S05]  /*5d70*/  IMAD.WIDE R16, R17, 0x4, R12 ;  /* 0x0000000411107825 */ /* 0x002fca00078e020c */
[----:B------:R-:W2:Y:S01]  /*5d80*/  LDG.E R7, desc[UR18][R16.64] ;  /* 0x0000001210077981 */ /* 0x000ea2000c1e1900 */
[----:B------:R-:W-:Y:S01]  /*5d90*/  FSETP.NEU.AND P0, PT, R8, 1, PT ;  /* 0x3f8000000800780b */ /* 0x000fe20003f0d000 */
[----:B------:R-:W-:Y:S01]  /*5da0*/  BSSY.RECONVERGENT B2, `(.L_x_76) ;  /* 0x0000009000027945 */ /* 0x000fe20003800200 */
[----:B------:R-:W-:Y:S02]  /*5db0*/  MOV R0, 0x5e30 ;  /* 0x00005e3000007802 */ /* 0x000fe40000000f00 */
[----:B------:R-:W-:Y:S02]  /*5dc0*/  FSEL R8, R14, RZ, P0 ;  /* 0x000000ff0e087208 */ /* 0x000fe40000000000 */
[----:B------:R-:W-:-:S06]  /*5dd0*/  FSEL R9, R15, 1.875, P0 ;  /* 0x3ff000000f097808 */ /* 0x000fcc0000000000 */
[----:B------:R-:W-:Y:S01]  /*5de0*/  DADD R10, R10, R8 ;  /* 0x000000000a0a7229 */ /* 0x000fe20000000008 */
[----:B--2---:R-:W0:Y:S02]  /*5df0*/  F2F.F64.F32 R12, R7 ;  /* 0x00000007000c7310 */ /* 0x004e240000201800 */
[----:B0-----:R-:W-:-:S10]  /*5e00*/  DADD R76, -RZ, |R12| ;  /* 0x00000000ff4c7229 */ /* 0x001fd4000000050c */
[----:B------:R-:W-:-:S07]  /*5e10*/  MOV R103, R77 ;  /* 0x0000004d00677202 */ /* 0x000fce0000000f00 */
[----:B------:R-:W-:Y:S05]  /*5e20*/  CALL.REL.NOINC `($_Z21momCollisionStreamBCSPfS_S_S_PKfS1_S1_S1_S1_S_S_S_S_S_S_S_S_S_S_S_S_S_S_S_S_S_S_iiiiiffffi$__internal_accurate_pow) ;  /* 0x0000006000487944 */ /* 0x000fea0003c00000 */
[----:B------:R-:W-:Y:S05]  /*5e30*/  BSYNC.RECONVERGENT B2 ;  /* 0x0000000000027941 */ /* 0x000fea0003800200 */
.L_x_76:
        /* <DEDUP_REMOVED lines=14> */
.L_x_78:
[----:B------:R-:W-:Y:S05]  /*5f20*/  BSYNC.RECONVERGENT B2 ;  /* 0x0000000000027941 */ /* 0x000fea0003800200 */
.L_x_77:
[----:B------:R-:W0:Y:S02]  /*5f30*/  LDCU UR5, c[0x0][0x464] ;  /* 0x00008c80ff0577ac */ /* 0x000e240008000800 */
[----:B0-----:R-:W-:-:S09]  /*5f40*/  UISETP.GE.AND UP0, UPT, UR5, 0x1, UPT ;  /* 0x000000010500788c */ /* 0x001fd2000bf06270 */
[----:B------:R-:W-:Y:S05]  /*5f50*/  BRA.U !UP0, `(.L_x_79) ;  /* 0x0000001108187547 */ /* 0x000fea000b800000 */
[----:B------:R-:W0:Y:S01]  /*5f60*/  LDC R0, c[0x0][0x470] ;  /* 0x00011c00ff007b82 */ /* 0x000e220000000800 */
[----:B------:R-:W-:Y:S01]  /*5f70*/  DSETP.NEU.AND P1, PT, |R72|, +INF , PT ;  /* 0x7ff000004800742a */ /* 0x000fe20003f2d200 */
[----:B------:R-:W-:Y:S01]  /*5f80*/  MOV R12, 0x1 ;  /* 0x00000001000c7802 */ /* 0x000fe20000000f00 */
[----:B------:R-:W-:Y:S01]  /*5f90*/  BSSY.RECONVERGENT B3, `(.L_x_80) ;  /* 0x000001e000037945 */ /* 0x000fe20003800200 */
[----:B------:R-:W-:Y:S02]  /*5fa0*/  FSETP.NEU.AND P0, PT, R7, 1, PT ;  /* 0x3f8000000700780b */ /* 0x000fe40003f0d000 */
[----:B------:R-:W-:Y:S02]  /*5fb0*/  ISETP.NE.AND P5, PT, R5, 0x7ff00000, PT ;  /* 0x7ff000000500780c */ /* 0x000fe40003fa5270 */
[----:B------:R-:W-:Y:S02]  /*5fc0*/  FSEL R8, R8, RZ, P0 ;  /* 0x000000ff08087208 */ /* 0x000fe40000000000 */
[----:B------:R-:W-:-:S06]  /*5fd0*/  FSEL R9, R9, 1.875, P0 ;  /* 0x3ff0000009097808 */ /* 0x000fcc0000000000 */
[----:B------:R-:W-:Y:S01]  /*5fe0*/  DADD R10, R10, R8 ;  /* 0x000000000a0a7229 */ /* 0x000fe20000000008 */
[----:B0-----:R-:W0:Y:S07]  /*5ff0*/  F2F.F64.F32 R72, R0 ;  /* 0x0000000000487310 */ /* 0x001e2e0000201800 */
[----:B------:R-:W-:Y:S01]  /*6000*/  DMUL R74, R10, 0.5 ;  /* 0x3fe000000a4a7828 */ /* 0x000fe20000000000 */
[C---:B------:R-:W-:Y:S02]  /*6010*/  FSETP.NEU.AND P2, PT, R0.reuse, 1, PT ;  /* 0x3f8000000000780b */ /* 0x040fe40003f4d000 */
[----:B------:R-:W-:-:S02]  /*6020*/  FSETP.NAN.AND P3, PT, R0, R0, PT ;  /* 0x000000000000720b */ /* 0x000fc40003f68000 */
[----:B------:R-:W-:-:S05]  /*6030*/  FSETP.NEU.AND P4, PT, R0, RZ, PT ;  /* 0x000000ff0000720b */ /* 0x000fca0003f8d000 */
[----:B------:R-:W-:Y:S01]  /*6040*/  FSETP.GEU.AND P6, PT, |R75|, 6.5827683646048100446e-37, PT ;  /* 0x036000004b00780b */ /* 0x000fe20003fce200 */
[----:B0-----:R-:W0:Y:S02]  /*6050*/  MUFU.RCP64H R13, R73 ;  /* 0x00000049000d7308 */ /* 0x001e240000001800 */
        /* <DEDUP_REMOVED lines=15> */
[----:B------:R-:W-:Y:S02]  /*6150*/  MOV R8, R16 ;  /* 0x0000001000087202 */ /* 0x000fe40000000f00 */
[----:B------:R-:W-:-:S07]  /*6160*/  MOV R9, R79 ;  /* 0x0000004f00097202 */ /* 0x000fce0000000f00 */
.L_x_81:
[----:B------:R-:W-:Y:S05]  /*6170*/  BSYNC.RECONVERGENT B3 ;  /* 0x0000000000037941 */ /* 0x000fea0003800200 */
.L_x_80:
[----:B------:R-:W0:Y:S01]  /*6180*/  F2F.F32.F64 R32, R8 ;  /* 0x0000000800207310 */ /* 0x000e220000301000 */
[----:B------:R-:W-:Y:S01]  /*6190*/  DADD R76, -RZ, |R72| ;  /* 0x00000000ff4c7229 */ /* 0x000fe20000000548 */
[----:B------:R-:W-:Y:S01]  /*61a0*/  BSSY.RECONVERGENT B2, `(.L_x_82) ;  /* 0x0000005000027945 */ /* 0x000fe20003800200 */
[----:B------:R-:W-:-:S08]  /*61b0*/  MOV R0, 0x61f0 ;  /* 0x000061f000007802 */ /* 0x000fd00000000f00 */
[----:B------:R-:W-:Y:S01]  /*61c0*/  MOV R103, R77 ;  /* 0x0000004d00677202 */ /* 0x000fe20000000f00 */
[----:B0-----:R-:W0:Y:S06]  /*61d0*/  F2F.F64.F32 R32, R32 ;  /* 0x0000002000207310 */ /* 0x001e2c0000201800 */
[----:B0-----:R-:W-:Y:S05]  /*61e0*/  CALL.REL.NOINC `($_Z21momCollisionStreamBCSPfS_S_S_PKfS1_S1_S1_S1_S_S_S_S_S_S_S_S_S_S_S_S_S_S_S_S_S_S_iiiiiffffi$__internal_accurate_pow) ;  /* 0x0000005c00587944 */ /* 0x001fea0003c00000 */
[----:B------:R-:W-:Y:S05]  /*61f0*/  BSYNC.RECONVERGENT B2 ;  /* 0x0000000000027941 */ /* 0x000fea0003800200 */
.L_x_82:
[----:B------:R-:W-:Y:S01]  /*6200*/  DADD R8, R72, 2 ;  /* 0x4000000048087429 */ /* 0x000fe20000000000 */
[----:B------:R-:W-:Y:S02]  /*6210*/  FSEL R75, R75, RZ, P4 ;  /* 0x000000ff4b4b7208 */ /* 0x000fe40002000000 */
[----:B------:R-:W-:Y:S02]  /*6220*/  FSEL R74, R74, RZ, P4 ;  /* 0x000000ff4a4a7208 */ /* 0x000fe40002000000 */
[----:B------:R-:W-:Y:S02]  /*6230*/  FSEL R7, R75, RZ, P1 ;  /* 0x000000ff4b077208 */ /* 0x000fe40000800000 */
[----:B------:R-:W-:-:S03]  /*6240*/  FSEL R11, R74, +QNAN , P1 ;  /* 0x7ff000004a0b7808 */ /* 0x000fc60000800000 */
[----:B------:R-:W-:Y:S02]  /*6250*/  @!P5 FSEL R75, R8, R7, P3 ;  /* 0x00000007084bd208 */ /* 0x000fe40001800000 */
[----:B------:R-:W-:Y:S02]  /*6260*/  @!P5 FSEL R74, R9, R11, P3 ;  /* 0x0000000b094ad208 */ /* 0x000fe40001800000 */
[----:B------:R-:W-:Y:S02]  /*6270*/  MOV R8, R75 ;  /* 0x0000004b00087202 */ /* 0x000fe40000000f00 */
[----:B------:R-:W-:Y:S02]  /*6280*/  MOV R9, R74 ;  /* 0x0000004a00097202 */ /* 0x000fe40000000f00 */
[----:B------:R-:W-:-:S04]  /*6290*/  MOV R7, RZ ;  /* 0x000000ff00077202 */ /* 0x000fc80000000f00 */
[----:B------:R-:W-:-:S10]  /*62a0*/  DADD R8, R8, R8 ;  /* 0x0000000008087229 */ /* 0x000fd40000000008 */
[----:B------:R-:W-:Y:S02]  /*62b0*/  FSEL R30, R8, RZ, P2 ;  /* 0x000000ff081e7208 */ /* 0x000fe40001000000 */
[----:B------:R-:W-:-:S07]  /*62c0*/  FSEL R31, R9, 2, P2 ;  /* 0x40000000091f7808 */ /* 0x000fce0001000000 */
.L_x_92:
[----:B0-----:R-:W0:Y:S01]  /*62d0*/  LDCU.64 UR6, c[0x0][0x458] ;  /* 0x00008b00ff0677ac */ /* 0x001e220008000a00 */
[----:B------:R-:W1:Y:S08]  /*62e0*/  LDC.64 R10, c[0x0][0x418] ;  /* 0x00010600ff0a7b82 */ /* 0x000e700000000a00 */
[----:B------:R-:W2:Y:S08]  /*62f0*/  LDC.64 R16, c[0x0][0x3b8] ;  /* 0x0000ee00ff107b82 */ /* 0x000eb00000000a00 */
[----:B------:R-:W3:Y:S01]  /*6300*/  LDC.64 R8, c[0x0][0x410] ;  /* 0x00010400ff087b82 */ /* 0x000ee20000000a00 */
[----:B0-----:R-:W-:-:S04]  /*6310*/  IMAD R0, R2, UR7, R4 ;  /* 0x0000000702007c24 */ /* 0x001fc8000f8e0204 */
[----:B------:R-:W-:-:S03]  /*6320*/  IMAD R79, R0, UR6, R3 ;  /* 0x00000006004f7c24 */ /* 0x000fc6000f8e0203 */
[----:B------:R-:W0:Y:S01]  /*6330*/  LDC.64 R12, c[0x0][0x3b0] ;  /* 0x0000ec00ff0c7b82 */ /* 0x000e220000000a00 */
[----:B-1----:R-:W-:-:S05]  /*6340*/  IMAD.WIDE R76, R79, 0x4, R10 ;  /* 0x000000044f4c7825 */ /* 0x002fca00078e020a */
[----:B------:R-:W4:Y:S02]  /*6350*/  LDG.E R10, desc[UR18][R76.64] ;  /* 0x000000124c0a7981 */ /* 0x000f24000c1e1900 */
[----:B------:R-:W1:Y:S01]  /*6360*/  LDC.64 R14, c[0x0][0x420] ;  /* 0x00010800ff0e7b82 */ /* 0x000e620000000a00 */
[----:B--2---:R-:W-:-:S05]  /*6370*/  IMAD.WIDE.U32 R16, R7, 0x4, R16 ;  /* 0x0000000407107825 */ /* 0x004fca00078e0010 */
[----:B------:R2:W4:Y:S02]  /*6380*/  LDG.E R11, desc[UR18][R16.64] ;  /* 0x00000012100b7981 */ /* 0x000524000c1e1900 */
[----:B------:R-:W5:Y:S01]  /*6390*/  LDC.64 R18, c[0x0][0x3c0] ;  /* 0x0000f000ff127b82 */ /* 0x000f620000000a00 */
[----:B---3--:R-:W-:-:S04]  /*63a0*/  IMAD.WIDE R74, R79, 0x4, R8 ;  /* 0x000000044f4a7825 */ /* 0x008fc800078e0208 */
[----:B0-----:R-:W-:-:S03]  /*63b0*/  IMAD.WIDE.U32 R8, R7, 0x4, R12 ;  /* 0x0000000407087825 */ /* 0x001fc600078e000c */
[----:B------:R-:W0:Y:S01]  /*63c0*/  LDC R80, c[0x0][0x470] ;  /* 0x00011c00ff507b82 */ /* 0x000e220000000800 */
[----:B------:R-:W3:Y:S04]  /*63d0*/  LDG.E R12, desc[UR18][R74.64] ;  /* 0x000000124a0c7981 */ /* 0x000ee8000c1e1900 */
[----:B------:R-:W3:Y:S01]  /*63e0*/  LDG.E R13, desc[UR18][R8.64] ;  /* 0x00000012080d7981 */ /* 0x000ee2000c1e1900 */
[----:B-1----:R-:W-:-:S05]  /*63f0*/  IMAD.WIDE R78, R79, 0x4, R14 ;  /* 0x000000044f4e7825 */ /* 0x002fca00078e020e */
[----:B------:R-:W3:Y:S01]  /*6400*/  LDG.E R14, desc[UR18][R78.64] ;  /* 0x000000124e0e7981 */ /* 0x000ee2000c1e1900 */
[----:B-----5:R-:W-:-:S05]  /*6410*/  IMAD.WIDE.U32 R18, R7, 0x4, R18 ;  /* 0x0000000407127825 */ /* 0x020fca00078e0012 */
[----:B------:R-:W5:Y:S01]  /*6420*/  LDG.E R15, desc[UR18][R18.64] ;  /* 0x00000012120f7981 */ /* 0x000f62000c1e1900 */
[----:B0-----:R-:W2:Y:S01]  /*6430*/  MUFU.RCP R81, R80 ;  /* 0x0000005000517308 */ /* 0x001ea20000001000 */
[----:B------:R-:W-:Y:S01]  /*6440*/  BSSY.RECONVERGENT B4, `(.L_x_83) ;  /* 0x000000f000047945 */ /* 0x000fe20003800200 */
[----:B--2---:R-:W-:-:S04]  /*6450*/  FFMA R16, R81, -R80, 1 ;  /* 0x3f80000051107423 */ /* 0x004fc80000000850 */
[----:B------:R-:W-:Y:S01]  /*6460*/  FFMA R16, R81, R16, R81 ;  /* 0x0000001051107223 */ /* 0x000fe20000000051 */
[----:B----4-:R-:W-:-:S04]  /*6470*/  FMUL R77, R10, R11 ;  /* 0x0000000b0a4d7220 */ /* 0x010fc80000400000 */
[----:B---3--:R-:W-:-:S04]  /*6480*/  FFMA R77, R12, R13, R77 ;  /* 0x0000000d0c4d7223 */ /* 0x008fc8000000004d */
[----:B-----5:R-:W-:-:S04]  /*6490*/  FFMA R75, R14, R15, R77 ;  /* 0x0000000f0e4b7223 */ /* 0x020fc8000000004d */
[----:B------:R-:W0:Y:S01]  /*64a0*/  FCHK P0, R75, R80 ;  /* 0x000000504b007302 */ /* 0x000e220000000000 */
[----:B------:R-:W-:-:S04]  /*64b0*/  FFMA R9, R16, R75, RZ ;  /* 0x0000004b10097223 */ /* 0x000fc800000000ff */
[----:B------:R-:W-:-:S04]  /*64c0*/  FFMA R0, R9, -R80, R75 ;  /* 0x8000005009007223 */ /* 0x000fc8000000004b */
[----:B------:R-:W-:Y:S01]  /*64d0*/  FFMA R16, R16, R0, R9 ;  /* 0x0000000010107223 */ /* 0x000fe20000000009 */
[----:B0-----:R-:W-:Y:S06]  /*64e0*/  @!P0 BRA `(.L_x_84) ;  /* 0x0000000000108947 */ /* 0x001fec0003800000 */
[----:B------:R-:W0:Y:S01]  /*64f0*/  LDCU UR5, c[0x0][0x470] ;  /* 0x00008e00ff0577ac */ /* 0x000e220008000800 */
[----:B------:R-:W-:Y:S01]  /*6500*/  MOV R74, 0x6530 ;  /* 0x00006530004a7802 */ /* 0x000fe20000000f00 */
[----:B0-----:R-:W-:-:S07]  /*6510*/  IMAD.U32 R0, RZ, RZ, UR5 ;  /* 0x00000005ff007e24 */ /* 0x001fce000f8e00ff */
[----:B------:R-:W-:Y:S05]  /*6520*/  CALL.REL.NOINC `($__internal_2_$__cuda_sm3x_div_rn_noftz_f32_slowpath) ;  /* 0x0000005000ec7944 */ /* 0x000fea0003c00000 */
.L_x_84:
[----:B------:R-:W-:Y:S05]  /*6530*/  BSYNC.RECONVERGENT B4 ;  /* 0x0000000000047941 */ /* 0x000fea0003800200 */
.L_x_83:
[----:B------:R-:W0:Y:S01]  /*6540*/  LDC.64 R18, c[0x0][0x3a0] ;  /* 0x0000e800ff127b82 */ /* 0x000e220000000a00 */
[----:B------:R1:W5:Y:S01]  /*6550*/  LDG.E R17, desc[UR18][R70.64] ;  /* 0x0000001246117981 */ /* 0x000362000c1e1900 */
[----:B0-----:R-:W-:-:S06]  /*6560*/  IMAD.WIDE.U32 R18, R7, 0x4, R18 ;  /* 0x0000000407127825 */ /* 0x001fcc00078e0012 */
[----:B------:R1:W5:Y:S01]  /*6570*/  LDG.E R18, desc[UR18][R18.64] ;  /* 0x0000001212127981 */ /* 0x000362000c1e1900 */
[----:B------:R-:W0:Y:S01]  /*6580*/  F2F.F64.F32 R8, R16 ;  /* 0x0000001000087310 */ /* 0x000e220000201800 */
[----:B------:R-:W-:Y:S01]  /*6590*/  BSSY.RECONVERGENT B2, `(.L_x_85) ;  /* 0x0000005000027945 */ /* 0x000fe20003800200 */
[----:B------:R-:W-:Y:S01]  /*65a0*/  MOV R0, 0x65e0 ;  /* 0x000065e000007802 */ /* 0x000fe20000000f00 */
[----:B0-----:R-:W-:-:S10]  /*65b0*/  DADD R76, -RZ, |R8| ;  /* 0x00000000ff4c7229 */ /* 0x001fd40000000508 */
[----:B-1----:R-:W-:-:S07]  /*65c0*/  MOV R103, R77 ;  /* 0x0000004d00677202 */ /* 0x002fce0000000f00 */
[----:B-----5:R-:W-:Y:S05]  /*65d0*/  CALL.REL.NOINC `($_Z21momCollisionStreamBCSPfS_S_S_PKfS1_S1_S1_S1_S_S_S_S_S_S_S_S_S_S_S_S_S_S_S_S_S_S_iiiiiffffi$__internal_accurate_pow) ;  /* 0x00000058005c7944 */ /* 0x020fea0003c00000 */
[----:B------:R-:W-:Y:S05]  /*65e0*/  BSYNC.RECONVERGENT B2 ;  /* 0x0000000000027941 */ /* 0x000fea0003800200 */
.L_x_85:
        /* <DEDUP_REMOVED lines=14> */
.L_x_87:
[----:B------:R-:W-:Y:S05]  /*66d0*/  BSYNC.RECONVERGENT B2 ;  /* 0x0000000000027941 */ /* 0x000fea0003800200 */
.L_x_86:
[----:B------:R-:W0:Y:S01]  /*66e0*/  LDCU.64 UR6, c[0x0][0x458] ;  /* 0x00008b00ff0677ac */ /* 0x000e220008000a00 */
[----:B------:R-:W1:Y:S01]  /*66f0*/  LDC.64 R80, c[0x0][0x400] ;  /* 0x00010000ff507b82 */ /* 0x000e620000000a00 */
[----:B------:R-:W2:Y:S07]  /*6700*/  LDCU UR5, c[0x0][0x470] ;  /* 0x00008e00ff0577ac */ /* 0x000eae0008000800 */
[----:B------:R-:W3:Y:S08]  /*6710*/  LDC.64 R78, c[0x0][0x3f8] ;  /* 0x0000fe00ff4e7b82 */ /* 0x000ef00000000a00 */
[----:B------:R-:W4:Y:S01]  /*6720*/  LDC.64 R74, c[0x0][0x408] ;  /* 0x00010200ff4a7b82 */ /* 0x000f220000000a00 */
[----:B0-----:R-:W-:-:S04]  /*6730*/  IMAD R88, R2, UR7, R4 ;  /* 0x0000000702587c24 */ /* 0x001fc8000f8e0204 */
[----:B------:R-:W-:-:S04]  /*6740*/  IMAD R88, R88, UR6, R3 ;  /* 0x0000000658587c24 */ /* 0x000fc8000f8e0203 */
[----:B-1----:R-:W-:-:S06]  /*6750*/  IMAD.WIDE R82, R88, 0x4, R80 ;  /* 0x0000000458527825 */ /* 0x002fcc00078e0250 */
[----:B------:R-:W5:Y:S01]  /*6760*/  LDG.E R83, desc[UR18][R82.64] ;  /* 0x0000001252537981 */ /* 0x000f62000c1e1900 */
[----:B---3--:R-:W-:-:S06]  /*6770*/  IMAD.WIDE R80, R88, 0x4, R78 ;  /* 0x0000000458507825 */ /* 0x008fcc00078e024e */
[----:B------:R-:W3:Y:S01]  /*6780*/  LDG.E R81, desc[UR18][R80.64] ;  /* 0x0000001250517981 */ /* 0x000ee2000c1e1900 */
[----:B----4-:R-:W-:-:S06]  /*6790*/  IMAD.WIDE R86, R88, 0x4, R74 ;  /* 0x0000000458567825 */ /* 0x010fcc00078e024a */
[----:B------:R-:W4:Y:S01]  /*67a0*/  LDG.E R86, desc[UR18][R86.64] ;  /* 0x0000001256567981 */ /* 0x000f22000c1e1900 */
[----:B--2---:R-:W-:-:S06]  /*67b0*/  FMUL R84, R17, UR5 ;  /* 0x0000000511547c20 */ /* 0x004fcc0008400000 */
[----:B------:R-:W0:Y:S01]  /*67c0*/  F2F.F64.F32 R84, R84 ;  /* 0x0000005400547310 */ /* 0x000e220000201800 */
[----:B------:R-:W-:Y:S01]  /*67d0*/  DMUL R76, R76, 0.5 ;  /* 0x3fe000004c4c7828 */ /* 0x000fe20000000000 */
[----:B------:R-:W-:Y:S02]  /*67e0*/  FSETP.NEU.AND P0, PT, R16, 1, PT ;  /* 0x3f8000001000780b */ /* 0x000fe40003f0d000 */
[----:B------:R-:W-:-:S07]  /*67f0*/  MOV R74, 0x1 ;  /* 0x00000001004a7802 */ /* 0x000fce0000000f00 */
[----:B------:R-:W-:Y:S01]  /*6800*/  FSEL R78, R76, RZ, P0 ;  /* 0x000000ff4c4e7208 */ /* 0x000fe20000000000 */
[----:B0-----:R-:W0:Y:S01]  /*6810*/  MUFU.RCP64H R75, R85 ;  /* 0x00000055004b7308 */ /* 0x001e220000001800 */
[----:B------:R-:W-:-:S06]  /*6820*/  FSEL R79, R77, 1.75, P0 ;  /* 0x3fe000004d4f7808 */ /* 0x000fcc0000000000 */
[----:B------:R-:W-:Y:S01]  /*6830*/  DADD R78, R8, R78 ;  /* 0x00000000084e7229 */ /* 0x000fe2000000004e */
[----:B------:R-:W1:Y:S01]  /*6840*/  F2F.F64.F32 R16, R17 ;  /* 0x0000001100107310 */ /* 0x000e620000201800 */
[----:B------:R-:W-:Y:S01]  /*6850*/  FADD R10, -R10, R11 ;  /* 0x0000000b0a0a7221 */ /* 0x000fe20000000100 */
[----:B------:R-:W-:-:S05]  /*6860*/  FADD R12, -R12, R13 ;  /* 0x0000000d0c0c7221 */ /* 0x000fca0000000100 */
[----:B------:R-:W-:Y:S02]  /*6870*/  DADD R78, -R32, R78 ;  /* 0x00000000204e7229 */ /* 0x000fe4000000014e */
[----:B0-----:R-:W-:Y:S01]  /*6880*/  DFMA R76, -R84, R74, 1 ;  /* 0x3ff00000544c742b */ /* 0x001fe2000000014a */
[----:B------:R-:W0:Y:S05]  /*6890*/  F2F.F64.F32 R8, R18 ;  /* 0x0000001200087310 */ /* 0x000e2a0000201800 */
[----:B-1----:R-:W-:Y:S02]  /*68a0*/  DFMA R78, R16, R78, R16 ;  /* 0x0000004e104e722b */ /* 0x002fe40000000010 */
[----:B------:R-:W-:Y:S01]  /*68b0*/  DFMA R76, R76, R76, R76 ;  /* 0x0000004c4c4c722b */ /* 0x000fe2000000004c */
[----:B------:R-:W-:-:S07]  /*68c0*/  FADD R17, -R14, R15 ;  /* 0x0000000f0e117221 */ /* 0x000fce0000000100 */
[----:B------:R-:W-:Y:S02]  /*68d0*/  DFMA R76, R74, R76, R74 ;  /* 0x0000004c4a4c722b */ /* 0x000fe4000000004a */
[----:B0-----:R-:W-:-:S06]  /*68e0*/  DMUL R78, R8, R78 ;  /* 0x0000004e084e7228 */ /* 0x001fcc0000000000 */
[----:B------:R-:W-:-:S08]  /*68f0*/  DFMA R18, -R84, R76, 1 ;  /* 0x3ff000005412742b */ /* 0x000fd0000000014c */
[----:B------:R-:W-:Y:S01]  /*6900*/  DFMA R18, R76, R18, R76 ;  /* 0x000000124c12722b */ /* 0x000fe2000000004c */
[----:B------:R-:W-:Y:S01]  /*6910*/  F2F.F32.F64 R89, R78 ;  /* 0x0000004e00597310 */ /* 0x000fe20000301000 */
[----:B------:R-:W-:Y:S01]  /*6920*/  BSSY.RECONVERGENT B3, `(.L_x_88) ;  /* 0x0000014000037945 */ /* 0x000fe20003800200 */
[----:B-----5:R-:W-:-:S04]  /*6930*/  FMUL R83, R10, R83 ;  /* 0x000000530a537220 */ /* 0x020fc80000400000 */
[----:B---3--:R-:W-:-:S04]  /*6940*/  FFMA R12, R12, R81, R83 ;  /* 0x000000510c0c7223 */ /* 0x008fc80000000053 */
[----:B----4-:R-:W-:-:S04]  /*6950*/  FFMA R12, R17, R86, R12 ;  /* 0x00000056110c7223 */ /* 0x010fc8000000000c */
[----:B------:R-:W0:Y:S01]  /*6960*/  F2F.F64.F32 R74, R12 ;  /* 0x0000000c004a7310 */ /* 0x000e220000201800 */
[----:B------:R-:W-:-:S08]  /*6970*/  DMUL R16, R78, 0.5 ;  /* 0x3fe000004e107828 */ /* 0x000fd00000000000 */
[----:B0-----:R-:W-:-:S08]  /*6980*/  DMUL R76, R16, R74 ;  /* 0x0000004a104c7228 */ /* 0x001fd00000000000 */
[----:B------:R-:W-:-:S08]  /*6990*/  DMUL R16, R76, R18 ;  /* 0x000000124c107228 */ /* 0x000fd00000000000 */
[----:B------:R-:W-:-:S08]  /*69a0*/  DFMA R74, -R84, R16, R76 ;  /* 0x00000010544a722b */ /* 0x000fd0000000014c */
[----:B------:R-:W-:Y:S01]  /*69b0*/  DFMA R16, R18, R74, R16 ;  /* 0x0000004a1210722b */ /* 0x000fe20000000010 */
[----:B------:R-:W-:-:S09]  /*69c0*/  FSETP.GEU.AND P1, PT, |R77|, 6.5827683646048100446e-37, PT ;  /* 0x036000004d00780b */ /* 0x000fd20003f2e200 */
        /* <DEDUP_REMOVED lines=8> */
[----:B------:R-:W-:-:S07]  /*6a50*/  MOV R17, R79 ;  /* 0x0000004f00117202 */ /* 0x000fce0000000f00 */
.L_x_89:
[----:B------:R-:W-:Y:S05]  /*6a60*/  BSYNC.RECONVERGENT B3 ;  /* 0x0000000000037941 */ /* 0x000fea0003800200 */
.L_x_88:
[----:B------:R-:W0:Y:S01]  /*6a70*/  LDC.64 R74, c[0x0][0x430] ;  /* 0x00010c00ff4a7b82 */ /* 0x000e220000000a00 */
[----:B------:R-:W1:Y:S07]  /*6a80*/  LDCU UR5, c[0x0][0x470] ;  /* 0x00008e00ff0577ac */ /* 0x000e6e0008000800 */
[----:B------:R-:W2:Y:S08]  /*6a90*/  LDC.64 R78, c[0x0][0x428] ;  /* 0x00010a00ff4e7b82 */ /* 0x000eb00000000a00 */
[----:B------:R-:W3:Y:S08]  /*6aa0*/  LDC.64 R82, c[0x0][0x438] ;  /* 0x00010e00ff527b82 */ /* 0x000ef00000000a00 */
[----:B------:R-:W4:Y:S01]  /*6ab0*/  LDC.64 R76, c[0x0][0x440] ;  /* 0x00011000ff4c7b82 */ /* 0x000f220000000a00 */
[----:B0-----:R-:W-:-:S06]  /*6ac0*/  IMAD.WIDE R80, R88, 0x4, R74 ;  /* 0x0000000458507825 */ /* 0x001fcc00078e024a */
[----:B------:R-:W5:Y:S01]  /*6ad0*/  LDG.E R81, desc[UR18][R80.64] ;  /* 0x0000001250517981 */ /* 0x000f62000c1e1900 */
[----:B------:R-:W0:Y:S01]  /*6ae0*/  LDC.64 R18, c[0x0][0x448] ;  /* 0x00011200ff127b82 */ /* 0x000e220000000a00 */
[----:B--2---:R-:W-:-:S06]  /*6af0*/  IMAD.WIDE R78, R88, 0x4, R78 ;  /* 0x00000004584e7825 */ /* 0x004fcc00078e024e */
[----:B------:R-:W2:Y:S01]  /*6b00*/  LDG.E R79, desc[UR18][R78.64] ;  /* 0x000000124e4f7981 */ /* 0x000ea2000c1e1900 */
[----:B------:R-:W1:Y:S01]  /*6b10*/  LDC.64 R74, c[0x0][0x450] ;  /* 0x00011400ff4a7b82 */ /* 0x000e620000000a00 */
[----:B---3--:R-:W-:-:S06]  /*6b20*/  IMAD.WIDE R82, R88, 0x4, R82 ;  /* 0x0000000458527825 */ /* 0x008fcc00078e0252 */
[----:B------:R-:W3:Y:S01]  /*6b30*/  LDG.E R82, desc[UR18][R82.64] ;  /* 0x0000001252527981 */ /* 0x000ee2000c1e1900 */
[----:B----4-:R-:W-:-:S05]  /*6b40*/  IMAD.WIDE R76, R88, 0x4, R76 ;  /* 0x00000004584c7825 */ /* 0x010fca00078e024c */
[----:B------:R4:W3:Y:S01]  /*6b50*/  LDG.E R14, desc[UR18][R76.64] ;  /* 0x000000124c0e7981 */ /* 0x0008e2000c1e1900 */
[----:B0-----:R-:W-:-:S06]  /*6b60*/  IMAD.WIDE R84, R88, 0x4, R18 ;  /* 0x0000000458547825 */ /* 0x001fcc00078e0212 */
[----:B------:R-:W3:Y:S01]  /*6b70*/  LDG.E R84, desc[UR18][R84.64] ;  /* 0x0000001254547981 */ /* 0x000ee2000c1e1900 */
[----:B-1----:R-:W-:-:S06]  /*6b80*/  IMAD.WIDE R86, R88, 0x4, R74 ;  /* 0x0000000458567825 */ /* 0x002fcc00078e024a */
[----:B------:R-:W3:Y:S01]  /*6b90*/  LDG.E R86, desc[UR18][R86.64] ;  /* 0x0000001256567981 */ /* 0x000ee2000c1e1900 */
[----:B------:R-:W0:Y:S01]  /*6ba0*/  MUFU.RCP64H R19, R31 ;  /* 0x0000001f00137308 */ /* 0x000e220000001800 */
[----:B------:R-:W-:-:S06]  /*6bb0*/  HFMA2 R18, -RZ, RZ, 0, 5.9604644775390625e-08 ;  /* 0x00000001ff127431 */ /* 0x000fcc00000001ff */
[----:B0-----:R-:W-:-:S08]  /*6bc0*/  DFMA R74, -R30, R18, 1 ;  /* 0x3ff000001e4a742b */ /* 0x001fd00000000112 */
[----:B------:R-:W-:-:S08]  /*6bd0*/  DFMA R74, R74, R74, R74 ;  /* 0x0000004a4a4a722b */ /* 0x000fd0000000004a */
[----:B------:R-:W-:-:S08]  /*6be0*/  DFMA R18, R18, R74, R18 ;  /* 0x0000004a1212722b */ /* 0x000fd00000000012 */
[----:B------:R-:W-:-:S08]  /*6bf0*/  DFMA R74, -R30, R18, 1 ;  /* 0x3ff000001e4a742b */ /* 0x000fd00000000112 */
[----:B------:R-:W-:-:S08]  /*6c00*/  DFMA R18, R18, R74, R18 ;  /* 0x0000004a1212722b */ /* 0x000fd00000000012 */
[----:B------:R-:W-:-:S08]  /*6c10*/  DMUL R74, R8, R18 ;  /* 0x00000012084a7228 */ /* 0x000fd00000000000 */
[----:B----4-:R-:W-:Y:S01]  /*6c20*/  DFMA R76, -R30, R74, R8 ;  /* 0x0000004a1e4c722b */ /* 0x010fe20000000108 */
[----:B------:R-:W-:-:S07]  /*6c30*/  FFMA R0, R11, R11, -UR5 ;  /* 0x800000050b007e23 */ /* 0x000fce000800000b */
[----:B------:R-:W-:Y:S01]  /*6c40*/  DFMA R18, R18, R76, R74 ;  /* 0x0000004c1212722b */ /* 0x000fe2000000004a */
[----:B------:R-:W-:Y:S01]  /*6c50*/  FADD R12, R13, R13 ;  /* 0x0000000d0d0c7221 */ /* 0x000fe20000000000 */
[----:B------:R-:W-:Y:S01]  /*6c60*/  FFMA R75, R15, R15, -UR5 ;  /* 0x800000050f4b7e23 */ /* 0x000fe2000800000f */
[----:B------:R-:W-:-:S07]  /*6c70*/  FSETP.GEU.AND P1, PT, |R9|, 6.5827683646048100446e-37, PT ;  /* 0x036000000900780b */ /* 0x000fce0003f2e200 */
[----:B------:R-:W-:Y:S01]  /*6c80*/  FFMA R74, RZ, R31, R19 ;  /* 0x0000001fff4a7223 */ /* 0x000fe20000000013 */
[----:B------:R-:W0:Y:S04]  /*6c90*/  F2F.F64.F32 R88, R89 ;  /* 0x0000005900587310 */ /* 0x000e280000201800 */
[----:B------:R-:W-:Y:S01]  /*6ca0*/  FSETP.GT.AND P0, PT, |R74|, 1.469367938527859385e-39, PT ;  /* 0x001000004a00780b */ /* 0x000fe20003f04200 */
[----:B------:R-:W-:Y:S03]  /*6cb0*/  BSSY.RECONVERGENT B3, `(.L_x_90) ;  /* 0x0000016000037945 */ /* 0x000fe60003800200 */
[----:B------:R1:W4:Y:S01]  /*6cc0*/  F2F.F32.F64 R10, R16 ;  /* 0x00000010000a7310 */ /* 0x0003220000301000 */
[----:B-----5:R-:W-:Y:S01]  /*6cd0*/  FMUL R81, R0, R81 ;  /* 0x0000005100517220 */ /* 0x020fe20000400000 */
[----:B------:R-:W-:-:S04]  /*6ce0*/  FFMA R0, R13, R13, -UR5 ;  /* 0x800000050d007e23 */ /* 0x000fc8000800000d */
[----:B--2---:R-:W-:-:S04]  /*6cf0*/  FFMA R0, R0, R79, R81 ;  /* 0x0000004f00007223 */ /* 0x004fc80000000051 */
[----:B---3--:R-:W-:Y:S01]  /*6d00*/  FFMA R0, R75, R82, R0 ;  /* 0x000000524b007223 */ /* 0x008fe20000000000 */
[----:B------:R-:W-:-:S04]  /*6d10*/  FMUL R75, R11, R12 ;  /* 0x0000000c0b4b7220 */ /* 0x000fc80000400000 */
[----:B------:R-:W-:Y:S01]  /*6d20*/  FFMA R0, R75, R14, R0 ;  /* 0x0000000e4b007223 */ /* 0x000fe20000000000 */
[----:B------:R-:W-:Y:S01]  /*6d30*/  FADD R14, R11, R11 ;  /* 0x0000000b0b0e7221 */ /* 0x000fe20000000000 */
[----:B------:R-:W-:-:S03]  /*6d40*/  FMUL R75, R15, R12 ;  /* 0x0000000c0f4b7220 */ /* 0x000fc60000400000 */
[----:B-1----:R-:W-:Y:S01]  /*6d50*/  FMUL R17, R15, R14 ;  /* 0x0000000e0f117220 */ /* 0x002fe20000400000 */
[----:B------:R-:W-:-:S04]  /*6d60*/  FFMA R0, R75, R84, R0 ;  /* 0x000000544b007223 */ /* 0x000fc80000000000 */
[----:B------:R-:W-:Y:S01]  /*6d70*/  FFMA R12, R17, R86, R0 ;  /* 0x00000056110c7223 */ /* 0x000fe20000000000 */
[----:B0---4-:R-:W-:Y:S06]  /*6d80*/  @P0 BRA P1, `(.L_x_91) ;  /* 0x0000000000200947 */ /* 0x011fec0000800000 */
[----:B------:R-:W-:Y:S01]  /*6d90*/  MOV R74, R8 ;  /* 0x00000008004a7202 */ /* 0x000fe20000000f00 */
[----:B------:R-:W-:Y:S01]  /*6da0*/  IMAD.MOV.U32 R75, RZ, RZ, R9 ;  /* 0x000000ffff4b7224 */ /* 0x000fe200078e0009 */
[----:B------:R-:W-:Y:S02]  /*6db0*/  MOV R84, R30 ;  /* 0x0000001e00547202 */ /* 0x000fe40000000f00 */
[----:B------:R-:W-:Y:S02]  /*6dc0*/  MOV R19, R31 ;  /* 0x0000001f00137202 */ /* 0x000fe40000000f00 */
[----:B------:R-:W-:-:S07]  /*6dd0*/  MOV R0, 0x6df0 ;  /* 0x00006df000007802 */ /* 0x000fce0000000f00 */
[----:B------:R-:W-:Y:S05]  /*6de0*/  CALL.REL.NOINC `($__internal_0_$__cuda_sm20_div_rn_f64_full) ;  /* 0x0000004000907944 */ /* 0x000fea0003c00000 */
[----:B------:R-:W-:Y:S02]  /*6df0*/  MOV R18, R16 ;  /* 0x0000001000127202 */ /* 0x000fe40000000f00 */
[----:B------:R-:W-:-:S07]  /*6e00*/  MOV R19, R79 ;  /* 0x0000004f00137202 */ /* 0x000fce0000000f00 */
.L_x_91:
[----:B------:R-:W-:Y:S05]  /*6e10*/  BSYNC.RECONVERGENT B3 ;  /* 0x0000000000037941 */ /* 0x000fea0003800200 */
.L_x_90:
[----:B------:R-:W0:Y:S01]  /*6e20*/  LDC R0, c[0x0][0x474] ;  /* 0x00011d00ff007b82 */ /* 0x000e220000000800 */
[----:B------:R-:W-:Y:S01]  /*6e30*/  F2F.F64.F32 R16, R12 ;  /* 0x0000000c00107310 */ /* 0x000fe20000201800 */
[----:B------:R-:W1:Y:S01]  /*6e40*/  LDCU.64 UR6, c[0x0][0x460] ;  /* 0x00008c00ff0677ac */ /* 0x000e620008000a00 */
[----:B------:R-:W2:Y:S06]  /*6e50*/  LDCU.64 UR8, c[0x0][0x458] ;  /* 0x00008b00ff0877ac */ /* 0x000eac0008000a00 */
[----:B------:R-:W3:Y:S08]  /*6e60*/  F2I.TRUNC.NTZ R11, R11 ;  /* 0x0000000b000b7305 */ /* 0x000ef0000020f100 */
[----:B------:R-:W4:Y:S01]  /*6e70*/  F2I.TRUNC.NTZ R15, R15 ;  /* 0x0000000f000f7305 */ /* 0x000f22000020f100 */
[C---:B-1----:R-:W-:Y:S01]  /*6e80*/  IMAD R74, R7.reuse, UR6, R2 ;  /* 0x00000006074a7c24 */ /* 0x042fe2000f8e0202 */
[----:B------:R-:W-:Y:S01]  /*6e90*/  IADD3 R7, PT, PT, R7, 0x1, RZ ;  /* 0x0000000107077810 */ /* 0x000fe20007ffe0ff */
[----:B0-----:R-:W-:-:S05]  /*6ea0*/  FADD R0, -R0, 1 ;  /* 0x3f80000000007421 */ /* 0x001fca0000000100 */
[----:B------:R-:W0:Y:S01]  /*6eb0*/  F2I.TRUNC.NTZ R14, R13 ;  /* 0x0000000d000e7305 */ /* 0x000e22000020f100 */
[----:B---3--:R-:W-:Y:S02]  /*6ec0*/  IADD3 R11, PT, PT, R4, R11, RZ ;  /* 0x0000000b040b7210 */ /* 0x008fe40007ffe0ff */
[----:B------:R-:W-:Y:S02]  /*6ed0*/  ISETP.NE.AND P0, PT, R7, UR7, PT ;  /* 0x0000000707007c0c */ /* 0x000fe4000bf05270 */
[----:B----4-:R-:W-:-:S03]  /*6ee0*/  IADD3 R74, PT, PT, R15, R74, RZ ;  /* 0x0000004a0f4a7210 */ /* 0x010fc60007ffe0ff */
[----:B------:R-:W1:Y:S02]  /*6ef0*/  F2F.F64.F32 R8, R0 ;  /* 0x0000000000087310 */ /* 0x000e640000201800 */
[----:B--2---:R-:W-:Y:S01]  /*6f00*/  IMAD R11, R74, UR9, R11 ;  /* 0x000000094a0b7c24 */ /* 0x004fe2000f8e020b */
[----:B0-----:R-:W-:-:S05]  /*6f10*/  IADD3 R14, PT, PT, R3, R14, RZ ;  /* 0x0000000e030e7210 */ /* 0x001fca0007ffe0ff */
[----:B------:R-:W-:Y:S01]  /*6f20*/  IMAD R11, R11, UR8, R14 ;  /* 0x000000080b0b7c24 */ /* 0x000fe2000f8e020e */
[----:B-1----:R-:W-:Y:S01]  /*6f30*/  DMUL R8, R8, R18 ;  /* 0x0000001208087228 */ /* 0x002fe20000000000 */
[----:B------:R-:W0:Y:S07]  /*6f40*/  F2F.F64.F32 R18, R10 ;  /* 0x0000000a00127310 */ /* 0x000e2e0000201800 */
[----:B------:R-:W-:Y:S01]  /*6f50*/  DFMA R8, R8, R16, R88 ;  /* 0x000000100808722b */ /* 0x000fe20000000058 */
[----:B------:R-:W1:Y:S07]  /*6f60*/  LDC.64 R16, c[0x0][0x380] ;  /* 0x0000e000ff107b82 */ /* 0x000e6e0000000a00 */
[----:B0-----:R-:W-:-:S10]  /*6f70*/  DADD R8, R8, R18 ;  /* 0x0000000008087229 */ /* 0x001fd40000000012 */
[----:B------:R-:W0:Y:S01]  /*6f80*/  F2F.F32.F64 R9, R8 ;  /* 0x0000000800097310 */ /* 0x000e220000301000 */
[----:B-1----:R-:W-:-:S05]  /*6f90*/  IMAD.WIDE R10, R11, 0x4, R16 ;  /* 0x000000040b0a7825 */ /* 0x002fca00078e0210 */
[----:B0-----:R0:W-:Y:S01]  /*6fa0*/  STG.E desc[UR18][R10.64], R9 ;  /* 0x000000090a007986 */ /* 0x0011e2000c101912 */
[----:B------:R-:W-:Y:S05]  /*6fb0*/  @P0 BRA `(.L_x_92) ;  /* 0xfffffff000c40947 */ /* 0x000fea000383ffff */
.L_x_79:
[----:B------:R-:W1:Y:S02]  /*6fc0*/  LDCU UR5, c[0x0][0x468] ;  /* 0x00008d00ff0577ac */ /* 0x000e640008000800 */
[----:B-1----:R-:W-:-:S04]  /*6fd0*/  MOV R0, UR5 ;  /* 0x0000000500007c02 */ /* 0x002fc80008000f00 */
[----:B------:R-:W-:-:S13]  /*6fe0*/  ISETP.GE.AND P0, PT, R0, 0x1, PT ;  /* 0x000000010000780c */ /* 0x000fda0003f06270 */
[----:B------:R-:W-:Y:S05]  /*6ff0*/  @!P0 BRA `(.L_x_69) ;  /* 0x0000000c005c8947 */ /* 0x000fea0003800000 */
[----:B------:R-:W1:Y:S01]  /*7000*/  LDCU.64 UR6, c[0x0][0x458] ;  /* 0x00008b00ff0677ac */ /* 0x000e620008000a00 */
[----:B------:R-:W2:Y:S01]  /*7010*/  LDC.64 R88, c[0x0][0x390] ;  /* 0x0000e400ff587b82 */ /* 0x000ea20000000a00 */
[----:B------:R-:W-:Y:S02]  /*7020*/  ISETP.NE.AND P0, PT, R0, 0x1, PT ;  /* 0x000000010000780c */ /* 0x000fe40003f05270 */
[----:B0-----:R-:W-:Y:S02]  /*7030*/  MOV R9, RZ ;  /* 0x000000ff00097202 */ /* 0x001fe40000000f00 */
[----:B-1----:R-:W-:Y:S01]  /*7040*/  MOV R77, UR7 ;  /* 0x00000007004d7c02 */ /* 0x002fe20008000f00 */
[----:B------:R-:W-:-:S04]  /*7050*/  IMAD.U32 R30, RZ, RZ, UR6 ;  /* 0x00000006ff1e7e24 */ /* 0x000fc8000f8e00ff */
[----:B------:R-:W-:-:S04]  /*7060*/  IMAD R8, R2, R77, R4 ;  /* 0x0000004d02087224 */ /* 0x000fc800078e0204 */
[----:B------:R-:W-:-:S04]  /*7070*/  IMAD R7, R8, R30, R3 ;  /* 0x0000001e08077224 */ /* 0x000fc800078e0203 */
[----:B--2---:R-:W-:Y:S01]  /*7080*/  IMAD.WIDE R88, R7, 0x4, R88 ;  /* 0x0000000407587825 */ /* 0x004fe200078e0258 */
[----:B------:R-:W-:Y:S06]  /*7090*/  @!P0 BRA `(.L_x_93) ;  /* 0x0000000800088947 */ /* 0x000fec0003800000 */
[----:B------:R-:W-:-:S07]  /*70a0*/  HFMA2 R7, -RZ, RZ, 0, 0 ;  /* 0x00000000ff077431 */ /* 0x000fce00000001ff */
.L_x_98:
[----:B------:R-:W0:Y:S01]  /*70b0*/  LDCU.64 UR6, c[0x0][0x458] ;  /* 0x00008b00ff0677ac */ /* 0x000e220008000a00 */
[----:B------:R-:W1:Y:S08]  /*70c0*/  LDC.64 R86, c[0x0][0x3b8] ;  /* 0x0000ee00ff567b82 */ /* 0x000e700000000a00 */
[----:B------:R-:W2:Y:S08]  /*70d0*/  LDC.64 R84, c[0x0][0x418] ;  /* 0x00010600ff547b82 */ /* 0x000eb00000000a00 */
[----:B------:R-:W3:Y:S01]  /*70e0*/  LDC.64 R82, c[0x0][0x3b0] ;  /* 0x0000ec00ff527b82 */ /* 0x000ee20000000a00 */
[----:B0-----:R-:W-:-:S04]  /*70f0*/  IMAD R10, R2, UR7, R4 ;  /* 0x00000007020a7c24 */ /* 0x001fc8000f8e0204 */
[----:B------:R-:W-:-:S03]  /*7100*/  IMAD R10, R10, UR6, R3 ;  /* 0x000000060a0a7c24 */ /* 0x000fc6000f8e0203 */
[----:B------:R-:W0:Y:S01]  /*7110*/  LDC.64 R80, c[0x0][0x410] ;  /* 0x00010400ff507b82 */ /* 0x000e220000000a00 */
[----:B-1----:R-:W-:-:S05]  /*7120*/  IMAD.WIDE.U32 R86, R7, 0x4, R86 ;  /* 0x0000000407567825 */ /* 0x002fca00078e0056 */
[----:B------:R-:W4:Y:S02]  /*7130*/  LDG.E R17, desc[UR18][R86.64] ;  /* 0x0000001256117981 */ /* 0x000f24000c1e1900 */
[----:B------:R-:W1:Y:S01]  /*7140*/  LDC.64 R32, c[0x0][0x3c0] ;  /* 0x0000f000ff207b82 */ /* 0x000e620000000a00 */
[----:B--2---:R-:W-:-:S05]  /*7150*/  IMAD.WIDE R84, R10, 0x4, R84 ;  /* 0x000000040a547825 */ /* 0x004fca00078e0254 */
[----:B------:R-:W4:Y:S02]  /*7160*/  LDG.E R8, desc[UR18][R84.64] ;  /* 0x0000001254087981 */ /* 0x000f24000c1e1900 */
[----:B------:R-:W2:Y:S01]  /*7170*/  LDC.64 R30, c[0x0][0x420] ;  /* 0x00010800ff1e7b82 */ /* 0x000ea20000000a00 */
[----:B---3--:R-:W-:-:S05]  /*7180*/  IMAD.WIDE.U32 R82, R7, 0x4, R82 ;  /* 0x0000000407527825 */ /* 0x008fca00078e0052 */
[----:B------:R-:W3:Y:S01]  /*7190*/  LDG.E R19, desc[UR18][R82.64] ;  /* 0x0000001252137981 */ /* 0x000ee2000c1e1900 */
[----:B0-----:R-:W-:Y:S01]  /*71a0*/  IMAD.WIDE R80, R10, 0x4, R80 ;  /* 0x000000040a507825 */ /* 0x001fe200078e0250 */
[----:B------:R-:W0:Y:S04]  /*71b0*/  LDC R14, c[0x0][0x470] ;  /* 0x00011c00ff0e7b82 */ /* 0x000e280000000800 */
[----:B------:R-:W3:Y:S01]  /*71c0*/  LDG.E R0, desc[UR18][R80.64] ;  /* 0x0000001250007981 */ /* 0x000ee2000c1e1900 */
[----:B-1----:R-:W-:-:S05]  /*71d0*/  IMAD.WIDE.U32 R32, R7, 0x4, R32 ;  /* 0x0000000407207825 */ /* 0x002fca00078e0020 */
[----:B------:R-:W5:Y:S01]  /*71e0*/  LDG.E R90, desc[UR18][R32.64] ;  /* 0x00000012205a7981 */ /* 0x000f62000c1e1900 */
[----:B--2---:R-:W-:-:S05]  /*71f0*/  IMAD.WIDE R30, R10, 0x4, R30 ;  /* 0x000000040a1e7825 */ /* 0x004fca00078e021e */
[----:B------:R-:W5:Y:S01]  /*7200*/  LDG.E R12, desc[UR18][R30.64] ;  /* 0x000000121e0c7981 */ /* 0x000f62000c1e1900 */
[----:B0-----:R-:W0:Y:S01]  /*7210*/  MUFU.RCP R11, R14 ;  /* 0x0000000e000b7308 */ /* 0x001e220000001000 */
[----:B------:R-:W-:Y:S01]  /*7220*/  BSSY.RECONVERGENT B4, `(.L_x_94) ;  /* 0x000000f000047945 */ /* 0x000fe20003800200 */
[----:B----4-:R-:W-:-:S04]  /*7230*/  FMUL R9, R8, R17 ;  /* 0x0000001108097220 */ /* 0x010fc80000400000 */
[----:B---3--:R-:W-:Y:S01]  /*7240*/  FFMA R9, R0, R19, R9 ;  /* 0x0000001300097223 */ /* 0x008fe20000000009 */
[----:B0-----:R-:W-:-:S04]  /*7250*/  FFMA R0, R11, -R14, 1 ;  /* 0x3f8000000b007423 */ /* 0x001fc8000000080e */
[----:B------:R-:W-:Y:S01]  /*7260*/  FFMA R0, R11, R0, R11 ;  /* 0x000000000b007223 */ /* 0x000fe2000000000b */
[----:B-----5:R-:W-:-:S04]  /*7270*/  FFMA R75, R12, R90, R9 ;  /* 0x0000005a0c4b7223 */ /* 0x020fc80000000009 */
[----:B------:R-:W0:Y:S01]  /*7280*/  FCHK P0, R75, R14 ;  /* 0x0000000e4b007302 */ /* 0x000e220000000000 */
[----:B------:R-:W-:-:S04]  /*7290*/  FFMA R9, R0, R75, RZ ;  /* 0x0000004b00097223 */ /* 0x000fc800000000ff */
[----:B------:R-:W-:-:S04]  /*72a0*/  FFMA R8, R9, -R14, R75 ;  /* 0x8000000e09087223 */ /* 0x000fc8000000004b */
[----:B------:R-:W-:Y:S01]  /*72b0*/  FFMA R16, R0, R8, R9 ;  /* 0x0000000800107223 */ /* 0x000fe20000000009 */
[----:B0-----:R-:W-:Y:S06]  /*72c0*/  @!P0 BRA `(.L_x_95) ;  /* 0x0000000000108947 */ /* 0x001fec0003800000 */
[----:B------:R-:W0:Y:S01]  /*72d0*/  LDCU UR5, c[0x0][0x470] ;  /* 0x00008e00ff0577ac */ /* 0x000e220008000800 */
[----:B------:R-:W-:Y:S02]  /*72e0*/  MOV R74, 0x7310 ;  /* 0x00007310004a7802 */ /* 0x000fe40000000f00 */
[----:B0-----:R-:W-:-:S07]  /*72f0*/  MOV R0, UR5 ;  /* 0x0000000500007c02 */ /* 0x001fce0008000f00 */
[----:B------:R-:W-:Y:S05]  /*7300*/  CALL.REL.NOINC `($__internal_2_$__cuda_sm3x_div_rn_noftz_f32_slowpath) ;  /* 0x0000004400747944 */ /* 0x000fea0003c00000 */
.L_x_95:
[----:B------:R-:W-:Y:S05]  /*7310*/  BSYNC.RECONVERGENT B4 ;  /* 0x0000000000047941 */ /* 0x000fea0003800200 */
.L_x_94:
[----:B------:R-:W0:Y:S01]  /*7320*/  LDC.64 R14, c[0x0][0x3d8] ;  /* 0x0000f600ff0e7b82 */ /* 0x000e220000000a00 */
[----:B------:R-:W2:Y:S01]  /*7330*/  LDG.E R77, desc[UR18][R88.64] ;  /* 0x00000012584d7981 */ /* 0x000ea2000c1e1900 */
[----:B------:R-:W2:Y:S01]  /*7340*/  LDCU UR5, c[0x0][0x478] ;  /* 0x00008f00ff0577ac */ /* 0x000ea20008000800 */
[----:B------:R-:W1:Y:S05]  /*7350*/  LDCU UR6, c[0x0][0x460] ;  /* 0x00008c00ff0677ac */ /* 0x000e6a0008000800 */
[----:B------:R-:W3:Y:S01]  /*7360*/  LDC.64 R12, c[0x0][0x3d0] ;  /* 0x0000f400ff0c7b82 */ /* 0x000ee20000000a00 */
[----:B------:R-:W4:Y:S07]  /*7370*/  LDCU.64 UR8, c[0x0][0x458] ;  /* 0x00008b00ff0877ac */ /* 0x000f2e0008000a00 */
[----:B------:R-:W5:Y:S08]  /*7380*/  LDC.64 R74, c[0x0][0x3e0] ;  /* 0x0000f800ff4a7b82 */ /* 0x000f700000000a00 */
[----:B------:R-:W1:Y:S01]  /*7390*/  LDC.64 R8, c[0x0][0x3a8] ;  /* 0x0000ea00ff087b82 */ /* 0x000e620000000a00 */
[----:B0-----:R-:W-:-:S05]  /*73a0*/  IMAD.WIDE R14, R10, 0x4, R14 ;  /* 0x000000040a0e7825 */ /* 0x001fca00078e020e */
[----:B------:R-:W4:Y:S01]  /*73b0*/  LDG.E R76, desc[UR18][R14.64] ;  /* 0x000000120e4c7981 */ /* 0x000f22000c1e1900 */
[----:B---3--:R-:W-:-:S05]  /*73c0*/  IMAD.WIDE R12, R10, 0x4, R12 ;  /* 0x000000040a0c7825 */ /* 0x008fca00078e020c */
[----:B------:R-:W3:Y:S01]  /*73d0*/  LDG.E R18, desc[UR18][R12.64] ;  /* 0x000000120c127981 */ /* 0x000ee2000c1e1900 */
[----:B-----5:R-:W-:Y:S02]  /*73e0*/  IMAD.WIDE R10, R10, 0x4, R74 ;  /* 0x000000040a0a7825 */ /* 0x020fe400078e024a */
[----:B------:R-:W0:Y:S03]  /*73f0*/  LDC.64 R74, c[0x0][0x388] ;  /* 0x0000e200ff4a7b82 */ /* 0x000e260000000a00 */
[----:B------:R-:W5:Y:S01]  /*7400*/  LDG.E R78, desc[UR18][R10.64] ;  /* 0x000000120a4e7981 */ /* 0x000f62000c1e1900 */
[----:B-1----:R-:W-:-:S05]  /*7410*/  IMAD.WIDE.U32 R8, R7, 0x4, R8 ;  /* 0x0000000407087825 */ /* 0x002fca00078e0008 */
[----:B------:R-:W5:Y:S01]  /*7420*/  LDG.E R0, desc[UR18][R8.64] ;  /* 0x0000001208007981 */ /* 0x000f62000c1e1900 */
[----:B------:R-:W-:Y:S01]  /*7430*/  FADD R16, R16, 1 ;  /* 0x3f80000010107421 */ /* 0x000fe20000000000 */
[----:B----4-:R-:W-:Y:S01]  /*7440*/  FMUL R76, R17, R76 ;  /* 0x0000004c114c7220 */ /* 0x010fe20000400000 */
[----:B--2---:R-:W-:-:S03]  /*7450*/  FMUL R17, R77, UR5 ;  /* 0x000000054d117c20 */ /* 0x004fc60008400000 */
[----:B---3--:R-:W-:Y:S01]  /*7460*/  FFMA R19, R19, R18, R76 ;  /* 0x0000001213137223 */ /* 0x008fe2000000004c */
[----:B------:R-:W-:-:S04]  /*7470*/  FADD R18, -R77, 1 ;  /* 0x3f8000004d127421 */ /* 0x000fc80000000100 */
[----:B------:R-:W-:Y:S01]  /*7480*/  FMUL R18, R17, R18 ;  /* 0x0000001211127220 */ /* 0x000fe20000400000 */
[----:B------:R-:W-:Y:S02]  /*7490*/  IMAD R17, R7, UR6, R2 ;  /* 0x0000000607117c24 */ /* 0x000fe4000f8e0202 */
[----:B-----5:R-:W-:-:S04]  /*74a0*/  FFMA R19, R90, R78, R19 ;  /* 0x0000004e5a137223 */ /* 0x020fc80000000013 */
[----:B------:R-:W-:Y:S01]  /*74b0*/  FMUL R19, R18, R19 ;  /* 0x0000001312137220 */ /* 0x000fe20000400000 */
[----:B------:R-:W-:Y:S02]  /*74c0*/  IMAD R18, R17, UR9, R4 ;  /* 0x0000000911127c24 */ /* 0x000fe4000f8e0204 */
[C---:B------:R-:W-:Y:S01]  /*74d0*/  FMUL R77, R0.reuse, R77 ;  /* 0x0000004d004d7220 */ /* 0x040fe20000400000 */
[----:B------:R-:W-:Y:S01]  /*74e0*/  FMUL R0, R0, R19 ;  /* 0x0000001300007220 */ /* 0x000fe20000400000 */
[----:B------:R-:W-:Y:S02]  /*74f0*/  IMAD R19, R18, UR8, R3 ;  /* 0x0000000812137c24 */ /* 0x000fe4000f8e0203 */
[----:B------:R-:W1:Y:S01]  /*7500*/  LDC R18, c[0x0][0x470] ;  /* 0x00011c00ff127b82 */ /* 0x000e620000000800 */
[----:B------:R-:W-:Y:S01]  /*7510*/  FFMA R77, R77, R16, R0 ;  /* 0x000000104d4d7223 */ /* 0x000fe20000000000 */
[----:B0-----:R-:W-:-:S05]  /*7520*/  IMAD.WIDE R74, R19, 0x4, R74 ;  /* 0x00000004134a7825 */ /* 0x001fca00078e024a */
[----:B------:R0:W-:Y:S04]  /*7530*/  STG.E desc[UR18][R74.64], R77 ;  /* 0x0000004d4a007986 */ /* 0x0001e8000c101912 */
[----:B------:R-:W2:Y:S04]  /*7540*/  LDG.E R85, desc[UR18][R84.64] ;  /* 0x0000001254557981 */ /* 0x000ea8000c1e1900 */
[----:B------:R-:W2:Y:S04]  /*7550*/  LDG.E R86, desc[UR18][R86.64+0x4] ;  /* 0x0000041256567981 */ /* 0x000ea8000c1e1900 */
[----:B------:R-:W3:Y:S04]  /*7560*/  LDG.E R81, desc[UR18][R80.64] ;  /* 0x0000001250517981 */ /* 0x000ee8000c1e1900 */
[----:B------:R-:W3:Y:S04]  /*7570*/  LDG.E R82, desc[UR18][R82.64+0x4] ;  /* 0x0000041252527981 */ /* 0x000ee8000c1e1900 */
[----:B------:R-:W0:Y:S04]  /*7580*/  LDG.E R30, desc[UR18][R30.64] ;  /* 0x000000121e1e7981 */ /* 0x000e28000c1e1900 */
[----:B------:R-:W0:Y:S01]  /*7590*/  LDG.E R32, desc[UR18][R32.64+0x4] ;  /* 0x0000041220207981 */ /* 0x000e22000c1e1900 */
[----:B-1----:R-:W1:Y:S01]  /*75a0*/  MUFU.RCP R79, R18 ;  /* 0x00000012004f7308 */ /* 0x002e620000001000 */
[----:B------:R-:W-:Y:S01]  /*75b0*/  BSSY.RECONVERGENT B4, `(.L_x_96) ;  /* 0x000000f000047945 */ /* 0x000fe20003800200 */
[----:B--2---:R-:W-:-:S04]  /*75c0*/  FMUL R0, R85, R86 ;  /* 0x0000005655007220 */ /* 0x004fc80000400000 */
[----:B---3--:R-:W-:Y:S01]  /*75d0*/  FFMA R19, R81, R82, R0 ;  /* 0x0000005251137223 */ /* 0x008fe20000000000 */
[----:B-1----:R-:W-:-:S03]  /*75e0*/  FFMA R0, R79, -R18, 1 ;  /* 0x3f8000004f007423 */ /* 0x002fc60000000812 */
[----:B0-----:R-:W-:-:S04]  /*75f0*/  FFMA R75, R30, R32, R19 ;  /* 0x000000201e4b7223 */ /* 0x001fc80000000013 */
[----:B------:R-:W0:Y:S01]  /*7600*/  FCHK P0, R75, R18 ;  /* 0x000000124b007302 */ /* 0x000e220000000000 */
[----:B------:R-:W-:-:S04]  /*7610*/  FFMA R0, R79, R0, R79 ;  /* 0x000000004f007223 */ /* 0x000fc8000000004f */
        /* <DEDUP_REMOVED lines=8> */
.L_x_97:
[----:B------:R-:W-:Y:S05]  /*76a0*/  BSYNC.RECONVERGENT B4 ;  /* 0x0000000000047941 */ /* 0x000fea0003800200 */
.L_x_96:
[----:B------:R-:W2:Y:S01]  /*76b0*/  LDG.E R15, desc[UR18][R14.64] ;  /* 0x000000120e0f7981 */ /* 0x000ea2000c1e1900 */
[----:B------:R-:W0:Y:S01]  /*76c0*/  LDCU UR5, c[0x0][0x478] ;  /* 0x00008f00ff0577ac */ /* 0x000e220008000800 */
[----:B------:R-:W1:Y:S02]  /*76d0*/  LDC.64 R18, c[0x0][0x388] ;  /* 0x0000e200ff127b82 */ /* 0x000e640000000a00 */
[----:B------:R-:W3:Y:S01]  /*76e0*/  LDG.E R13, desc[UR18][R12.64] ;  /* 0x000000120c0d7981 */ /* 0x000ee2000c1e1900 */
[----:B------:R-:W4:Y:S03]  /*76f0*/  LDCU UR6, c[0x0][0x460] ;  /* 0x00008c00ff0677ac */ /* 0x000f260008000800 */
[----:B------:R-:W0:Y:S01]  /*7700*/  LDG.E R31, desc[UR18][R88.64] ;  /* 0x00000012581f7981 */ /* 0x000e22000c1e1900 */
[----:B------:R-:W5:Y:S03]  /*7710*/  LDCU.64 UR8, c[0x0][0x458] ;  /* 0x00008b00ff0877ac */ /* 0x000f660008000a00 */
[----:B------:R-:W3:Y:S04]  /*7720*/  LDG.E R10, desc[UR18][R10.64] ;  /* 0x000000120a0a7981 */ /* 0x000ee8000c1e1900 */
[----:B------:R-:W3:Y:S01]  /*7730*/  LDG.E R8, desc[UR18][R8.64+0x4] ;  /* 0x0000041208087981 */ /* 0x000ee2000c1e1900 */
[----:B------:R-:W-:Y:S01]  /*7740*/  FADD R16, R16, 1 ;  /* 0x3f80000010107421 */ /* 0x000fe20000000000 */
[----:B------:R-:W-:-:S02]  /*7750*/  IADD3 R7, PT, PT, R7, 0x2, RZ ;  /* 0x0000000207077810 */ /* 0x000fc40007ffe0ff */
[----:B----4-:R-:W-:Y:S02]  /*7760*/  IADD3 R17, PT, PT, R17, UR6, RZ ;  /* 0x0000000611117c10 */ /* 0x010fe4000fffe0ff */
[----:B-----5:R-:W-:Y:S02]  /*7770*/  MOV R77, UR9 ;  /* 0x00000009004d7c02 */ /* 0x020fe40008000f00 */
[----:B------:R-:W-:Y:S01]  /*7780*/  MOV R30, UR8 ;  /* 0x00000008001e7c02 */ /* 0x000fe20008000f00 */
[----:B--2---:R-:W-:-:S04]  /*7790*/  FMUL R33, R86, R15 ;  /* 0x0000000f56217220 */ /* 0x004fc80000400000 */
[----:B---3--:R-:W-:Y:S01]  /*77a0*/  FFMA R33, R82, R13, R33 ;  /* 0x0000000d52217223 */ /* 0x008fe20000000021 */
[C---:B0-----:R-:W-:Y:S01]  /*77b0*/  FMUL R0, R31.reuse, UR5 ;  /* 0x000000051f007c20 */ /* 0x041fe20008400000 */
[----:B------:R-:W-:Y:S01]  /*77c0*/  FADD R13, -R31, 1 ;  /* 0x3f8000001f0d7421 */ /* 0x000fe20000000100 */
[----:B------:R-:W0:Y:S01]  /*77d0*/  LDCU UR5, c[0x0][0x468] ;  /* 0x00008d00ff0577ac */ /* 0x000e220008000800 */
[----:B------:R-:W-:Y:S02]  /*77e0*/  FFMA R33, R32, R10, R33 ;  /* 0x0000000a20217223 */ /* 0x000fe40000000021 */
[----:B------:R-:W-:Y:S01]  /*77f0*/  FMUL R0, R0, R13 ;  /* 0x0000000d00007220 */ /* 0x000fe20000400000 */
[----:B------:R-:W-:-:S03]  /*7800*/  FMUL R31, R8, R31 ;  /* 0x0000001f081f7220 */ /* 0x000fc60000400000 */
[----:B------:R-:W-:Y:S01]  /*7810*/  FMUL R33, R0, R33 ;  /* 0x0000002100217220 */ /* 0x000fe20000400000 */
[----:B------:R-:W-:-:S03]  /*7820*/  IMAD R0, R17, R77, R4 ;  /* 0x0000004d11007224 */ /* 0x000fc600078e0204 */
[----:B------:R-:W-:Y:S01]  /*7830*/  FMUL R8, R8, R33 ;  /* 0x0000002108087220 */ /* 0x000fe20000400000 */
[----:B------:R-:W-:-:S03]  /*7840*/  IMAD R9, R0, R30, R3 ;  /* 0x0000001e00097224 */ /* 0x000fc600078e0203 */
[----:B------:R-:W-:Y:S01]  /*7850*/  FFMA R31, R31, R16, R8 ;  /* 0x000000101f1f7223 */ /* 0x000fe20000000008 */
[----:B-1----:R-:W-:Y:S01]  /*7860*/  IMAD.WIDE R18, R9, 0x4, R18 ;  /* 0x0000000409127825 */ /* 0x002fe200078e0212 */
[----:B0-----:R-:W-:-:S04]  /*7870*/  MOV R0, UR5 ;  /* 0x0000000500007c02 */ /* 0x001fc80008000f00 */
[----:B------:R0:W-:Y:S01]  /*7880*/  STG.E desc[UR18][R18.64], R31 ;  /* 0x0000001f12007986 */ /* 0x0001e2000c101912 */
[----:B------:R-:W-:-:S04]  /*7890*/  LOP3.LUT R9, R0, 0x7ffffffe, RZ, 0xc0, !PT ;  /* 0x7ffffffe00097812 */ /* 0x000fc800078ec0ff */
[----:B------:R-:W-:-:S13]  /*78a0*/  ISETP.NE.AND P0, PT, R7, R9, PT ;  /* 0x000000090700720c */ /* 0x000fda0003f05270 */
[----:B0-----:R-:W-:Y:S05]  /*78b0*/  @P0 BRA `(.L_x_98) ;  /* 0xfffffff400fc0947 */ /* 0x001fea000383ffff */
.L_x_93:
[----:B------:R-:W-:-:S04]  /*78c0*/  LOP3.LUT R0, R0, 0x1, RZ, 0xc0, !PT ;  /* 0x0000000100007812 */ /* 0x000fc800078ec0ff */
[----:B------:R-:W-:-:S13]  /*78d0*/  ISETP.NE.U32.AND P0, PT, R0, 0x1, PT ;  /* 0x000000010000780c */ /* 0x000fda0003f05070 */
[----:B------:R-:W-:Y:S05]  /*78e0*/  @P0 BRA `(.L_x_69) ;  /* 0x0000000400200947 */ /* 0x000fea0003800000 */
[----:B------:R-:W0:Y:S01]  /*78f0*/  LDC.64 R14, c[0x0][0x418] ;  /* 0x00010600ff0e7b82 */ /* 0x000e220000000a00 */
[----:B------:R-:W-:-:S04]  /*7900*/  IMAD R8, R2, R77, R4 ;  /* 0x0000004d02087224 */ /* 0x000fc800078e0204 */
[----:B------:R-:W-:-:S03]  /*7910*/  IMAD R8, R8, R30, R3 ;  /* 0x0000001e08087224 */ /* 0x000fc600078e0203 */
[----:B------:R-:W1:Y:S08]  /*7920*/  LDC.64 R16, c[0x0][0x3b8] ;  /* 0x0000ee00ff107b82 */ /* 0x000e700000000a00 */
[----:B------:R-:W2:Y:S08]  /*7930*/  LDC.64 R10, c[0x0][0x410] ;  /* 0x00010400ff0a7b82 */ /* 0x000eb00000000a00 */
[----:B------:R-:W3:Y:S01]  /*7940*/  LDC.64 R12, c[0x0][0x3b0] ;  /* 0x0000ec00ff0c7b82 */ /* 0x000ee20000000a00 */
[----:B0-----:R-:W-:-:S06]  /*7950*/  IMAD.WIDE R30, R8, 0x4, R14 ;  /* 0x00000004081e7825 */ /* 0x001fcc00078e020e */
[----:B------:R-:W4:Y:S01]  /*7960*/  LDG.E R30, desc[UR18][R30.64] ;  /* 0x000000121e1e7981 */ /* 0x000f22000c1e1900 */
[----:B------:R-:W0:Y:S01]  /*7970*/  LDC.64 R32, c[0x0][0x420] ;  /* 0x00010800ff207b82 */ /* 0x000e220000000a00 */
[----:B-1----:R-:W-:-:S05]  /*7980*/  IMAD.WIDE.U32 R14, R9, 0x4, R16 ;  /* 0x00000004090e7825 */ /* 0x002fca00078e0010 */
[----:B------:R-:W4:Y:S02]  /*7990*/  LDG.E R7, desc[UR18][R14.64] ;  /* 0x000000120e077981 */ /* 0x000f24000c1e1900 */
[----:B------:R-:W1:Y:S01]  /*79a0*/  LDC.64 R74, c[0x0][0x3c0] ;  /* 0x0000f000ff4a7b82 */ /* 0x000e620000000a00 */
[----:B--2---:R-:W-:-:S06]  /*79b0*/  IMAD.WIDE R18, R8, 0x4, R10 ;  /* 0x0000000408127825 */ /* 0x004fcc00078e020a */
[----:B------:R-:W2:Y:S01]  /*79c0*/  LDG.E R19, desc[UR18][R18.64] ;  /* 0x0000001212137981 */ /* 0x000ea2000c1e1900 */
[----:B---3--:R-:W-:-:S05]  /*79d0*/  IMAD.WIDE.U32 R12, R9, 0x4, R12 ;  /* 0x00000004090c7825 */ /* 0x008fca00078e000c */
[----:B------:R-:W2:Y:S01]  /*79e0*/  LDG.E R10, desc[UR18][R12.64] ;  /* 0x000000120c0a7981 */ /* 0x000ea2000c1e1900 */
[----:B0-----:R-:W-:-:S06]  /*79f0*/  IMAD.WIDE R32, R8, 0x4, R32 ;  /* 0x0000000408207825 */ /* 0x001fcc00078e0220 */
[----:B------:R-:W3:Y:S01]  /*7a00*/  LDG.E R33, desc[UR18][R32.64] ;  /* 0x0000001220217981 */ /* 0x000ee2000c1e1900 */
[----:B-1----:R-:W-:Y:S02]  /*7a10*/  IMAD.WIDE.U32 R16, R9, 0x4, R74 ;  /* 0x0000000409107825 */ /* 0x002fe400078e004a */
[----:B------:R-:W0:Y:S03]  /*7a20*/  LDC R74, c[0x0][0x470] ;  /* 0x00011c00ff4a7b82 */ /* 0x000e260000000800 */
[----:B------:R-:W3:Y:S01]  /*7a30*/  LDG.E R11, desc[UR18][R16.64] ;  /* 0x00000012100b7981 */ /* 0x000ee2000c1e1900 */
[----:B0-----:R-:W0:Y:S01]  /*7a40*/  MUFU.RCP R77, R74 ;  /* 0x0000004a004d7308 */ /* 0x001e220000001000 */
[----:B------:R-:W-:Y:S01]  /*7a50*/  BSSY.RECONVERGENT B4, `(.L_x_99) ;  /* 0x0000010000047945 */ /* 0x000fe20003800200 */
[----:B0-----:R-:W-:-:S04]  /*7a60*/  FFMA R0, R77, -R74, 1 ;  /* 0x3f8000004d007423 */ /* 0x001fc8000000084a */
[----:B------:R-:W-:Y:S01]  /*7a70*/  FFMA R0, R77, R0, R77 ;  /* 0x000000004d007223 */ /* 0x000fe2000000004d */
[----:B----4-:R-:W-:-:S04]  /*7a80*/  FMUL R30, R30, R7 ;  /* 0x000000071e1e7220 */ /* 0x010fc80000400000 */
[----:B--2---:R-:W-:-:S04]  /*7a90*/  FFMA R30, R19, R10, R30 ;  /* 0x0000000a131e7223 */ /* 0x004fc8000000001e */
[----:B---3--:R-:W-:-:S04]  /*7aa0*/  FFMA R75, R33, R11, R30 ;  /* 0x0000000b214b7223 */ /* 0x008fc8000000001e */
        /* <DEDUP_REMOVED lines=9> */
[----:B------:R-:W-:-:S07]  /*7b40*/  IMAD.MOV.U32 R0, RZ, RZ, R16 ;  /* 0x000000ffff007224 */ /* 0x000fce00078e0010 */
.L_x_100:
[----:B------:R-:W-:Y:S05]  /*7b50*/  BSYNC.RECONVERGENT B4 ;  /* 0x0000000000047941 */ /* 0x000fea0003800200 */
.L_x_99:
[----:B------:R-:W0:Y:S01]  /*7b60*/  LDC.64 R16, c[0x0][0x3d8] ;  /* 0x0000f600ff107b82 */ /* 0x000e220000000a00 */
[----:B------:R-:W2:Y:S01]  /*7b70*/  LDG.E R89, desc[UR18][R88.64] ;  /* 0x0000001258597981 */ /* 0x000ea2000c1e1900 */
[----:B------:R-:W1:Y:S01]  /*7b80*/  LDCU UR5, c[0x0][0x478] ;  /* 0x00008f00ff0577ac */ /* 0x000e620008000800 */
[----:B------:R-:W3:Y:S05]  /*7b90*/  LDCU UR6, c[0x0][0x460] ;  /* 0x00008c00ff0677ac */ /* 0x000eea0008000800 */
[----:B------:R-:W4:Y:S01]  /*7ba0*/  LDC.64 R12, c[0x0][0x3d0] ;  /* 0x0000f400ff0c7b82 */ /* 0x000f220000000a00 */
[----:B------:R-:W5:Y:S07]  /*7bb0*/  LDCU.64 UR8, c[0x0][0x458] ;  /* 0x00008b00ff0877ac */ /* 0x000f6e0008000a00 */
[----:B------:R-:W1:Y:S08]  /*7bc0*/  LDC.64 R30, c[0x0][0x3e0] ;  /* 0x0000f800ff1e7b82 */ /* 0x000e700000000a00 */
[----:B------:R-:W3:Y:S01]  /*7bd0*/  LDC.64 R14, c[0x0][0x3a8] ;  /* 0x0000ea00ff0e7b82 */ /* 0x000ee20000000a00 */
[----:B0-----:R-:W-:-:S06]  /*7be0*/  IMAD.WIDE R18, R8, 0x4, R16 ;  /* 0x0000000408127825 */ /* 0x001fcc00078e0210 */
[----:B------:R-:W5:Y:S01]  /*7bf0*/  LDG.E R18, desc[UR18][R18.64] ;  /* 0x0000001212127981 */ /* 0x000f62000c1e1900 */
[C---:B----4-:R-:W-:Y:S02]  /*7c00*/  IMAD.WIDE R16, R8.reuse, 0x4, R12 ;  /* 0x0000000408107825 */ /* 0x050fe400078e020c */
[----:B------:R-:W0:Y:S04]  /*7c10*/  LDC.64 R12, c[0x0][0x388] ;  /* 0x0000e200ff0c7b82 */ /* 0x000e280000000a00 */
[----:B------:R-:W4:Y:S01]  /*7c20*/  LDG.E R17, desc[UR18][R16.64] ;  /* 0x0000001210117981 */ /* 0x000f22000c1e1900 */
[----:B-1----:R-:W-:-:S06]  /*7c30*/  IMAD.WIDE R30, R8, 0x4, R30 ;  /* 0x00000004081e7825 */ /* 0x002fcc00078e021e */
[----:B------:R-:W4:Y:S01]  /*7c40*/  LDG.E R30, desc[UR18][R30.64] ;  /* 0x000000121e1e7981 */ /* 0x000f22000c1e1900 */
[----:B---3--:R-:W-:-:S06]  /*7c50*/  IMAD.WIDE.U32 R14, R9, 0x4, R14 ;  /* 0x00000004090e7825 */ /* 0x008fcc00078e000e */
[----:B------:R-:W3:Y:S01]  /*7c60*/  LDG.E R14, desc[UR18][R14.64] ;  /* 0x000000120e0e7981 */ /* 0x000ee2000c1e1900 */
[----:B------:R-:W-:Y:S02]  /*7c70*/  IMAD R9, R9, UR6, R2 ;  /* 0x0000000609097c24 */ /* 0x000fe4000f8e0202 */
[----:B------:R-:W-:Y:S01]  /*7c80*/  FADD R0, R0, 1 ;  /* 0x3f80000000007421 */ /* 0x000fe20000000000 */
[----:B--2---:R-:W-:Y:S01]  /*7c90*/  FADD R8, -R89, 1 ;  /* 0x3f80000059087421 */ /* 0x004fe20000000100 */
[----:B-----5:R-:W-:Y:S01]  /*7ca0*/  FMUL R19, R7, R18 ;  /* 0x0000001207137220 */ /* 0x020fe20000400000 */
[----:B------:R-:W-:-:S03]  /*7cb0*/  FMUL R7, R89, UR5 ;  /* 0x0000000559077c20 */ /* 0x000fc60008400000 */
[----:B----4-:R-:W-:Y:S01]  /*7cc0*/  FFMA R10, R10, R17, R19 ;  /* 0x000000110a0a7223 */ /* 0x010fe20000000013 */
[----:B------:R-:W-:Y:S01]  /*7cd0*/  FMUL R7, R7, R8 ;  /* 0x0000000807077220 */ /* 0x000fe20000400000 */
[----:B------:R-:W-:Y:S02]  /*7ce0*/  IMAD R8, R9, UR9, R4 ;  /* 0x0000000909087c24 */ /* 0x000fe4000f8e0204 */
[----:B------:R-:W-:-:S04]  /*7cf0*/  FFMA R10, R11, R30, R10 ;  /* 0x0000001e0b0a7223 */ /* 0x000fc8000000000a */
[----:B------:R-:W-:Y:S01]  /*7d00*/  FMUL R7, R7, R10 ;  /* 0x0000000a07077220 */ /* 0x000fe20000400000 */
[----:B---3--:R-:W-:-:S03]  /*7d10*/  FMUL R89, R14, R89 ;  /* 0x000000590e597220 */ /* 0x008fc60000400000 */
[----:B------:R-:W-:Y:S01]  /*7d20*/  FMUL R14, R14, R7 ;  /* 0x000000070e0e7220 */ /* 0x000fe20000400000 */
[----:B------:R-:W-:-:S03]  /*7d30*/  IMAD R7, R8, UR8, R3 ;  /* 0x0000000808077c24 */ /* 0x000fc6000f8e0203 */
[----:B------:R-:W-:Y:S01]  /*7d40*/  FFMA R89, R89, R0, R14 ;  /* 0x0000000059597223 */ /* 0x000fe2000000000e */
[----:B0-----:R-:W-:-:S05]  /*7d50*/  IMAD.WIDE R12, R7, 0x4, R12 ;  /* 0x00000004070c7825 */ /* 0x001fca00078e020c */
[----:B------:R4:W-:Y:S02]  /*7d60*/  STG.E desc[UR18][R12.64], R89 ;  /* 0x000000590c007986 */ /* 0x0009e4000c101912 */
.L_x_69:
[----:B------:R-:W-:Y:S05]  /*7d70*/  BSYNC.RECONVERGENT B1 ;  /* 0x0000000000017941 */ /* 0x000fea0003800200 */
.L_x_68:
[----:B0123--:R-:W0:Y:S01]  /*7d80*/  LDC R9, c[0x0][0x460] ;  /* 0x00011800ff097b82 */ /* 0x00fe220000000800 */
[----:B------:R-:W1:Y:S07]  /*7d90*/  LDCU UR5, c[0x0][0x45c] ;  /* 0x00008b80ff0577ac */ /* 0x000e6e0008000800 */
[----:B------:R-:W2:Y:S01]  /*7da0*/  LDC R0, c[0x0][0x468] ;  /* 0x00011a00ff007b82 */ /* 0x000ea20000000800 */
[----:B-1----:R-:W-:Y:S02]  /*7db0*/  MOV R11, UR5 ;  /* 0x00000005000b7c02 */ /* 0x002fe40008000f00 */
[----:B0-----:R-:W-:-:S04]  /*7dc0*/  IADD3 R7, PT, PT, R9, -0x1, RZ ;  /* 0xffffffff09077810 */ /* 0x001fc80007ffe0ff */
[----:B------:R-:W-:Y:S02]  /*7dd0*/  ISETP.GE.AND P0, PT, R2, R7, PT ;  /* 0x000000070200720c */ /* 0x000fe40003f06270 */
[----:B------:R-:W-:-:S04]  /*7de0*/  IADD3 R7, PT, PT, R11, -0x1, RZ ;  /* 0xffffffff0b077810 */ /* 0x000fc80007ffe0ff */
[----:B------:R-:W-:-:S04]  /*7df0*/  ISETP.GE.OR P0, PT, R4, R7, P0 ;  /* 0x000000070400720c */ /* 0x000fc80000706670 */
[----:B------:R-:W-:-:S04]  /*7e00*/  ISETP.EQ.OR P0, PT, R2, RZ, P0 ;  /* 0x000000ff0200720c */ /* 0x000fc80000702670 */
[----:B--2---:R-:W-:-:S13]  /*7e10*/  ISETP.LT.OR P0, PT, R0, 0x1, P0 ;  /* 0x000000010000780c */ /* 0x004fda0000701670 */
[----:B------:R-:W-:Y:S05]  /*7e20*/  @P0 BRA `(.L_x_6) ;  /* 0x0000000800a00947 */ /* 0x000fea0003800000 */
[----:B------:R-:W-:Y:S01]  /*7e30*/  ISETP.GE.U32.AND P0, PT, R0, 0x4, PT ;  /* 0x000000040000780c */ /* 0x000fe20003f06070 */
[----:B------:R-:W-:-:S12]  /*7e40*/  HFMA2 R8, -RZ, RZ, 0, 0 ;  /* 0x00000000ff087431 */ /* 0x000fd800000001ff */
[----:B------:R-:W-:Y:S05]  /*7e50*/  @!P0 BRA `(.L_x_101) ;  /* 0x00000004005c8947 */ /* 0x000fea0003800000 */
[----:B------:R-:W-:Y:S01]  /*7e60*/  MOV R8, RZ ;  /* 0x000000ff00087202 */ /* 0x000fe20000000f00 */
[----:B------:R-:W0:Y:S01]  /*7e70*/  LDCU UR5, c[0x0][0x458] ;  /* 0x00008b00ff0577ac */ /* 0x000e220008000800 */
[----:B------:R-:W-:-:S05]  /*7e80*/  NOP ;  /* 0x0000000000007918 */ /* 0x000fca0000000000 */
.L_x_102:
[----:B-1--4-:R-:W1:Y:S08]  /*7e90*/  LDC.64 R12, c[0x0][0x3b8] ;  /* 0x0000ee00ff0c7b82 */ /* 0x012e700000000a00 */
[----:B------:R-:W2:Y:S08]  /*7ea0*/  LDC.64 R14, c[0x0][0x3c0] ;  /* 0x0000f000ff0e7b82 */ /* 0x000eb00000000a00 */
[----:B------:R-:W3:Y:S01]  /*7eb0*/  LDC.64 R16, c[0x0][0x3b0] ;  /* 0x0000ec00ff107b82 */ /* 0x000ee20000000a00 */
[----:B-1----:R-:W-:-:S07]  /*7ec0*/  IMAD.WIDE.U32 R12, R8, 0x4, R12 ;  /* 0x00000004080c7825 */ /* 0x002fce00078e000c */
[----:B------:R-:W1:Y:S01]  /*7ed0*/  LDC.64 R18, c[0x0][0x388] ;  /* 0x0000e200ff127b82 */ /* 0x000e620000000a00 */
[----:B------:R-:W4:Y:S01]  /*7ee0*/  LDG.E R32, desc[UR18][R12.64] ;  /* 0x000000120c207981 */ /* 0x000f22000c1e1900 */
[----:B--2---:R-:W-:-:S05]  /*7ef0*/  IMAD.WIDE.U32 R14, R8, 0x4, R14 ;  /* 0x00000004080e7825 */ /* 0x004fca00078e000e */
[----:B------:R-:W2:Y:S01]  /*7f00*/  LDG.E R33, desc[UR18][R14.64] ;  /* 0x000000120e217981 */ /* 0x000ea2000c1e1900 */
[----:B---3--:R-:W-:-:S05]  /*7f10*/  IMAD.WIDE.U32 R16, R8, 0x4, R16 ;  /* 0x0000000408107825 */ /* 0x008fca00078e0010 */
[----:B------:R-:W3:Y:S01]  /*7f20*/  LDG.E R10, desc[UR18][R16.64] ;  /* 0x00000012100a7981 */ /* 0x000ee2000c1e1900 */
[----:B------:R-:W-:Y:S01]  /*7f30*/  IMAD R76, R8, R9, R2 ;  /* 0x00000009084c7224 */ /* 0x000fe200078e0202 */
[----:B----45:R-:W4:Y:S08]  /*7f40*/  F2I.TRUNC.NTZ R31, R32 ;  /* 0x00000020001f7305 */ /* 0x030f30000020f100 */
[----:B--2---:R-:W2:Y:S08]  /*7f50*/  F2I.TRUNC.NTZ R33, R33 ;  /* 0x0000002100217305 */ /* 0x004eb0000020f100 */
[----:B---3--:R-:W3:Y:S01]  /*7f60*/  F2I.TRUNC.NTZ R10, R10 ;  /* 0x0000000a000a7305 */ /* 0x008ee2000020f100 */
[----:B----4-:R-:W-:-:S02]  /*7f70*/  IADD3 R74, PT, PT, R4, R31, RZ ;  /* 0x0000001f044a7210 */ /* 0x010fc40007ffe0ff */
[----:B--2---:R-:W-:-:S05]  /*7f80*/  IADD3 R31, PT, PT, R33, R76, RZ ;  /* 0x0000004c211f7210 */ /* 0x004fca0007ffe0ff */
[----:B------:R-:W-:Y:S01]  /*7f90*/  IMAD R31, R31, R11, R74 ;  /* 0x0000000b1f1f7224 */ /* 0x000fe200078e024a */
[----:B---3--:R-:W-:-:S05]  /*7fa0*/  IADD3 R30, PT, PT, R3, R10, RZ ;  /* 0x0000000a031e7210 */ /* 0x008fca0007ffe0ff */
[----:B0-----:R-:W-:-:S04]  /*7fb0*/  IMAD R31, R31, UR5, R30 ;  /* 0x000000051f1f7c24 */ /* 0x001fc8000f8e021e */
[----:B-1----:R-:W-:-:S06]  /*7fc0*/  IMAD.WIDE R30, R31, 0x4, R18 ;  /* 0x000000041f1e7825 */ /* 0x002fcc00078e0212 */
[----:B------:R-:W2:Y:S01]  /*7fd0*/  LDG.E R31, desc[UR18][R30.64] ;  /* 0x000000121e1f7981 */ /* 0x000ea2000c1e1900 */
[----:B------:R-:W-:-:S04]  /*7fe0*/  IMAD R32, R76, R11, R4 ;  /* 0x0000000b4c207224 */ /* 0x000fc800078e0204 */
[----:B------:R-:W-:-:S04]  /*7ff0*/  IMAD R33, R32, UR5, R3 ;  /* 0x0000000520217c24 */ /* 0x000fc8000f8e0203 */
[----:B------:R-:W-:-:S05]  /*8000*/  IMAD.WIDE R32, R33, 0x4, R18 ;  /* 0x0000000421207825 */ /* 0x000fca00078e0212 */
[----:B--2---:R0:W-:Y:S04]  /*8010*/  STG.E desc[UR18][R32.64], R31 ;  /* 0x0000001f20007986 */ /* 0x0041e8000c101912 */
[----:B------:R-:W2:Y:S04]  /*8020*/  LDG.E R74, desc[UR18][R12.64+0x4] ;  /* 0x000004120c4a7981 */ /* 0x000ea8000c1e1900 */
[----:B------:R-:W3:Y:S04]  /*8030*/  LDG.E R77, desc[UR18][R14.64+0x4] ;  /* 0x000004120e4d7981 */ /* 0x000ee8000c1e1900 */
[----:B------:R-:W4:Y:S01]  /*8040*/  LDG.E R10, desc[UR18][R16.64+0x4] ;  /* 0x00000412100a7981 */ /* 0x000f22000c1e1900 */
[----:B------:R-:W-:Y:S01]  /*8050*/  IADD3 R78, PT, PT, R76, R9, RZ ;  /* 0x000000094c4e7210 */ /* 0x000fe20007ffe0ff */
[----:B--2---:R-:W1:Y:S08]  /*8060*/  F2I.TRUNC.NTZ R75, R74 ;  /* 0x0000004a004b7305 */ /* 0x004e70000020f100 */
[----:B---3--:R-:W2:Y:S08]  /*8070*/  F2I.TRUNC.NTZ R77, R77 ;  /* 0x0000004d004d7305 */ /* 0x008eb0000020f100 */
[----:B----4-:R-:W3:Y:S01]  /*8080*/  F2I.TRUNC.NTZ R10, R10 ;  /* 0x0000000a000a7305 */ /* 0x010ee2000020f100 */
[----:B-1----:R-:W-:Y:S01]  /*8090*/  IADD3 R76, PT, PT, R4, R75, RZ ;  /* 0x0000004b044c7210 */ /* 0x002fe20007ffe0ff */
[----:B--2---:R-:W-:-:S04]  /*80a0*/  IMAD.IADD R75, R77, 0x1, R78 ;  /* 0x000000014d4b7824 */ /* 0x004fc800078e024e */
[----:B------:R-:W-:Y:S01]  /*80b0*/  IMAD R75, R75, R11, R76 ;  /* 0x0000000b4b4b7224 */ /* 0x000fe200078e024c */
[----:B---3--:R-:W-:-:S05]  /*80c0*/  IADD3 R30, PT, PT, R3, R10, RZ ;  /* 0x0000000a031e7210 */ /* 0x008fca0007ffe0ff */
[----:B0-----:R-:W-:-:S04]  /*80d0*/  IMAD R31, R75, UR5, R30 ;  /* 0x000000054b1f7c24 */ /* 0x001fc8000f8e021e */
[----:B------:R-:W-:-:S06]  /*80e0*/  IMAD.WIDE R30, R31, 0x4, R18 ;  /* 0x000000041f1e7825 */ /* 0x000fcc00078e0212 */
        /* <DEDUP_REMOVED lines=12> */
[----:B-1----:R-:W-:-:S02]  /*81b0*/  IADD3 R76, PT, PT, R4, R75, RZ ;  /* 0x0000004b044c7210 */ /* 0x002fc40007ffe0ff */
[----:B--2---:R-:W-:-:S05]  /*81c0*/  IADD3 R75, PT, PT, R77, R78, RZ ;  /* 0x0000004e4d4b7210 */ /* 0x004fca0007ffe0ff */
        /* <DEDUP_REMOVED lines=18> */
[----:B0-----:R-:W-:Y:S01]  /*82f0*/  IMAD R31, R76, R11, R30 ;  /* 0x0000000b4c1f7224 */ /* 0x001fe200078e021e */
[----:B---3--:R-:W-:-:S05]  /*8300*/  IADD3 R10, PT, PT, R3, R10, RZ ;  /* 0x0000000a030a7210 */ /* 0x008fca0007ffe0ff */
[----:B------:R-:W-:-:S04]  /*8310*/  IMAD R13, R31, UR5, R10 ;  /* 0x000000051f0d7c24 */ /* 0x000fc8000f8e020a */
[----:B------:R-:W-:-:S06]  /*8320*/  IMAD.WIDE R12, R13, 0x4, R18 ;  /* 0x000000040d0c7825 */ /* 0x000fcc00078e0212 */
[----:B------:R-:W2:Y:S01]  /*8330*/  LDG.E R13, desc[UR18][R12.64] ;  /* 0x000000120c0d7981 */ /* 0x000ea2000c1e1900 */
[----:B------:R-:W-:-:S04]  /*8340*/  IMAD R10, R77, R11, R4 ;  /* 0x0000000b4d0a7224 */ /* 0x000fc800078e0204 */
[----:B------:R-:W-:-:S04]  /*8350*/  IMAD R15, R10, UR5, R3 ;  /* 0x000000050a0f7c24 */ /* 0x000fc8000f8e0203 */
[----:B------:R-:W-:Y:S01]  /*8360*/  IMAD.WIDE R18, R15, 0x4, R18 ;  /* 0x000000040f127825 */ /* 0x000fe200078e0212 */
[----:B------:R-:W-:Y:S02]  /*8370*/  LOP3.LUT R15, R0, 0x7ffffffc, RZ, 0xc0, !PT ;  /* 0x7ffffffc000f7812 */ /* 0x000fe400078ec0ff */
[----:B------:R-:W-:-:S04]  /*8380*/  IADD3 R8, PT, PT, R8, 0x4, RZ ;  /* 0x0000000408087810 */ /* 0x000fc80007ffe0ff */
[----:B------:R-:W-:Y:S01]  /*8390*/  ISETP.NE.AND P0, PT, R8, R15, PT ;  /* 0x0000000f0800720c */ /* 0x000fe20003f05270 */
[----:B--2---:R1:W-:-:S12]  /*83a0*/  STG.E desc[UR18][R18.64], R13 ;  /* 0x0000000d12007986 */ /* 0x0043d8000c101912 */
[----:B------:R-:W-:Y:S05]  /*83b0*/  @P0 BRA `(.L_x_102) ;  /* 0xfffffff800b40947 */ /* 0x000fea000383ffff */
[----:B------:R-:W-:-:S07]  /*83c0*/  IMAD.MOV.U32 R8, RZ, RZ, R15 ;  /* 0x000000ffff087224 */ /* 0x000fce00078e000f */
.L_x_101:
[----:B------:R-:W-:-:S13]  /*83d0*/  LOP3.LUT P0, R10, R0, 0x3, RZ, 0xc0, !PT ;  /* 0x00000003000a7812 */ /* 0x000fda000780c0ff */
[----:B------:R-:W-:Y:S05]  /*83e0*/  @!P0 BRA `(.L_x_6) ;  /* 0x0000000400308947 */ /* 0x000fea0003800000 */
[----:B------:R-:W-:Y:S02]  /*83f0*/  ISETP.NE.AND P0, PT, R10, 0x1, PT ;  /* 0x000000010a00780c */ /* 0x000fe40003f05270 */
[----:B------:R-:W-:-:S04]  /*8400*/  LOP3.LUT R0, R0, 0x1, RZ, 0xc0, !PT ;  /* 0x0000000100007812 */ /* 0x000fc800078ec0ff */
[----:B------:R-:W-:-:S07]  /*8410*/  ISETP.NE.U32.AND P1, PT, R0, 0x1, PT ;  /* 0x000000010000780c */ /* 0x000fce0003f25070 */
[----:B------:R-:W-:Y:S06]  /*8420*/  @!P0 BRA `(.L_x_103) ;  /* 0x0000000000b48947 */ /* 0x000fec0003800000 */
[----:B-1--4-:R-:W0:Y:S01]  /*8430*/  LDC.64 R12, c[0x0][0x3b8] ;  /* 0x0000ee00ff0c7b82 */ /* 0x012e220000000a00 */
[----:B------:R-:W1:Y:S07]  /*8440*/  LDCU UR5, c[0x0][0x458] ;  /* 0x00008b00ff0577ac */ /* 0x000e6e0008000800 */
[----:B------:R-:W2:Y:S08]  /*8450*/  LDC.64 R14, c[0x0][0x3c0] ;  /* 0x0000f000ff0e7b82 */ /* 0x000eb00000000a00 */
[----:B------:R-:W3:Y:S01]  /*8460*/  LDC.64 R16, c[0x0][0x3b0] ;  /* 0x0000ec00ff107b82 */ /* 0x000ee20000000a00 */
[----:B0-----:R-:W-:-:S07]  /*8470*/  IMAD.WIDE.U32 R12, R8, 0x4, R12 ;  /* 0x00000004080c7825 */ /* 0x001fce00078e000c */
[----:B------:R-:W0:Y:S01]  /*8480*/  LDC.64 R18, c[0x0][0x388] ;  /* 0x0000e200ff127b82 */ /* 0x000e220000000a00 */
        /* <DEDUP_REMOVED lines=13> */
[----:B-1----:R-:W-:-:S04]  /*8560*/  IMAD R31, R31, UR5, R10 ;  /* 0x000000051f1f7c24 */ /* 0x002fc8000f8e020a */
[----:B0-----:R-:W-:-:S06]  /*8570*/  IMAD.WIDE R30, R31, 0x4, R18 ;  /* 0x000000041f1e7825 */ /* 0x001fcc00078e0212 */
        /* <DEDUP_REMOVED lines=22> */
[----:B------:R-:W-:-:S04]  /*86e0*/  IADD3 R8, PT, PT, R8, 0x2, RZ ;  /* 0x0000000208087810 */ /* 0x000fc80007ffe0ff */
[----:B--2---:R0:W-:Y:S03]  /*86f0*/  STG.E desc[UR18][R18.64], R13 ;  /* 0x0000000d12007986 */ /* 0x0041e6000c101912 */
.L_x_103:
[----:B------:R-:W-:Y:S05]  /*8700*/  @P1 BRA `(.L_x_6) ;  /* 0x0000000000681947 */ /* 0x000fea0003800000 */
[----:B------:R-:W2:Y:S01]  /*8710*/  LDC.64 R14, c[0x0][0x3b8] ;  /* 0x0000ee00ff0e7b82 */ /* 0x000ea20000000a00 */
[----:B------:R-:W3:Y:S07]  /*8720*/  LDCU UR5, c[0x0][0x458] ;  /* 0x00008b00ff0577ac */ /* 0x000eee0008000800 */
[----:B------:R-:W3:Y:S08]  /*8730*/  LDC.64 R16, c[0x0][0x3c0] ;  /* 0x0000f000ff107b82 */ /* 0x000ef00000000a00 */
[----:B01--4-:R-:W0:Y:S01]  /*8740*/  LDC.64 R12, c[0x0][0x3b0] ;  /* 0x0000ec00ff0c7b82 */ /* 0x013e220000000a00 */
[----:B--2---:R-:W-:-:S07]  /*8750*/  IMAD.WIDE.U32 R14, R8, 0x4, R14 ;  /* 0x00000004080e7825 */ /* 0x004fce00078e000e */
[----:B------:R-:W1:Y:S01]  /*8760*/  LDC.64 R18, c[0x0][0x388] ;  /* 0x0000e200ff127b82 */ /* 0x000e620000000a00 */
[----:B------:R-:W2:Y:S01]  /*8770*/  LDG.E R14, desc[UR18][R14.64] ;  /* 0x000000120e0e7981 */ /* 0x000ea2000c1e1900 */
[----:B---3--:R-:W-:-:S06]  /*8780*/  IMAD.WIDE.U32 R16, R8, 0x4, R16 ;  /* 0x0000000408107825 */ /* 0x008fcc00078e0010 */
[----:B------:R-:W3:Y:S01]  /*8790*/  LDG.E R16, desc[UR18][R16.64] ;  /* 0x0000001210107981 */ /* 0x000ee2000c1e1900 */
[----:B0-----:R-:W-:-:S06]  /*87a0*/  IMAD.WIDE.U32 R12, R8, 0x4, R12 ;  /* 0x00000004080c7825 */ /* 0x001fcc00078e000c */
[----:B------:R-:W4:Y:S01]  /*87b0*/  LDG.E R12, desc[UR18][R12.64] ;  /* 0x000000120c0c7981 */ /* 0x000f22000c1e1900 */
[----:B------:R-:W-:Y:S01]  /*87c0*/  IMAD R33, R8, R9, R2 ;  /* 0x0000000908217224 */ /* 0x000fe200078e0202 */
[----:B--2--5:R-:W0:Y:S08]  /*87d0*/  F2I.TRUNC.NTZ R31, R14 ;  /* 0x0000000e001f7305 */ /* 0x024e30000020f100 */
[----:B---3--:R-:W2:Y:S08]  /*87e0*/  F2I.TRUNC.NTZ R10, R16 ;  /* 0x00000010000a7305 */ /* 0x008eb0000020f100 */
[----:B----4-:R-:W3:Y:S01]  /*87f0*/  F2I.TRUNC.NTZ R0, R12 ;  /* 0x0000000c00007305 */ /* 0x010ee2000020f100 */
[----:B0-----:R-:W-:-:S02]  /*8800*/  IADD3 R8, PT, PT, R4, R31, RZ ;  /* 0x0000001f04087210 */ /* 0x001fc40007ffe0ff */
[----:B--2---:R-:W-:-:S05]  /*8810*/  IADD3 R10, PT, PT, R10, R33, RZ ;  /* 0x000000210a0a7210 */ /* 0x004fca0007ffe0ff */
[----:B------:R-:W-:Y:S02]  /*8820*/  IMAD R9, R10, R11, R8 ;  /* 0x0000000b0a097224 */ /* 0x000fe400078e0208 */
[----:B---3--:R-:W-:-:S04]  /*8830*/  IMAD.IADD R0, R3, 0x1, R0 ;  /* 0x0000000103007824 */ /* 0x008fc800078e0200 */
[----:B------:R-:W-:-:S04]  /*8840*/  IMAD R9, R9, UR5, R0 ;  /* 0x0000000509097c24 */ /* 0x000fc8000f8e0200 */
[----:B-1----:R-:W-:-:S06]  /*8850*/  IMAD.WIDE R8, R9, 0x4, R18 ;  /* 0x0000000409087825 */ /* 0x002fcc00078e0212 */
[----:B------:R-:W2:Y:S01]  /*8860*/  LDG.E R9, desc[UR18][R8.64] ;  /* 0x0000001208097981 */ /* 0x000ea2000c1e1900 */
[----:B------:R-:W-:-:S04]  /*8870*/  IMAD R0, R33, R11, R4 ;  /* 0x0000000b21007224 */ /* 0x000fc800078e0204 */
[----:B------:R-:W-:-:S04]  /*8880*/  IMAD R13, R0, UR5, R3 ;  /* 0x00000005000d7c24 */ /* 0x000fc8000f8e0203 */
[----:B------:R-:W-:-:S05]  /*8890*/  IMAD.WIDE R12, R13, 0x4, R18 ;  /* 0x000000040d0c7825 */ /* 0x000fca00078e0212 */
[----:B--2---:R0:W-:Y:S02]  /*88a0*/  STG.E desc[UR18][R12.64], R9 ;  /* 0x000000090c007986 */ /* 0x0041e4000c101912 */
.L_x_6:
[----:B------:R-:W-:Y:S05]  /*88b0*/  BSYNC.RECONVERGENT B0 ;  /* 0x0000000000007941 */ /* 0x000fea0003800200 */
.L_x_5:
[----:B------:R-:W4:Y:S01]  /*88c0*/  LDCU UR5, c[0x0][0x458] ;  /* 0x00008b00ff0577ac */ /* 0x000f220008000800 */
[----:B0123--:R-:W0:Y:S01]  /*88d0*/  LDC.64 R8, c[0x0][0x390] ;  /* 0x0000e400ff087b82 */ /* 0x00fe220000000a00 */
[C---:B------:R-:W-:Y:S01]  /*88e0*/  ISETP.NE.AND P1, PT, R2.reuse, R7, PT ;  /* 0x000000070200720c */ /* 0x040fe20003f25270 */
[----:B------:R-:W-:Y:S01]  /*88f0*/  IMAD R0, R2, R11, R4 ;  /* 0x0000000b02007224 */ /* 0x000fe200078e0204 */
[----:B------:R-:W1:Y:S01]  /*8900*/  LDCU UR7, c[0x0][0x460] ;  /* 0x00008c00ff0777ac */ /* 0x000e620008000800 */
[----:B------:R-:W-:Y:S01]  /*8910*/  BSSY.RECONVERGENT B0, `(.L_x_104) ;  /* 0x0000231000007945 */ /* 0x000fe20003800200 */
[----:B------:R-:W2:Y:S01]  /*8920*/  LDCU.64 UR8, c[0x0][0x458] ;  /* 0x00008b00ff0877ac */ /* 0x000ea20008000a00 */
[----:B------:R-:W3:Y:S01]  /*8930*/  LDCU.64 UR12, c[0x0][0x458] ;  /* 0x00008b00ff0c77ac */ /* 0x000ee20008000a00 */
[----:B----4-:R-:W-:-:S06]  /*8940*/  UIADD3 UR6, UPT, UPT, UR5, -0x1, URZ ;  /* 0xffffffff05067890 */ /* 0x010fcc000fffe0ff */
[----:B------:R-:W-:-:S04]  /*8950*/  ISETP.NE.AND P0, PT, R3, UR6, PT ;  /* 0x0000000603007c0c */ /* 0x000fc8000bf05270 */
[----:B------:R-:W-:Y:S01]  /*8960*/  ISETP.NE.AND P0, PT, R3, RZ, P0 ;  /* 0x000000ff0300720c */ /* 0x000fe20000705270 */
[----:B------:R-:W4:Y:S03]  /*8970*/  LDCU UR6, c[0x0][0x460] ;  /* 0x00008c00ff0677ac */ /* 0x000f260008000800 */
[----:B------:R-:W-:-:S04]  /*8980*/  ISETP.NE.AND P0, PT, R4, RZ, P0 ;  /* 0x000000ff0400720c */ /* 0x000fc80000705270 */
[----:B------:R-:W-:Y:S01]  /*8990*/  ISETP.NE.AND P0, PT, R4, R7, P0 ;  /* 0x000000070400720c */ /* 0x000fe20000705270 */
[----:B------:R-:W-:-:S03]  /*89a0*/  IMAD R7, R0, UR5, R3 ;  /* 0x0000000500077c24 */ /* 0x000fc6000f8e0203 */
[----:B------:R-:W-:Y:S01]  /*89b0*/  ISETP.NE.AND P0, PT, R2, RZ, P0 ;  /* 0x000000ff0200720c */ /* 0x000fe20000705270 */
[----:B0-----:R-:W-:-:S12]  /*89c0*/  IMAD.WIDE R8, R7, 0x4, R8 ;  /* 0x0000000407087825 */ /* 0x001fd800078e0208 */
[----:B-1234-:R-:W-:Y:S05]  /*89d0*/  @P0 BRA P1, `(.L_x_105) ;  /* 0x0000002000900947 */ /* 0x01efea0000800000 */
[----:B------:R-:W0:Y:S02]  /*89e0*/  LDC R7, c[0x0][0x464] ;  /* 0x00011900ff077b82 */ /* 0x000e240000000800 */
[----:B0-----:R-:W-:-:S13]  /*89f0*/  ISETP.GE.AND P0, PT, R7, 0x1, PT ;  /* 0x000000010700780c */ /* 0x001fda0003f06270 */
[----:B------:R-:W-:Y:S05]  /*8a00*/  @!P0 BRA `(.L_x_106) ;  /* 0x0000001000408947 */ /* 0x000fea0003800000 */
[----:B------:R-:W-:Y:S02]  /*8a10*/  ISETP.GE.U32.AND P0, PT, R7, 0x4, PT ;  /* 0x000000040700780c */ /* 0x000fe40003f06070 */
[----:B------:R-:W-:-:S11]  /*8a20*/  MOV R0, RZ ;  /* 0x000000ff00007202 */ /* 0x000fd60000000f00 */
[----:B------:R-:W-:Y:S05]  /*8a30*/  @!P0 BRA `(.L_x_107) ;  /* 0x0000000800548947 */ /* 0x000fea0003800000 */
[----:B------:R-:W-:Y:S01]  /*8a40*/  LOP3.LUT R0, R7, 0x7ffffffc, RZ, 0xc0, !PT ;  /* 0x7ffffffc07007812 */ /* 0x000fe200078ec0ff */
[----:B------:R-:W-:Y:S01]  /*8a50*/  HFMA2 R7, -RZ, RZ, 0, 0 ;  /* 0x00000000ff077431 */ /* 0x000fe200000001ff */
[----:B------:R-:W-:-:S07]  /*8a60*/  LOP3.LUT R12, RZ, R3, RZ, 0x33, !PT ;  /* 0x00000003ff0c7212 */ /* 0x000fce00078e33ff */
.L_x_116:
[----:B01----:R-:W0:Y:S02]  /*8a70*/  LDC.64 R10, c[0x0][0x3b0] ;  /* 0x0000ec00ff0a7b82 */ /* 0x003e240000000a00 */
[----:B0-----:R-:W-:-:S05]  /*8a80*/  IMAD.WIDE.U32 R10, R7, 0x4, R10 ;  /* 0x00000004070a7825 */ /* 0x001fca00078e000a */
[----:B------:R-:W2:Y:S01]  /*8a90*/  LDG.E R13, desc[UR18][R10.64] ;  /* 0x000000120a0d7981 */ /* 0x000ea2000c1e1900 */
[----:B------:R-:W-:Y:S01]  /*8aa0*/  BSSY.RECONVERGENT B1, `(.L_x_108) ;  /* 0x0000021000017945 */ /* 0x000fe20003800200 */
[----:B--2--5:R-:W0:Y:S02]  /*8ab0*/  F2I.TRUNC.NTZ R31, R13 ;  /* 0x0000000d001f7305 */ /* 0x024e24000020f100 */
[----:B0-----:R-:W-:-:S13]  /*8ac0*/  ISETP.GT.AND P0, PT, R31, R12, PT ;  /* 0x0000000c1f00720c */ /* 0x001fda0003f04270 */
[----:B------:R-:W-:Y:S05]  /*8ad0*/  @!P0 BRA `(.L_x_109) ;  /* 0x0000000000748947 */ /* 0x000fea0003800000 */
[----:B------:R-:W0:Y:S02]  /*8ae0*/  LDC.64 R14, c[0x0][0x3b8] ;  /* 0x0000ee00ff0e7b82 */ /* 0x000e240000000a00 */
[----:B0-----:R-:W-:-:S06]  /*8af0*/  IMAD.WIDE.U32 R14, R7, 0x4, R14 ;  /* 0x00000004070e7825 */ /* 0x001fcc00078e000e */
[----:B------:R-:W2:Y:S01]  /*8b00*/  LDG.E R14, desc[UR18][R14.64] ;  /* 0x000000120e0e7981 */ /* 0x000ea2000c1e1900 */
[----:B------:R-:W-:Y:S01]  /*8b10*/  LOP3.LUT R13, RZ, R4, RZ, 0x33, !PT ;  /* 0x00000004ff0d7212 */ /* 0x000fe200078e33ff */
[----:B--2---:R-:W0:Y:S03]  /*8b20*/  F2I.TRUNC.NTZ R32, R14 ;  /* 0x0000000e00207305 */ /* 0x004e26000020f100 */
        /* <DEDUP_REMOVED lines=8> */
[----:B------:R-:W0:Y:S01]  /*8bb0*/  @P0 LDC.64 R16, c[0x0][0x3a0] ;  /* 0x0000e800ff100b82 */ /* 0x000e220000000a00 */
[----:B------:R-:W2:Y:S07]  /*8bc0*/  @P0 LDG.E R13, desc[UR18][R70.64] ;  /* 0x00000012460d0981 */ /* 0x000eae000c1e1900 */
[----:B------:R-:W1:Y:S08]  /*8bd0*/  @P0 LDC R33, c[0x0][0x460] ;  /* 0x00011800ff210b82 */ /* 0x000e700000000800 */
[----:B------:R-:W3:Y:S01]  /*8be0*/  @P0 LDC.64 R74, c[0x0][0x458] ;  /* 0x00011600ff4a0b82 */ /* 0x000ee20000000a00 */
[----:B0-----:R-:W-:-:S07]  /*8bf0*/  @P0 IMAD.WIDE.U32 R16, R7, 0x4, R16 ;  /* 0x0000000407100825 */ /* 0x001fce00078e0010 */
[----:B------:R-:W0:Y:S01]  /*8c00*/  @P0 LDC.64 R18, c[0x0][0x380] ;  /* 0x0000e000ff120b82 */ /* 0x000e220000000a00 */
[----:B------:R-:W2:Y:S01]  /*8c10*/  @P0 LDG.E R16, desc[UR18][R16.64] ;  /* 0x0000001210100981 */ /* 0x000ea2000c1e1900 */
[----:B-1----:R-:W-:Y:S01]  /*8c20*/  @P0 IMAD R15, R7, R33, R2 ;  /* 0x00000021070f0224 */ /* 0x002fe200078e0202 */
[----:B------:R-:W-:-:S04]  /*8c30*/  @P0 IADD3 R14, PT, PT, R4, R32, RZ ;  /* 0x00000020040e0210 */ /* 0x000fc80007ffe0ff */
[----:B------:R-:W-:Y:S02]  /*8c40*/  @P0 IADD3 R30, PT, PT, R30, R15, RZ ;  /* 0x0000000f1e1e0210 */ /* 0x000fe40007ffe0ff */
[----:B------:R-:W-:-:S03]  /*8c50*/  @P0 IADD3 R15, PT, PT, R3, R31, RZ ;  /* 0x0000001f030f0210 */ /* 0x000fc60007ffe0ff */
[----:B---3--:R-:W-:-:S04]  /*8c60*/  @P0 IMAD R14, R30, R75, R14 ;  /* 0x0000004b1e0e0224 */ /* 0x008fc800078e020e */
[----:B------:R-:W-:-:S04]  /*8c70*/  @P0 IMAD R15, R14, R74, R15 ;  /* 0x0000004a0e0f0224 */ /* 0x000fc800078e020f */
[----:B0-----:R-:W-:-:S04]  /*8c80*/  @P0 IMAD.WIDE R14, R15, 0x4, R18 ;  /* 0x000000040f0e0825 */ /* 0x001fc800078e0212 */
[----:B--2---:R-:W-:-:S05]  /*8c90*/  @P0 FMUL R13, R13, R16 ;  /* 0x000000100d0d0220 */ /* 0x004fca0000400000 */
[----:B------:R0:W-:Y:S02]  /*8ca0*/  @P0 STG.E desc[UR18][R14.64], R13 ;  /* 0x0000000d0e000986 */ /* 0x0001e4000c101912 */
.L_x_109:
[----:B------:R-:W-:Y:S05]  /*8cb0*/  BSYNC.RECONVERGENT B1 ;  /* 0x0000000000017941 */ /* 0x000fea0003800200 */
.L_x_108:
[----:B0-----:R-:W2:Y:S01]  /*8cc0*/  LDG.E R13, desc[UR18][R10.64+0x4] ;  /* 0x000004120a0d7981 */ /* 0x001ea2000c1e1900 */
[----:B------:R-:W-:Y:S01]  /*8cd0*/  BSSY.RECONVERGENT B1, `(.L_x_110) ;  /* 0x0000021000017945 */ /* 0x000fe20003800200 */
[----:B--2---:R-:W0:Y:S02]  /*8ce0*/  F2I.TRUNC.NTZ R31, R13 ;  /* 0x0000000d001f7305 */ /* 0x004e24000020f100 */
        /* <DEDUP_REMOVED lines=24> */
[----:B------:R-:W-:Y:S02]  /*8e70*/  @P0 IADD3 R30, PT, PT, R30, R15, R2 ;  /* 0x0000000f1e1e0210 */ /* 0x000fe40007ffe002 */
[----:B------:R-:W-:-:S03]  /*8e80*/  @P0 IADD3 R15, PT, PT, R3, R31, RZ ;  /* 0x0000001f030f0210 */ /* 0x000fc60007ffe0ff */
[----:B---3--:R-:W-:-:S04]  /*8e90*/  @P0 IMAD R14, R30, R75, R14 ;  /* 0x0000004b1e0e0224 */ /* 0x008fc800078e020e */
[----:B------:R-:W-:-:S04]  /*8ea0*/  @P0 IMAD R15, R14, R74, R15 ;  /* 0x0000004a0e0f0224 */ /* 0x000fc800078e020f */
[----:B0-----:R-:W-:-:S04]  /*8eb0*/  @P0 IMAD.WIDE R14, R15, 0x4, R18 ;  /* 0x000000040f0e0825 */ /* 0x001fc800078e0212 */
[----:B--2---:R-:W-:-:S05]  /*8ec0*/  @P0 FMUL R13, R13, R16 ;  /* 0x000000100d0d0220 */ /* 0x004fca0000400000 */
[----:B------:R0:W-:Y:S02]  /*8ed0*/  @P0 STG.E desc[UR18][R14.64], R13 ;  /* 0x0000000d0e000986 */ /* 0x0001e4000c101912 */
.L_x_111:
[----:B------:R-:W-:Y:S05]  /*8ee0*/  BSYNC.RECONVERGENT B1 ;  /* 0x0000000000017941 */ /* 0x000fea0003800200 */
.L_x_110:
        /* <DEDUP_REMOVED lines=13> */
[----:B0-----:R-:W-:-:S05]  /*8fc0*/  IMAD.WIDE.U32 R14, R7, 0x4, R14 ;  /* 0x00000004070e7825 */ /* 0x001fca00078e000e */
        /* <DEDUP_REMOVED lines=11> */
[----:B------:R-:W-:-:S05]  /*9080*/  @P0 IADD3 R19, PT, PT, R7, 0x2, RZ ;  /* 0x0000000207130810 */ /* 0x000fca0007ffe0ff */
[----:B-1----:R-:W-:-:S05]  /*9090*/  @P0 IMAD R19, R19, R32, R2 ;  /* 0x0000002013130224 */ /* 0x002fca00078e0202 */
[----:B------:R-:W-:Y:S02]  /*90a0*/  @P0 IADD3 R19, PT, PT, R30, R19, RZ ;  /* 0x000000131e130210 */ /* 0x000fe40007ffe0ff */
[----:B------:R-:W-:Y:S01]  /*90b0*/  @P0 IADD3 R30, PT, PT, R4, R33, RZ ;  /* 0x00000021041e0210 */ /* 0x000fe20007ffe0ff */
[----:B------:R-:W-:-:S04]  /*90c0*/  @P0 IMAD.IADD R13, R3, 0x1, R31 ;  /* 0x00000001030d0824 */ /* 0x000fc800078e021f */
[----:B---3--:R-:W-:-:S04]  /*90d0*/  @P0 IMAD R19, R19, R75, R30 ;  /* 0x0000004b13130224 */ /* 0x008fc800078e021e */
[----:B------:R-:W-:-:S04]  /*90e0*/  @P0 IMAD R13, R19, R74, R13 ;  /* 0x0000004a130d0224 */ /* 0x000fc800078e020d */
[----:B0-----:R-:W-:-:S04]  /*90f0*/  @P0 IMAD.WIDE R14, R13, 0x4, R14 ;  /* 0x000000040d0e0825 */ /* 0x001fc800078e020e */
[----:B--2---:R-:W-:-:S05]  /*9100*/  @P0 FMUL R17, R18, R17 ;  /* 0x0000001112110220 */ /* 0x004fca0000400000 */
[----:B------:R0:W-:Y:S02]  /*9110*/  @P0 STG.E desc[UR18][R14.64], R17 ;  /* 0x000000110e000986 */ /* 0x0001e4000c101912 */
.L_x_113:
[----:B------:R-:W-:Y:S05]  /*9120*/  BSYNC.RECONVERGENT B1 ;  /* 0x0000000000017941 */ /* 0x000fea0003800200 */
.L_x_112:
[----:B------:R-:W2:Y:S01]  /*9130*/  LDG.E R10, desc[UR18][R10.64+0xc] ;  /* 0x00000c120a0a7981 */ /* 0x000ea2000c1e1900 */
[----:B------:R-:W-:Y:S01]  /*9140*/  BSSY.RECONVERGENT B1, `(.L_x_114) ;  /* 0x0000021000017945 */ /* 0x000fe20003800200 */
[----:B--2---:R-:W1:Y:S02]  /*9150*/  F2I.TRUNC.NTZ R16, R10 ;  /* 0x0000000a00107305 */ /* 0x004e64000020f100 */
[----:B-1----:R-:W-:-:S13]  /*9160*/  ISETP.GT.AND P0, PT, R16, R12, PT ;  /* 0x0000000c1000720c */ /* 0x002fda0003f04270 */
[----:B------:R-:W-:Y:S05]  /*9170*/  @!P0 BRA `(.L_x_115) ;  /* 0x0000000000748947 */ /* 0x000fea0003800000 */
[----:B------:R-:W1:Y:S02]  /*9180*/  LDC.64 R10, c[0x0][0x3b8] ;  /* 0x0000ee00ff0a7b82 */ /* 0x000e640000000a00 */
[----:B-1----:R-:W-:-:S06]  /*9190*/  IMAD.WIDE.U32 R10, R7, 0x4, R10 ;  /* 0x00000004070a7825 */ /* 0x002fcc00078e000a */
[----:B------:R-:W2:Y:S01]  /*91a0*/  LDG.E R10, desc[UR18][R10.64+0xc] ;  /* 0x00000c120a0a7981 */ /* 0x000ea2000c1e1900 */
[----:B0-----:R-:W-:Y:S01]  /*91b0*/  LOP3.LUT R14, RZ, R4, RZ, 0x33, !PT ;  /* 0x00000004ff0e7212 */ /* 0x001fe200078e33ff */
        /* <DEDUP_REMOVED lines=10> */
[----:B------:R-:W0:Y:S01]  /*9260*/  LDC.64 R10, c[0x0][0x3a0] ;  /* 0x0000e800ff0a7b82 */ /* 0x000e220000000a00 */
[----:B------:R-:W2:Y:S01]  /*9270*/  LDG.E R13, desc[UR18][R70.64] ;  /* 0x00000012460d7981 */ /* 0x000ea2000c1e1900 */
[C---:B0-----:R-:W-:Y:S01]  /*9280*/  IMAD.WIDE.U32 R14, R7.reuse, 0x4, R10 ;  /* 0x00000004070e7825 */ /* 0x041fe200078e000a */
[----:B------:R-:W-:-:S05]  /*9290*/  IADD3 R17, PT, PT, R7, 0x3, RZ ;  /* 0x0000000307117810 */ /* 0x000fca0007ffe0ff */
[----:B------:R-:W0:Y:S01]  /*92a0*/  LDC.64 R10, c[0x0][0x380] ;  /* 0x0000e000ff0a7b82 */ /* 0x000e220000000a00 */
[----:B------:R-:W2:Y:S01]  /*92b0*/  LDG.E R14, desc[UR18][R14.64+0xc] ;  /* 0x00000c120e0e7981 */ /* 0x000ea2000c1e1900 */
[----:B------:R-:W-:-:S05]  /*92c0*/  IMAD R17, R17, UR6, R2 ;  /* 0x0000000611117c24 */ /* 0x000fca000f8e0202 */
[----:B------:R-:W-:Y:S02]  /*92d0*/  IADD3 R18, PT, PT, R18, R17, RZ ;  /* 0x0000001112127210 */ /* 0x000fe40007ffe0ff */
[----:B------:R-:W-:Y:S02]  /*92e0*/  IADD3 R17, PT, PT, R4, R19, RZ ;  /* 0x0000001304117210 */ /* 0x000fe40007ffe0ff */
[----:B------:R-:W-:-:S03]  /*92f0*/  IADD3 R16, PT, PT, R3, R16, RZ ;  /* 0x0000001003107210 */ /* 0x000fc60007ffe0ff */
[----:B------:R-:W-:-:S04]  /*9300*/  IMAD R17, R18, UR9, R17 ;  /* 0x0000000912117c24 */ /* 0x000fc8000f8e0211 */
[----:B------:R-:W-:-:S04]  /*9310*/  IMAD R17, R17, UR8, R16 ;  /* 0x0000000811117c24 */ /* 0x000fc8000f8e0210 */
[----:B0-----:R-:W-:-:S04]  /*9320*/  IMAD.WIDE R10, R17, 0x4, R10 ;  /* 0x00000004110a7825 */ /* 0x001fc800078e020a */
[----:B--2---:R-:W-:-:S05]  /*9330*/  FMUL R13, R13, R14 ;  /* 0x0000000e0d0d7220 */ /* 0x004fca0000400000 */
[----:B------:R1:W-:Y:S02]  /*9340*/  STG.E desc[UR18][R10.64], R13 ;  /* 0x0000000d0a007986 */ /* 0x0003e4000c101912 */
.L_x_115:
[----:B------:R-:W-:Y:S05]  /*9350*/  BSYNC.RECONVERGENT B1 ;  /* 0x0000000000017941 */ /* 0x000fea0003800200 */
.L_x_114:
[----:B------:R-:W-:-:S04]  /*9360*/  IADD3 R7, PT, PT, R7, 0x4, RZ ;  /* 0x0000000407077810 */ /* 0x000fc80007ffe0ff */
[----:B------:R-:W-:-:S13]  /*9370*/  ISETP.NE.AND P0, PT, R7, R0, PT ;  /* 0x000000000700720c */ /* 0x000fda0003f05270 */
[----:B------:R-:W-:Y:S05]  /*9380*/  @P0 BRA `(.L_x_116) ;  /* 0xfffffff400b80947 */ /* 0x000fea000383ffff */
.L_x_107:
[----:B------:R-:W2:Y:S01]  /*9390*/  LDC R32, c[0x0][0x464] ;  /* 0x00011900ff207b82 */ /* 0x000ea20000000800 */
[----:B------:R-:W-:Y:S01]  /*93a0*/  BSSY.RECONVERGENT B1, `(.L_x_106) ;  /* 0x0000076000017945 */ /* 0x000fe20003800200 */
[----:B--2---:R-:W-:-:S13]  /*93b0*/  LOP3.LUT P0, RZ, R32, 0x3, RZ, 0xc0, !PT ;  /* 0x0000000320ff7812 */ /* 0x004fda000780c0ff */
[----:B------:R-:W-:Y:S05]  /*93c0*/  @!P0 BRA `(.L_x_117) ;  /* 0x0000000400cc8947 */ /* 0x000fea0003800000 */
[----:B-1----:R-:W1:Y:S02]  /*93d0*/  LDC.64 R10, c[0x0][0x3b0] ;  /* 0x0000ec00ff0a7b82 */ /* 0x002e640000000a00 */
[----:B-1----:R-:W-:-:S05]  /*93e0*/  IMAD.WIDE.U32 R10, R0, 0x4, R10 ;  /* 0x00000004000a7825 */ /* 0x002fca00078e000a */
[----:B------:R-:W2:Y:S01]  /*93f0*/  LDG.E R12, desc[UR18][R10.64] ;  /* 0x000000120a0c7981 */ /* 0x000ea2000c1e1900 */
[----:B------:R-:W-:Y:S01]  /*9400*/  LOP3.LUT R7, RZ, R3, RZ, 0x33, !PT ;  /* 0x00000003ff077212 */ /* 0x000fe200078e33ff */
        /* <DEDUP_REMOVED lines=8> */
[----:B--2--5:R-:W0:Y:S03]  /*9490*/  F2I.TRUNC.NTZ R31, R12 ;  /* 0x0000000c001f7305 */ /* 0x024e26000020f100 */
        /* <DEDUP_REMOVED lines=11> */
[----:B------:R-:W1:Y:S01]  /*9550*/  LDCU UR5, c[0x0][0x460] ;  /* 0x00008c00ff0577ac */ /* 0x000e620008000800 */
[----:B------:R-:W3:Y:S05]  /*9560*/  LDCU.64 UR10, c[0x0][0x458] ;  /* 0x00008b00ff0a77ac */ /* 0x000eea0008000a00 */
[----:B------:R-:W4:Y:S01]  /*9570*/  LDC.64 R14, c[0x0][0x380] ;  /* 0x0000e000ff0e7b82 */ /* 0x000f220000000a00 */
[----:B0-----:R-:W-:-:S06]  /*9580*/  IMAD.WIDE.U32 R12, R0, 0x4, R12 ;  /* 0x00000004000c7825 */ /* 0x001fcc00078e000c */
[----:B------:R-:W2:Y:S01]  /*9590*/  LDG.E R13, desc[UR18][R12.64] ;  /* 0x000000120c0d7981 */ /* 0x000ea2000c1e1900 */
[----:B-1----:R-:W-:-:S05]  /*95a0*/  IMAD R17, R0, UR5, R2 ;  /* 0x0000000500117c24 */ /* 0x002fca000f8e0202 */
[----:B------:R-:W-:Y:S02]  /*95b0*/  IADD3 R19, PT, PT, R18, R17, RZ ;  /* 0x0000001112137210 */ /* 0x000fe40007ffe0ff */
[----:B------:R-:W-:Y:S02]  /*95c0*/  IADD3 R18, PT, PT, R4, R31, RZ ;  /* 0x0000001f04127210 */ /* 0x000fe40007ffe0ff */
[----:B------:R-:W-:-:S03]  /*95d0*/  IADD3 R17, PT, PT, R3, R30, RZ ;  /* 0x0000001e03117210 */ /* 0x000fc60007ffe0ff */
[----:B---3--:R-:W-:-:S04]  /*95e0*/  IMAD R18, R19, UR11, R18 ;  /* 0x0000000b13127c24 */ /* 0x008fc8000f8e0212 */
[----:B------:R-:W-:Y:S02]  /*95f0*/  IMAD R19, R18, UR10, R17 ;  /* 0x0000000a12137c24 */ /* 0x000fe4000f8e0211 */
[----:B--2---:R-:W-:Y:S02]  /*9600*/  FMUL R17, R16, R13 ;  /* 0x0000000d10117220 */ /* 0x004fe40000400000 */
[----:B----4-:R-:W-:-:S05]  /*9610*/  IMAD.WIDE R12, R19, 0x4, R14 ;  /* 0x00000004130c7825 */ /* 0x010fca00078e020e */
[----:B------:R1:W-:Y:S02]  /*9620*/  STG.E desc[UR18][R12.64], R17 ;  /* 0x000000110c007986 */ /* 0x0003e4000c101912 */
.L_x_119:
[----:B------:R-:W-:Y:S05]  /*9630*/  BSYNC.RECONVERGENT B2 ;  /* 0x0000000000027941 */ /* 0x000fea0003800200 */
.L_x_118:
[----:B------:R-:W-:-:S04]  /*9640*/  LOP3.LUT R16, R32, 0x3, RZ, 0xc0, !PT ;  /* 0x0000000320107812 */ /* 0x000fc800078ec0ff */
[----:B------:R-:W-:-:S13]  /*9650*/  ISETP.NE.AND P0, PT, R16, 0x1, PT ;  /* 0x000000011000780c */ /* 0x000fda0003f05270 */
[----:B------:R-:W-:Y:S05]  /*9660*/  @!P0 BRA `(.L_x_117) ;  /* 0x0000000400248947 */ /* 0x000fea0003800000 */
[----:B-1----:R-:W2:Y:S01]  /*9670*/  LDG.E R12, desc[UR18][R10.64+0x4] ;  /* 0x000004120a0c7981 */ /* 0x002ea2000c1e1900 */
        /* <DEDUP_REMOVED lines=20> */
[----:B------:R-:W1:Y:S06]  /*97c0*/  LDCU.64 UR10, c[0x0][0x458] ;  /* 0x00008b00ff0a77ac */ /* 0x000e6c0008000a00 */
[----:B------:R-:W3:Y:S08]  /*97d0*/  LDC R19, c[0x0][0x460] ;  /* 0x00011800ff137b82 */ /* 0x000ef00000000800 */
[----:B------:R-:W4:Y:S01]  /*97e0*/  LDC.64 R14, c[0x0][0x380] ;  /* 0x0000e000ff0e7b82 */ /* 0x000f220000000a00 */
[----:B0-----:R-:W-:-:S06]  /*97f0*/  IMAD.WIDE.U32 R12, R0, 0x4, R12 ;  /* 0x00000004000c7825 */ /* 0x001fcc00078e000c */
[----:B------:R-:W2:Y:S01]  /*9800*/  LDG.E R12, desc[UR18][R12.64+0x4] ;  /* 0x000004120c0c7981 */ /* 0x000ea2000c1e1900 */
[----:B---3--:R-:W-:-:S05]  /*9810*/  IMAD R19, R0, R19, R19 ;  /* 0x0000001300137224 */ /* 0x008fca00078e0213 */
[----:B------:R-:W-:Y:S02]  /*9820*/  IADD3 R30, PT, PT, R30, R19, R2 ;  /* 0x000000131e1e7210 */ /* 0x000fe40007ffe002 */
[----:B------:R-:W-:Y:S02]  /*9830*/  IADD3 R19, PT, PT, R4, R31, RZ ;  /* 0x0000001f04137210 */ /* 0x000fe40007ffe0ff */
[----:B------:R-:W-:-:S03]  /*9840*/  IADD3 R18, PT, PT, R3, R18, RZ ;  /* 0x0000001203127210 */ /* 0x000fc60007ffe0ff */
[----:B-1----:R-:W-:-:S04]  /*9850*/  IMAD R19, R30, UR11, R19 ;  /* 0x0000000b1e137c24 */ /* 0x002fc8000f8e0213 */
[----:B------:R-:W-:Y:S02]  /*9860*/  IMAD R19, R19, UR10, R18 ;  /* 0x0000000a13137c24 */ /* 0x000fe4000f8e0212 */
[----:B--2---:R-:W-:Y:S02]  /*9870*/  FMUL R17, R17, R12 ;  /* 0x0000000c11117220 */ /* 0x004fe40000400000 */
[----:B----4-:R-:W-:-:S05]  /*9880*/  IMAD.WIDE R12, R19, 0x4, R14 ;  /* 0x00000004130c7825 */ /* 0x010fca00078e020e */
[----:B------:R1:W-:Y:S02]  /*9890*/  STG.E desc[UR18][R12.64], R17 ;  /* 0x000000110c007986 */ /* 0x0003e4000c101912 */
.L_x_121:
[----:B------:R-:W-:Y:S05]  /*98a0*/  BSYNC.RECONVERGENT B2 ;  /* 0x0000000000027941 */ /* 0x000fea0003800200 */
.L_x_120:
[----:B------:R-:W-:-:S13]  /*98b0*/  ISETP.NE.AND P0, PT, R16, 0x2, PT ;  /* 0x000000021000780c */ /* 0x000fda0003f05270 */
[----:B------:R-:W-:Y:S05]  /*98c0*/  @!P0 BRA `(.L_x_117) ;  /* 0x00000000008c8947 */ /* 0x000fea0003800000 */
[----:B------:R-:W2:Y:S02]  /*98d0*/  LDG.E R10, desc[UR18][R10.64+0x8] ;  /* 0x000008120a0a7981 */ /* 0x000ea4000c1e1900 */
[----:B--2---:R-:W2:Y:S02]  /*98e0*/  F2I.TRUNC.NTZ R16, R10 ;  /* 0x0000000a00107305 */ /* 0x004ea4000020f100 */
[----:B--2---:R-:W-:-:S13]  /*98f0*/  ISETP.GT.AND P0, PT, R16, R7, PT ;  /* 0x000000071000720c */ /* 0x004fda0003f04270 */
[----:B------:R-:W-:Y:S05]  /*9900*/  @!P0 BRA `(.L_x_117) ;  /* 0x00000000007c8947 */ /* 0x000fea0003800000 */
[----:B------:R-:W2:Y:S02]  /*9910*/  LDC.64 R10, c[0x0][0x3b8] ;  /* 0x0000ee00ff0a7b82 */ /* 0x000ea40000000a00 */
[----:B--2---:R-:W-:-:S06]  /*9920*/  IMAD.WIDE.U32 R10, R0, 0x4, R10 ;  /* 0x00000004000a7825 */ /* 0x004fcc00078e000a */
[----:B------:R-:W0:Y:S01]  /*9930*/  LDG.E R10, desc[UR18][R10.64+0x8] ;  /* 0x000008120a0a7981 */ /* 0x000e22000c1e1900 */
[----:B-1----:R-:W-:Y:S01]  /*9940*/  LOP3.LUT R12, RZ, R4, RZ, 0x33, !PT ;  /* 0x00000004ff0c7212 */ /* 0x002fe200078e33ff */
[----:B0-----:R-:W0:Y:S03]  /*9950*/  F2I.TRUNC.NTZ R17, R10 ;  /* 0x0000000a00117305 */ /* 0x001e26000020f100 */
        /* <DEDUP_REMOVED lines=12> */
[C---:B------:R-:W-:Y:S01]  /*9a20*/  VIADD R15, R0.reuse, 0x2 ;  /* 0x00000002000f7836 */ /* 0x040fe20000000000 */
[----:B------:R-:W3:Y:S04]  /*9a30*/  LDCU.64 UR10, c[0x0][0x458] ;  /* 0x00008b00ff0a77ac */ /* 0x000ee80008000a00 */
        /* <DEDUP_REMOVED lines=12> */
.L_x_117:
[----:B------:R-:W-:Y:S05]  /*9b00*/  BSYNC.RECONVERGENT B1 ;  /* 0x0000000000017941 */ /* 0x000fea0003800200 */
.L_x_106:
[----:B--2---:R-:W2:Y:S02]  /*9b10*/  LDC R7, c[0x0][0x468] ;  /* 0x00011a00ff077b82 */ /* 0x004ea40000000800 */
[----:B--2---:R-:W-:-:S13]  /*9b20*/  ISETP.GE.AND P0, PT, R7, 0x1, PT ;  /* 0x000000010700780c */ /* 0x004fda0003f06270 */
[----:B------:R-:W-:Y:S05]  /*9b30*/  @!P0 BRA `(.L_x_105) ;  /* 0x0000001000388947 */ /* 0x000fea0003800000 */
[----:B------:R-:W-:Y:S02]  /*9b40*/  ISETP.GE.U32.AND P0, PT, R7, 0x4, PT ;  /* 0x000000040700780c */ /* 0x000fe40003f06070 */
[----:B------:R-:W-:-:S11]  /*9b50*/  MOV R0, RZ ;  /* 0x000000ff00007202 */ /* 0x000fd60000000f00 */
[----:B------:R-:W-:Y:S05]  /*9b60*/  @!P0 BRA `(.L_x_122) ;  /* 0x0000000800548947 */ /* 0x000fea0003800000 */
[----:B------:R-:W-:Y:S01]  /*9b70*/  LOP3.LUT R0, R7, 0x7ffffffc, RZ, 0xc0, !PT ;  /* 0x7ffffffc07007812 */ /* 0x000fe200078ec0ff */
[----:B------:R-:W-:Y:S01]  /*9b80*/  HFMA2 R7, -RZ, RZ, 0, 0 ;  /* 0x00000000ff077431 */ /* 0x000fe200000001ff */
[----:B-1----:R-:W-:-:S07]  /*9b90*/  LOP3.LUT R12, RZ, R3, RZ, 0x33, !PT ;  /* 0x00000003ff0c7212 */ /* 0x002fce00078e33ff */
.L_x_131:
[----:B-12---:R-:W1:Y:S02]  /*9ba0*/  LDC.64 R10, c[0x0][0x3b0] ;  /* 0x0000ec00ff0a7b82 */ /* 0x006e640000000a00 */
[----:B-1----:R-:W-:-:S05]  /*9bb0*/  IMAD.WIDE.U32 R10, R7, 0x4, R10 ;  /* 0x00000004070a7825 */ /* 0x002fca00078e000a */
[----:B------:R-:W2:Y:S01]  /*9bc0*/  LDG.E R13, desc[UR18][R10.64] ;  /* 0x000000120a0d7981 */ /* 0x000ea2000c1e1900 */
[----:B------:R-:W-:Y:S01]  /*9bd0*/  BSSY.RECONVERGENT B1, `(.L_x_123) ;  /* 0x0000021000017945 */ /* 0x000fe20003800200 */
[----:B--2--5:R-:W1:Y:S02]  /*9be0*/  F2I.TRUNC.NTZ R31, R13 ;  /* 0x0000000d001f7305 */ /* 0x024e64000020f100 */
[----:B-1----:R-:W-:-:S13]  /*9bf0*/  ISETP.GT.AND P0, PT, R31, R12, PT ;  /* 0x0000000c1f00720c */ /* 0x002fda0003f04270 */
[----:B------:R-:W-:Y:S05]  /*9c00*/  @!P0 BRA `(.L_x_124) ;  /* 0x0000000000748947 */ /* 0x000fea0003800000 */
[----:B0-----:R-:W0:Y:S02]  /*9c10*/  LDC.64 R14, c[0x0][0x3b8] ;  /* 0x0000ee00ff0e7b82 */ /* 0x001e240000000a00 */
        /* <DEDUP_REMOVED lines=28> */
.L_x_124:
[----:B------:R-:W-:Y:S05]  /*9de0*/  BSYNC.RECONVERGENT B1 ;  /* 0x0000000000017941 */ /* 0x000fea0003800200 */
.L_x_123:
[----:B-1----:R-:W2:Y:S01]  /*9df0*/  LDG.E R13, desc[UR18][R10.64+0x4] ;  /* 0x000004120a0d7981 */ /* 0x002ea2000c1e1900 */
[----:B------:R-:W-:Y:S01]  /*9e00*/  BSSY.RECONVERGENT B1, `(.L_x_125) ;  /* 0x0000021000017945 */ /* 0x000fe20003800200 */
[----:B--2---:R-:W1:Y:S02]  /*9e10*/  F2I.TRUNC.NTZ R31, R13 ;  /* 0x0000000d001f7305 */ /* 0x004e64000020f100 */
        /* <DEDUP_REMOVED lines=31> */
.L_x_126:
[----:B------:R-:W-:Y:S05]  /*a010*/  BSYNC.RECONVERGENT B1 ;  /* 0x0000000000017941 */ /* 0x000fea0003800200 */
.L_x_125:
        /* <DEDUP_REMOVED lines=25> */
[----:B------:R-:W-:-:S04]  /*a1b0*/  @P0 VIADD R19, R7, 0x2 ;  /* 0x0000000207130836 */ /* 0x000fc80000000000 */
[----:B-1----:R-:W-:-:S05]  /*a1c0*/  @P0 IMAD R19, R19, R32, R2 ;  /* 0x0000002013130224 */ /* 0x002fca00078e0202 */
[----:B------:R-:W-:Y:S02]  /*a1d0*/  @P0 IADD3 R19, PT, PT, R30, R19, RZ ;  /* 0x000000131e130210 */ /* 0x000fe40007ffe0ff */
[----:B------:R-:W-:Y:S02]  /*a1e0*/  @P0 IADD3 R30, PT, PT, R4, R33, RZ ;  /* 0x00000021041e0210 */ /* 0x000fe40007ffe0ff */
[----:B------:R-:W-:-:S03]  /*a1f0*/  @P0 IADD3 R13, PT, PT, R3, R31, RZ ;  /* 0x0000001f030d0210 */ /* 0x000fc60007ffe0ff */
[----:B---3--:R-:W-:-:S04]  /*a200*/  @P0 IMAD R19, R19, R75, R30 ;  /* 0x0000004b13130224 */ /* 0x008fc800078e021e */
[----:B------:R-:W-:-:S04]  /*a210*/  @P0 IMAD R13, R19, R74, R13 ;  /* 0x0000004a130d0224 */ /* 0x000fc800078e020d */
[----:B0-----:R-:W-:-:S04]  /*a220*/  @P0 IMAD.WIDE R14, R13, 0x4, R14 ;  /* 0x000000040d0e0825 */ /* 0x001fc800078e020e */
[----:B--2---:R-:W-:-:S05]  /*a230*/  @P0 FMUL R17, R18, R17 ;  /* 0x0000001112110220 */ /* 0x004fca0000400000 */
[----:B------:R1:W-:Y:S02]  /*a240*/  @P0 STG.E desc[UR18][R14.64], R17 ;  /* 0x000000110e000986 */ /* 0x0003e4000c101912 */
.L_x_128:
[----:B------:R-:W-:Y:S05]  /*a250*/  BSYNC.RECONVERGENT B1 ;  /* 0x0000000000017941 */ /* 0x000fea0003800200 */
.L_x_127:
[----:B------:R-:W2:Y:S01]  /*a260*/  LDG.E R10, desc[UR18][R10.64+0xc] ;  /* 0x00000c120a0a7981 */ /* 0x000ea2000c1e1900 */
[----:B------:R-:W-:Y:S01]  /*a270*/  BSSY.RECONVERGENT B1, `(.L_x_129) ;  /* 0x0000021000017945 */ /* 0x000fe20003800200 */
[----:B--2---:R-:W2:Y:S02]  /*a280*/  F2I.TRUNC.NTZ R16, R10 ;  /* 0x0000000a00107305 */ /* 0x004ea4000020f100 */
[----:B--2---:R-:W-:-:S13]  /*a290*/  ISETP.GT.AND P0, PT, R16, R12, PT ;  /* 0x0000000c1000720c */ /* 0x004fda0003f04270 */
[----:B------:R-:W-:Y:S05]  /*a2a0*/  @!P0 BRA `(.L_x_130) ;  /* 0x0000000000748947 */ /* 0x000fea0003800000 */
[----:B------:R-:W2:Y:S02]  /*a2b0*/  LDC.64 R10, c[0x0][0x3b8] ;  /* 0x0000ee00ff0a7b82 */ /* 0x000ea40000000a00 */
[----:B--2---:R-:W-:-:S06]  /*a2c0*/  IMAD.WIDE.U32 R10, R7, 0x4, R10 ;  /* 0x00000004070a7825 */ /* 0x004fcc00078e000a */
[----:B------:R-:W2:Y:S01]  /*a2d0*/  LDG.E R10, desc[UR18][R10.64+0xc] ;  /* 0x00000c120a0a7981 */ /* 0x000ea2000c1e1900 */
[----:B01----:R-:W-:Y:S01]  /*a2e0*/  LOP3.LUT R14, RZ, R4, RZ, 0x33, !PT ;  /* 0x00000004ff0e7212 */ /* 0x003fe200078e33ff */
        /* <DEDUP_REMOVED lines=25> */
.L_x_130:
[----:B------:R-:W-:Y:S05]  /*a480*/  BSYNC.RECONVERGENT B1 ;  /* 0x0000000000017941 */ /* 0x000fea0003800200 */
.L_x_129:
[----:B------:R-:W-:-:S04]  /*a490*/  IADD3 R7, PT, PT, R7, 0x4, RZ ;  /* 0x0000000407077810 */ /* 0x000fc80007ffe0ff */
[----:B------:R-:W-:-:S13]  /*a4a0*/  ISETP.NE.AND P0, PT, R7, R0, PT ;  /* 0x000000000700720c */ /* 0x000fda0003f05270 */
[----:B------:R-:W-:Y:S05]  /*a4b0*/  @P0 BRA `(.L_x_131) ;  /* 0xfffffff400b80947 */ /* 0x000fea000383ffff */
.L_x_122:
[----:B------:R-:W3:Y:S02]  /*a4c0*/  LDC R32, c[0x0][0x468] ;  /* 0x00011a00ff207b82 */ /* 0x000ee40000000800 */
[----:B---3--:R-:W-:-:S13]  /*a4d0*/  LOP3.LUT P0, RZ, R32, 0x3, RZ, 0xc0, !PT ;  /* 0x0000000320ff7812 */ /* 0x008fda000780c0ff */
[----:B------:R-:W-:Y:S05]  /*a4e0*/  @!P0 BRA `(.L_x_105) ;  /* 0x0000000400cc8947 */ /* 0x000fea0003800000 */
[----:B-12---:R-:W1:Y:S02]  /*a4f0*/  LDC.64 R10, c[0x0][0x3b0] ;  /* 0x0000ec00ff0a7b82 */ /* 0x006e640000000a00 */
        /* <DEDUP_REMOVED lines=30> */
[----:B------:R-:W-:Y:S01]  /*a6e0*/  IADD3 R18, PT, PT, R4, R31, RZ ;  /* 0x0000001f04127210 */ /* 0x000fe20007ffe0ff */
[----:B------:R-:W-:-:S04]  /*a6f0*/  IMAD.IADD R17, R3, 0x1, R30 ;  /* 0x0000000103117824 */ /* 0x000fc800078e021e */
[----:B---3--:R-:W-:-:S04]  /*a700*/  IMAD R18, R19, UR11, R18 ;  /* 0x0000000b13127c24 */ /* 0x008fc8000f8e0212 */
[----:B------:R-:W-:Y:S02]  /*a710*/  IMAD R19, R18, UR10, R17 ;  /* 0x0000000a12137c24 */ /* 0x000fe4000f8e0211 */
[----:B--2---:R-:W-:Y:S02]  /*a720*/  FMUL R17, R16, R13 ;  /* 0x0000000d10117220 */ /* 0x004fe40000400000 */
[----:B----4-:R-:W-:-:S05]  /*a730*/  IMAD.WIDE R12, R19, 0x4, R14 ;  /* 0x00000004130c7825 */ /* 0x010fca00078e020e */
[----:B------:R1:W-:Y:S02]  /*a740*/  STG.E desc[UR18][R12.64], R17 ;  /* 0x000000110c007986 */ /* 0x0003e4000c101912 */
.L_x_133:
[----:B------:R-:W-:Y:S05]  /*a750*/  BSYNC.RECONVERGENT B1 ;  /* 0x0000000000017941 */ /* 0x000fea0003800200 */
.L_x_132:
        /* <DEDUP_REMOVED lines=38> */
.L_x_135:
[----:B------:R-:W-:Y:S05]  /*a9c0*/  BSYNC.RECONVERGENT B1 ;  /* 0x0000000000017941 */ /* 0x000fea0003800200 */
.L_x_134:
        /* <DEDUP_REMOVED lines=23> */
[C---:B------:R-:W-:Y:S01]  /*ab40*/  IADD3 R15, PT, PT, R0.reuse, 0x2, RZ ;  /* 0x00000002000f7810 */ /* 0x040fe20007ffe0ff */
        /* <DEDUP_REMOVED lines=13> */
.L_x_105:
[----:B------:R-:W-:Y:S05]  /*ac20*/  BSYNC.RECONVERGENT B0 ;  /* 0x0000000000007941 */ /* 0x000fea0003800200 */
.L_x_104:
[----:B------:R-:W-:Y:S01]  /*ac30*/  ISETP.NE.AND P0, PT, R4, RZ, PT ;  /* 0x000000ff0400720c */ /* 0x000fe20003f05270 */
[----:B------:R-:W4:-:S12]  /*ac40*/  LDCU UR6, c[0x0][0x45c] ;  /* 0x00008b80ff0677ac */ /* 0x000f180008000800 */
[----:B-123--:R-:W1:Y:S08]  /*ac50*/  @!P0 LDC.64 R10, c[0x0][0x458] ;  /* 0x00011600ff0a8b82 */ /* 0x00ee700000000a00 */
[----:B------:R-:W2:Y:S01]  /*ac60*/  @!P0 LDC.64 R12, c[0x0][0x390] ;  /* 0x0000e400ff0c8b82 */ /* 0x000ea20000000a00 */
[----:B-1----:R-:W-:-:S04]  /*ac70*/  @!P0 IMAD R0, R2, R11, RZ ;  /* 0x0000000b02008224 */ /* 0x002fc800078e02ff */
[----:B------:R-:W-:-:S05]  /*ac80*/  @!P0 IMAD R7, R0, R10, R3 ;  /* 0x0000000a00078224 */ /* 0x000fca00078e0203 */
[----:B------:R-:W-:-:S05]  /*ac90*/  @!P0 IADD3 R11, PT, PT, R7, R10, RZ ;  /* 0x0000000a070b8210 */ /* 0x000fca0007ffe0ff */
[----:B--2---:R-:W-:-:S06]  /*aca0*/  @!P0 IMAD.WIDE R10, R11, 0x4, R12 ;  /* 0x000000040b0a8825 */ /* 0x004fcc00078e020c */
[----:B------:R-:W2:Y:S01]  /*acb0*/  @!P0 LDG.E R11, desc[UR18][R10.64] ;  /* 0x000000120a0b8981 */ /* 0x000ea2000c1e1900 */
[----:B----4-:R-:W-:Y:S01]  /*acc0*/  UIADD3 UR5, UPT, UPT, UR6, -0x1, URZ ;  /* 0xffffffff06057890 */ /* 0x010fe2000fffe0ff */
[----:B------:R-:W-:-:S05]  /*acd0*/  @!P0 IMAD.WIDE R12, R7, 0x4, R12 ;  /* 0x00000004070c8825 */ /* 0x000fca00078e020c */
[----:B------:R-:W-:-:S13]  /*ace0*/  ISETP.NE.AND P1, PT, R4, UR5, PT ;  /* 0x0000000504007c0c */ /* 0x000fda000bf25270 */
[----:B0-----:R-:W0:Y:S01]  /*acf0*/  @!P1 LDC R17, c[0x0][0x458] ;  /* 0x00011600ff119b82 */ /* 0x001e220000000800 */
[----:B------:R-:W-:-:S05]  /*ad00*/  @!P1 IMAD R0, R2, UR6, R4 ;  /* 0x0000000602009c24 */ /* 0x000fca000f8e0204 */
[----:B------:R-:W-:Y:S02]  /*ad10*/  @!P1 IADD3 R0, PT, PT, R0, -0x1, RZ ;  /* 0xffffffff00009810 */ /* 0x000fe40007ffe0ff */
[----:B------:R-:W1:Y:S03]  /*ad20*/  @!P1 LDC.64 R14, c[0x0][0x390] ;  /* 0x0000e400ff0e9b82 */ /* 0x000e660000000a00 */
[----:B0-----:R-:W-:-:S04]  /*ad30*/  @!P1 IMAD R17, R0, R17, R3 ;  /* 0x0000001100119224 */ /* 0x001fc800078e0203 */
[----:B-1----:R-:W-:Y:S01]  /*ad40*/  @!P1 IMAD.WIDE R14, R17, 0x4, R14 ;  /* 0x00000004110e9825 */ /* 0x002fe200078e020e */
[----:B--2---:R0:W-:Y:S05]  /*ad50*/  @!P0 STG.E desc[UR18][R12.64], R11 ;  /* 0x0000000b0c008986 */ /* 0x0041ea000c101912 */
[----:B------:R-:W2:Y:S01]  /*ad60*/  @!P1 LDG.E R15, desc[UR18][R14.64] ;  /* 0x000000120e0f9981 */ /* 0x000ea2000c1e1900 */
[----:B------:R-:W-:Y:S01]  /*ad70*/  ISETP.NE.AND P0, PT, R2, RZ, PT ;  /* 0x000000ff0200720c */ /* 0x000fe20003f05270 */
[----:B------:R-:W-:Y:S02]  /*ad80*/  BSSY.RECONVERGENT B0, `(.L_x_136) ;  /* 0x000000c000007945 */ /* 0x000fe40003800200 */
[----:B--2---:R0:W-:Y:S10]  /*ad90*/  @!P1 STG.E desc[UR18][R8.64], R15 ;  /* 0x0000000f08009986 */ /* 0x0041f4000c101912 */
[----:B------:R-:W-:Y:S05]  /*ada0*/  @P0 BRA `(.L_x_137) ;  /* 0x0000000000240947 */ /* 0x000fea0003800000 */
[----:B0-----:R-:W0:Y:S01]  /*adb0*/  LDC.64 R12, c[0x0][0x390] ;  /* 0x0000e400ff0c7b82 */ /* 0x001e220000000a00 */
[----:B------:R-:W1:Y:S01]  /*adc0*/  LDCU UR5, c[0x0][0x458] ;  /* 0x00008b00ff0577ac */ /* 0x000e620008000800 */
[----:B------:R-:W-:-:S05]  /*add0*/  IADD3 R0, PT, PT, R4, UR6, RZ ;  /* 0x0000000604007c10 */ /* 0x000fca000fffe0ff */
[----:B-1----:R-:W-:-:S04]  /*ade0*/  IMAD R11, R0, UR5, R3 ;  /* 0x00000005000b7c24 */ /* 0x002fc8000f8e0203 */
[----:B0-----:R-:W-:-:S06]  /*adf0*/  IMAD.WIDE R10, R11, 0x4, R12 ;  /* 0x000000040b0a7825 */ /* 0x001fcc00078e020c */
[----:B------:R-:W2:Y:S01]  /*ae00*/  LDG.E R11, desc[UR18][R10.64] ;  /* 0x000000120a0b7981 */ /* 0x000ea2000c1e1900 */
[----:B------:R-:W-:-:S04]  /*ae10*/  IMAD R7, R4, UR5, R3 ;  /* 0x0000000504077c24 */ /* 0x000fc8000f8e0203 */
[----:B------:R-:W-:-:S05]  /*ae20*/  IMAD.WIDE R12, R7, 0x4, R12 ;  /* 0x00000004070c7825 */ /* 0x000fca00078e020c */
[----:B--2---:R1:W-:Y:S02]  /*ae30*/  STG.E desc[UR18][R12.64], R11 ;  /* 0x0000000b0c007986 */ /* 0x0043e4000c101912 */
.L_x_137:
[----:B------:R-:W-:Y:S05]  /*ae40*/  BSYNC.RECONVERGENT B0 ;  /* 0x0000000000007941 */ /* 0x000fea0003800200 */
.L_x_136:
[----:B------:R-:W2:Y:S02]  /*ae50*/  LDCU UR5, c[0x0][0x460] ;  /* 0x00008c00ff0577ac */ /* 0x000ea40008000800 */
[----:B--2---:R-:W-:-:S06]  /*ae60*/  UIADD3 UR5, UPT, UPT, UR5, -0x1, URZ ;  /* 0xffffffff05057890 */ /* 0x004fcc000fffe0ff */
[----:B------:R-:W-:Y:S02]  /*ae70*/  ISETP.NE.AND P0, PT, R2, UR5, PT ;  /* 0x0000000502007c0c */ /* 0x000fe4000bf05270 */
[----:B------:R-:W-:-:S03]  /*ae80*/  ISETP.NE.AND P1, PT, R3, RZ, PT ;  /* 0x000000ff0300720c */ /* 0x000fc60003f25270 */
[----:B------:R-:W2:Y:S08]  /*ae90*/  LDCU UR5, c[0x0][0x458] ;  /* 0x00008b00ff0577ac */ /* 0x000eb00008000800 */
[----:B------:R-:W3:Y:S02]  /*aea0*/  @!P0 LDG.E R7, desc[UR18][R34.64] ;  /* 0x0000001222078981 */ /* 0x000ee4000c1e1900 */
[----:B01----:R-:W0:Y:S01]  /*aeb0*/  @!P1 LDC.64 R10, c[0x0][0x390] ;  /* 0x0000e400ff0a9b82 */ /* 0x003e220000000a00 */
[----:B------:R-:W-:-:S04]  /*aec0*/  @!P1 IMAD R13, R2, UR6, R4 ;  /* 0x00000006020d9c24 */ /* 0x000fc8000f8e0204 */
[----:B--2---:R-:W-:-:S04]  /*aed0*/  @!P1 IMAD R13, R13, UR5, RZ ;  /* 0x000000050d0d9c24 */ /* 0x004fc8000f8e02ff */
[----:B0-----:R-:W-:Y:S01]  /*aee0*/  @!P1 IMAD.WIDE R10, R13, 0x4, R10 ;  /* 0x000000040d0a9825 */ /* 0x001fe200078e020a */
[----:B---3--:R0:W-:Y:S04]  /*aef0*/  @!P0 STG.E desc[UR18][R8.64], R7 ;  /* 0x0000000708008986 */ /* 0x0081e8000c101912 */
[----:B------:R-:W2:Y:S01]  /*af00*/  @!P1 LDG.E R13, desc[UR18][R10.64+0x4] ;  /* 0x000004120a0d9981 */ /* 0x000ea2000c1e1900 */
[----:B------:R-:W-:Y:S01]  /*af10*/  UIADD3 UR7, UPT, UPT, UR5, -0x1, URZ ;  /* 0xffffffff05077890 */ /* 0x000fe2000fffe0ff */
[----:B------:R-:W-:Y:S05]  /*af20*/  BSSY.RECONVERGENT B0, `(.L_x_138) ;  /* 0x000000b000007945 */ /* 0x000fea0003800200 */
[----:B------:R-:W-:Y:S01]  /*af30*/  ISETP.NE.AND P0, PT, R3, UR7, PT ;  /* 0x0000000703007c0c */ /* 0x000fe2000bf05270 */
[----:B--2---:R0:W-:-:S12]  /*af40*/  @!P1 STG.E desc[UR18][R10.64], R13 ;  /* 0x0000000d0a009986 */ /* 0x0041d8000c101912 */
[----:B------:R-:W-:Y:S05]  /*af50*/  @P0 BRA `(.L_x_139) ;  /* 0x00000000001c0947 */ /* 0x000fea0003800000 */
[----:B0-----:R-:W0:Y:S01]  /*af60*/  LDC.64 R10, c[0x0][0x390] ;  /* 0x0000e400ff0a7b82 */ /* 0x001e220000000a00 */
[----:B------:R-:W-:-:S04]  /*af70*/  IMAD R0, R2, UR6, R4 ;  /* 0x0000000602007c24 */ /* 0x000fc8000f8e0204 */
[----:B------:R-:W-:-:S04]  /*af80*/  IMAD R7, R0, UR5, RZ ;  /* 0x0000000500077c24 */ /* 0x000fc8000f8e02ff */
[----:B0-----:R-:W-:-:S04]  /*af90*/  IMAD.WIDE R10, R7, 0x4, R10 ;  /* 0x00000004070a7825 */ /* 0x001fc800078e020a */
[----:B------:R-:W-:-:S06]  /*afa0*/  IMAD.WIDE R10, R3, 0x4, R10 ;  /* 0x00000004030a7825 */ /* 0x000fcc00078e020a */
[----:B------:R-:W2:Y:S04]  /*afb0*/  LDG.E R11, desc[UR18][R10.64+-0x4] ;  /* 0xfffffc120a0b7981 */ /* 0x000ea8000c1e1900 */
[----:B--2---:R1:W-:Y:S02]  /*afc0*/  STG.E desc[UR18][R8.64], R11 ;  /* 0x0000000b08007986 */ /* 0x0043e4000c101912 */
.L_x_139:
[----:B------:R-:W-:Y:S05]  /*afd0*/  BSYNC.RECONVERGENT B0 ;  /* 0x0000000000007941 */ /* 0x000fea0003800200 */
.L_x_138:
[----:B------:R-:W2:Y:S01]  /*afe0*/  LDCU UR5, c[0x0][0x47c] ;  /* 0x00008f80ff0577ac */ /* 0x000ea20008000800 */
[----:B------:R-:W-:-:S04]  /*aff0*/  UIADD3 UR4, UPT, UPT, UR4, 0x1, URZ ;  /* 0x0000000104047890 */ /* 0x000fc8000fffe0ff */
[----:B--2---:R-:W-:-:S09]  /*b000*/  UISETP.NE.AND UP0, UPT, UR4, UR5, UPT ;  /* 0x000000050400728c */ /* 0x004fd2000bf05270 */
[----:B------:R-:W-:Y:S05]  /*b010*/  BRA.U UP0, `(.L_x_140) ;  /* 0xffffff5500a87547 */ /* 0x000fea000b83ffff */
[----:B------:R-:W-:Y:S05]  /*b020*/  EXIT ;  /* 0x000000000000794d */ /* 0x000fea0003800000 */
        .weak           $__internal_0_$__cuda_sm20_div_rn_f64_full
        .type           $__internal_0_$__cuda_sm20_div_rn_f64_full,@function
        .size           $__internal_0_$__cuda_sm20_div_rn_f64_full,($__internal_1_$__cuda_sm20_dsqrt_rn_f64_mediumpath_v1 - $__internal_0_$__cuda_sm20_div_rn_f64_full)
$__internal_0_$__cuda_sm20_div_rn_f64_full:
[C---:B------:R-:W-:Y:S01]  /*b030*/  FSETP.GEU.AND P0, PT, |R75|.reuse, 1.469367938527859385e-39, PT ;  /* 0x001000004b00780b */ /* 0x040fe20003f0e200 */
[----:B------:R-:W-:Y:S01]  /*b040*/  IMAD.MOV.U32 R86, RZ, RZ, 0x1ca00000 ;  /* 0x1ca00000ff567424 */ /* 0x000fe200078e00ff */
[----:B------:R-:W-:Y:S01]  /*b050*/  LOP3.LUT R16, R75, 0x7ff00000, RZ, 0xc0, !PT ;  /* 0x7ff000004b107812 */ /* 0x000fe200078ec0ff */
[----:B------:R-:W-:Y:S01]  /*b060*/  BSSY.RECONVERGENT B2, `(.L_x_141) ;  /* 0x0000054000027945 */ /* 0x000fe20003800200 */
[C---:B------:R-:W-:Y:S02]  /*b070*/  LOP3.LUT R87, R19.reuse, 0x7ff00000, RZ, 0xc0, !PT ;  /* 0x7ff0000013577812 */ /* 0x040fe400078ec0ff */
[----:B------:R-:W-:Y:S02]  /*b080*/  MOV R18, R84 ;  /* 0x0000005400127202 */ /* 0x000fe40000000f00 */
[----:B------:R-:W-:Y:S02]  /*b090*/  LOP3.LUT R85, R19, 0x800fffff, RZ, 0xc0, !PT ;  /* 0x800fffff13557812 */ /* 0x000fe400078ec0ff */
[----:B------:R-:W-:-:S02]  /*b0a0*/  MOV R78, 0x1 ;  /* 0x00000001004e7802 */ /* 0x000fc40000000f00 */
[----:B------:R-:W-:Y:S02]  /*b0b0*/  LOP3.LUT R85, R85, 0x3ff00000, RZ, 0xfc, !PT ;  /* 0x3ff0000055557812 */ /* 0x000fe400078efcff */
[----:B------:R-:W-:Y:S02]  /*b0c0*/  @!P0 LOP3.LUT R77, R19, 0x7ff00000, RZ, 0xc0, !PT ;  /* 0x7ff00000134d8812 */ /* 0x000fe400078ec0ff */
[----:B------:R-:W-:Y:S02]  /*b0d0*/  MOV R82, R74 ;  /* 0x0000004a00527202 */ /* 0x000fe40000000f00 */
[----:B------:R-:W-:Y:S02]  /*b0e0*/  @!P0 ISETP.GE.U32.AND P6, PT, R16, R77, PT ;  /* 0x0000004d1000820c */ /* 0x000fe40003fc6070 */
[----:B------:R-:W-:Y:S02]  /*b0f0*/  MOV R90, R16 ;  /* 0x00000010005a7202 */ /* 0x000fe40000000f00 */
[----:B------:R-:W-:-:S02]  /*b100*/  @!P0 SEL R81, R86, 0x63400000, !P6 ;  /* 0x6340000056518807 */ /* 0x000fc40007000000 */
[----:B------:R-:W-:-:S04]  /*b110*/  ISETP.GE.U32.AND P6, PT, R16, R87, PT ;  /* 0x000000571000720c */ /* 0x000fc80003fc6070 */
[----:B------:R-:W-:Y:S02]  /*b120*/  SEL R83, R86, 0x63400000, !P6 ;  /* 0x6340000056537807 */ /* 0x000fe40007000000 */
[----:B------:R-:W-:Y:S02]  /*b130*/  FSETP.GEU.AND P6, PT, |R19|, 1.469367938527859385e-39, PT ;  /* 0x001000001300780b */ /* 0x000fe40003fce200 */
[----:B------:R-:W-:-:S11]  /*b140*/  LOP3.LUT R83, R83, 0x800fffff, R75, 0xf8, !PT ;  /* 0x800fffff53537812 */ /* 0x000fd600078ef84b */
[----:B------:R-:W-:-:S06]  /*b150*/  @!P6 DMUL R84, R18, 8.98846567431157953865e+307 ;  /* 0x7fe000001254e828 */ /* 0x000fcc0000000000 */
[----:B------:R-:W0:Y:S04]  /*b160*/  MUFU.RCP64H R79, R85 ;  /* 0x00000055004f7308 */ /* 0x000e280000001800 */
[----:B------:R-:W-:-:S04]  /*b170*/  @!P6 LOP3.LUT R87, R85, 0x7ff00000, RZ, 0xc0, !PT ;  /* 0x7ff000005557e812 */ /* 0x000fc800078ec0ff */
[----:B------:R-:W-:Y:S01]  /*b180*/  IADD3 R92, PT, PT, R87, -0x1, RZ ;  /* 0xffffffff575c7810 */ /* 0x000fe20007ffe0ff */
[----:B0-----:R-:W-:-:S08]  /*b190*/  DFMA R76, R78, -R84, 1 ;  /* 0x3ff000004e4c742b */ /* 0x001fd00000000854 */
[----:B------:R-:W-:-:S08]  /*b1a0*/  DFMA R76, R76, R76, R76 ;  /* 0x0000004c4c4c722b */ /* 0x000fd0000000004c */
[----:B------:R-:W-:Y:S01]  /*b1b0*/  DFMA R76, R78, R76, R78 ;  /* 0x0000004c4e4c722b */ /* 0x000fe2000000004e */
[----:B------:R-:W-:-:S04]  /*b1c0*/  @!P0 LOP3.LUT R78, R81, 0x80000000, R75, 0xf8, !PT ;  /* 0x80000000514e8812 */ /* 0x000fc800078ef84b */
[----:B------:R-:W-:Y:S02]  /*b1d0*/  @!P0 LOP3.LUT R79, R78, 0x100000, RZ, 0xfc, !PT ;  /* 0x001000004e4f8812 */ /* 0x000fe400078efcff */
[----:B------:R-:W-:Y:S01]  /*b1e0*/  @!P0 MOV R78, RZ ;  /* 0x000000ff004e8202 */ /* 0x000fe20000000f00 */
[----:B------:R-:W-:-:S05]  /*b1f0*/  DFMA R80, R76, -R84, 1 ;  /* 0x3ff000004c50742b */ /* 0x000fca0000000854 */
[----:B------:R-:W-:-:S03]  /*b200*/  @!P0 DFMA R82, R82, 2, -R78 ;  /* 0x400000005252882b */ /* 0x000fc6000000084e */
[----:B------:R-:W-:-:S07]  /*b210*/  DFMA R80, R76, R80, R76 ;  /* 0x000000504c50722b */ /* 0x000fce000000004c */
[----:B------:R-:W-:Y:S01]  /*b220*/  @!P0 LOP3.LUT R90, R83, 0x7ff00000, RZ, 0xc0, !PT ;  /* 0x7ff00000535a8812 */ /* 0x000fe200078ec0ff */
[----:B------:R-:W-:-:S03]  /*b230*/  DMUL R78, R80, R82 ;  /* 0x00000052504e7228 */ /* 0x000fc60000000000 */
[----:B------:R-:W-:-:S04]  /*b240*/  IADD3 R91, PT, PT, R90, -0x1, RZ ;  /* 0xffffffff5a5b7810 */ /* 0x000fc80007ffe0ff */
[----:B------:R-:W-:Y:S01]  /*b250*/  ISETP.GT.U32.AND P0, PT, R91, 0x7feffffe, PT ;  /* 0x7feffffe5b00780c */ /* 0x000fe20003f04070 */
[----:B------:R-:W-:-:S03]  /*b260*/  DFMA R76, R78, -R84, R82 ;  /* 0x800000544e4c722b */ /* 0x000fc60000000052 */
[----:B------:R-:W-:-:S05]  /*b270*/  ISETP.GT.U32.OR P0, PT, R92, 0x7feffffe, P0 ;  /* 0x7feffffe5c00780c */ /* 0x000fca0000704470 */
[----:B------:R-:W-:-:S08]  /*b280*/  DFMA R76, R80, R76, R78 ;  /* 0x0000004c504c722b */ /* 0x000fd0000000004e */
[----:B------:R-:W-:Y:S05]  /*b290*/  @P0 BRA `(.L_x_142) ;  /* 0x00000000006c0947 */ /* 0x000fea0003800000 */
[----:B------:R-:W-:-:S04]  /*b2a0*/  LOP3.LUT R75, R19, 0x7ff00000, RZ, 0xc0, !PT ;  /* 0x7ff00000134b7812 */ /* 0x000fc800078ec0ff */
[CC--:B------:R-:W-:Y:S02]  /*b2b0*/  VIADDMNMX R74, R16.reuse, -R75.reuse, 0xb9600000, !PT ;  /* 0xb9600000104a7446 */ /* 0x0c0fe4000780094b */
[----:B------:R-:W-:Y:S02]  /*b2c0*/  ISETP.GE.U32.AND P0, PT, R16, R75, PT ;  /* 0x0000004b1000720c */ /* 0x000fe40003f06070 */
[----:B------:R-:W-:Y:S02]  /*b2d0*/  VIMNMX R16, PT, PT, R74, 0x46a00000, PT ;  /* 0x46a000004a107848 */ /* 0x000fe40003fe0100 */
[----:B------:R-:W-:Y:S02]  /*b2e0*/  SEL R75, R86, 0x63400000, !P0 ;  /* 0x63400000564b7807 */ /* 0x000fe40004000000 */
[----:B------:R-:W-:Y:S02]  /*b2f0*/  MOV R74, RZ ;  /* 0x000000ff004a7202 */ /* 0x000fe40000000f00 */
[----:B------:R-:W-:-:S04]  /*b300*/  IADD3 R16, PT, PT, -R75, R16, RZ ;  /* 0x000000104b107210 */ /* 0x000fc80007ffe1ff */
[----:B------:R-:W-:-:S06]  /*b310*/  IADD3 R75, PT, PT, R16, 0x7fe00000, RZ ;  /* 0x7fe00000104b7810 */ /* 0x000fcc0007ffe0ff */
[----:B------:R-:W-:-:S10]  /*b320*/  DMUL R78, R76, R74 ;  /* 0x0000004a4c4e7228 */ /* 0x000fd40000000000 */
[----:B------:R-:W-:-:S13]  /*b330*/  FSETP.GTU.AND P0, PT, |R79|, 1.469367938527859385e-39, PT ;  /* 0x001000004f00780b */ /* 0x000fda0003f0c200 */
[----:B------:R-:W-:Y:S05]  /*b340*/  @P0 BRA `(.L_x_143) ;  /* 0x0000000000940947 */ /* 0x000fea0003800000 */
[----:B------:R-:W-:Y:S01]  /*b350*/  DFMA R82, R76, -R84, R82 ;  /* 0x800000544c52722b */ /* 0x000fe20000000052 */
[----:B------:R-:W-:-:S09]  /*b360*/  MOV R74, RZ ;  /* 0x000000ff004a7202 */ /* 0x000fd20000000f00 */
[C---:B------:R-:W-:Y:S02]  /*b370*/  FSETP.NEU.AND P0, PT, R83.reuse, RZ, PT ;  /* 0x000000ff5300720b */ /* 0x040fe40003f0d000 */
[----:B------:R-:W-:-:S04]  /*b380*/  LOP3.LUT R81, R83, 0x80000000, R19, 0x48, !PT ;  /* 0x8000000053517812 */ /* 0x000fc800078e4813 */
[----:B------:R-:W-:-:S07]  /*b390*/  LOP3.LUT R75, R81, R75, RZ, 0xfc, !PT ;  /* 0x0000004b514b7212 */ /* 0x000fce00078efcff */
[----:B------:R-:W-:Y:S05]  /*b3a0*/  @!P0 BRA `(.L_x_143) ;  /* 0x00000000007c8947 */ /* 0x000fea0003800000 */
[----:B------:R-:W-:Y:S01]  /*b3b0*/  IMAD.MOV R19, RZ, RZ, -R16 ;  /* 0x000000ffff137224 */ /* 0x000fe200078e0a10 */
[----:B------:R-:W-:Y:S01]  /*b3c0*/  MOV R18, RZ ;  /* 0x000000ff00127202 */ /* 0x000fe20000000f00 */
[----:B------:R-:W-:-:S05]  /*b3d0*/  DMUL.RP R74, R76, R74 ;  /* 0x0000004a4c4a7228 */ /* 0x000fca0000008000 */
[----:B------:R-:W-:-:S05]  /*b3e0*/  DFMA R18, R78, -R18, R76 ;  /* 0x800000124e12722b */ /* 0x000fca000000004c */
[----:B------:R-:W-:Y:S02]  /*b3f0*/  LOP3.LUT R81, R75, R81, RZ, 0x3c, !PT ;  /* 0x000000514b517212 */ /* 0x000fe400078e3cff */
[----:B------:R-:W-:-:S04]  /*b400*/  IADD3 R18, PT, PT, -R16, -0x43300000, RZ ;  /* 0xbcd0000010127810 */ /* 0x000fc80007ffe1ff */
[----:B------:R-:W-:-:S04]  /*b410*/  FSETP.NEU.AND P0, PT, |R19|, R18, PT ;  /* 0x000000121300720b */ /* 0x000fc80003f0d200 */
[----:B------:R-:W-:Y:S02]  /*b420*/  FSEL R78, R74, R78, !P0 ;  /* 0x0000004e4a4e7208 */ /* 0x000fe40004000000 */
[----:B------:R-:W-:Y:S01]  /*b430*/  FSEL R79, R81, R79, !P0 ;  /* 0x0000004f514f7208 */ /* 0x000fe20004000000 */
[----:B------:R-:W-:Y:S06]  /*b440*/  BRA `(.L_x_143) ;  /* 0x0000000000547947 */ /* 0x000fec0003800000 */
.L_x_142:
[----:B------:R-:W-:-:S14]  /*b450*/  DSETP.NAN.AND P0, PT, R74, R74, PT ;  /* 0x0000004a4a00722a */ /* 0x000fdc0003f08000 */
[----:B------:R-:W-:Y:S05]  /*b460*/  @P0 BRA `(.L_x_144) ;  /* 0x0000000000440947 */ /* 0x000fea0003800000 */
[----:B------:R-:W-:-:S14]  /*b470*/  DSETP.NAN.AND P0, PT, R18, R18, PT ;  /* 0x000000121200722a */ /* 0x000fdc0003f08000 */
[----:B------:R-:W-:Y:S05]  /*b480*/  @P0 BRA `(.L_x_145) ;  /* 0x0000000000300947 */ /* 0x000fea0003800000 */
[----:B------:R-:W-:Y:S02]  /*b490*/  ISETP.NE.AND P0, PT, R90, R87, PT ;  /* 0x000000575a00720c */ /* 0x000fe40003f05270 */
[----:B------:R-:W-:Y:S02]  /*b4a0*/  MOV R78, 0x0 ;  /* 0x00000000004e7802 */ /* 0x000fe40000000f00 */
[----:B------:R-:W-:-:S09]  /*b4b0*/  MOV R79, 0xfff80000 ;  /* 0xfff80000004f7802 */ /* 0x000fd20000000f00 */
[----:B------:R-:W-:Y:S05]  /*b4c0*/  @!P0 BRA `(.L_x_143) ;  /* 0x0000000000348947 */ /* 0x000fea0003800000 */
[----:B------:R-:W-:Y:S02]  /*b4d0*/  ISETP.NE.AND P0, PT, R90, 0x7ff00000, PT ;  /* 0x7ff000005a00780c */ /* 0x000fe40003f05270 */
[----:B------:R-:W-:Y:S02]  /*b4e0*/  LOP3.LUT R79, R75, 0x80000000, R19, 0x48, !PT ;  /* 0x800000004b4f7812 */ /* 0x000fe400078e4813 */
[----:B------:R-:W-:-:S13]  /*b4f0*/  ISETP.EQ.OR P0, PT, R87, RZ, !P0 ;  /* 0x000000ff5700720c */ /* 0x000fda0004702670 */
[----:B------:R-:W-:Y:S02]  /*b500*/  @P0 LOP3.LUT R16, R79, 0x7ff00000, RZ, 0xfc, !PT ;  /* 0x7ff000004f100812 */ /* 0x000fe400078efcff */
[----:B------:R-:W-:Y:S02]  /*b510*/  @!P0 MOV R78, RZ ;  /* 0x000000ff004e8202 */ /* 0x000fe40000000f00 */
[----:B------:R-:W-:Y:S02]  /*b520*/  @P0 MOV R78, RZ ;  /* 0x000000ff004e0202 */ /* 0x000fe40000000f00 */
[----:B------:R-:W-:Y:S01]  /*b530*/  @P0 MOV R79, R16 ;  /* 0x00000010004f0202 */ /* 0x000fe20000000f00 */
[----:B------:R-:W-:Y:S06]  /*b540*/  BRA `(.L_x_143) ;  /* 0x0000000000147947 */ /* 0x000fec0003800000 */
.L_x_145:
[----:B------:R-:W-:Y:S02]  /*b550*/  LOP3.LUT R79, R19, 0x80000, RZ, 0xfc, !PT ;  /* 0x00080000134f7812 */ /* 0x000fe400078efcff */
[----:B------:R-:W-:Y:S01]  /*b560*/  MOV R78, R18 ;  /* 0x00000012004e7202 */ /* 0x000fe20000000f00 */
[----:B------:R-:W-:Y:S06]  /*b570*/  BRA `(.L_x_143) ;  /* 0x0000000000087947 */ /* 0x000fec0003800000 */
.L_x_144:
[----:B------:R-:W-:Y:S02]  /*b580*/  LOP3.LUT R79, R75, 0x80000, RZ, 0xfc, !PT ;  /* 0x000800004b4f7812 */ /* 0x000fe400078efcff */
[----:B------:R-:W-:-:S07]  /*b590*/  MOV R78, R74 ;  /* 0x0000004a004e7202 */ /* 0x000fce0000000f00 */
.L_x_143:
[----:B------:R-:W-:Y:S05]  /*b5a0*/  BSYNC.RECONVERGENT B2 ;  /* 0x0000000000027941 */ /* 0x000fea0003800200 */
.L_x_141:
[----:B------:R-:W-:Y:S01]  /*b5b0*/  HFMA2 R19, -RZ, RZ, 0, 0 ;  /* 0x00000000ff137431 */ /* 0x000fe200000001ff */
[----:B------:R-:W-:Y:S02]  /*b5c0*/  MOV R18, R0 ;  /* 0x0000000000127202 */ /* 0x000fe40000000f00 */
[----:B------:R-:W-:Y:S02]  /*b5d0*/  MOV R16, R78 ;  /* 0x0000004e00107202 */ /* 0x000fe40000000f00 */
[----:B------:R-:W-:Y:S05]  /*b5e0*/  RET.REL.NODEC R18 `(_Z21momCollisionStreamBCSPfS_S_S_PKfS1_S1_S1_S1_S_S_S_S_S_S_S_S_S_S_S_S_S_S_S_S_S_S_iiiiiffffi) ;  /* 0xffffff4812847950 */ /* 0x000fea0003c3ffff */
        .weak           $__internal_1_$__cuda_sm20_dsqrt_rn_f64_mediumpath_v1
        .type           $__internal_1_$__cuda_sm20_dsqrt_rn_f64_mediumpath_v1,@function
        .size           $__internal_1_$__cuda_sm20_dsqrt_rn_f64_mediumpath_v1,($__internal_2_$__cuda_sm3x_div_rn_noftz_f32_slowpath - $__internal_1_$__cuda_sm20_dsqrt_rn_f64_mediumpath_v1)
$__internal_1_$__cuda_sm20_dsqrt_rn_f64_mediumpath_v1:
[----:B------:R-:W-:Y:S01]  /*b5f0*/  ISETP.GE.U32.AND P0, PT, R8, -0x3400000, PT ;  /* 0xfcc000000800780c */ /* 0x000fe20003f06070 */
[----:B------:R-:W-:Y:S01]  /*b600*/  BSSY.RECONVERGENT B3, `(.L_x_146) ;  /* 0x0000028000037945 */ /* 0x000fe20003800200 */
[----:B------:R-:W-:Y:S01]  /*b610*/  IMAD.MOV.U32 R18, RZ, RZ, R32 ;  /* 0x000000ffff127224 */ /* 0x000fe200078e0020 */
[----:B------:R-:W-:Y:S02]  /*b620*/  MOV R16, R30 ;  /* 0x0000001e00107202 */ /* 0x000fe40000000f00 */
[----:B------:R-:W-:Y:S02]  /*b630*/  MOV R17, R31 ;  /* 0x0000001f00117202 */ /* 0x000fe40000000f00 */
[----:B------:R-:W-:Y:S02]  /*b640*/  MOV R8, R74 ;  /* 0x0000004a00087202 */ /* 0x000fe40000000f00 */
[----:B------:R-:W-:-:S04]  /*b650*/  MOV R9, R75 ;  /* 0x0000004b00097202 */ /* 0x000fc80000000f00 */
[----:B------:R-:W-:Y:S05]  /*b660*/  @!P0 BRA `(.L_x_147) ;  /* 0x0000000000208947 */ /* 0x000fea0003800000 */
[----:B------:R-:W-:-:S10]  /*b670*/  DFMA.RM R8, R8, R18, R72 ;  /* 0x000000120808722b */ /* 0x000fd40000004048 */
[----:B------:R-:W-:-:S04]  /*b680*/  IADD3 R18, P0, PT, R8, 0x1, RZ ;  /* 0x0000000108127810 */ /* 0x000fc80007f1e0ff */
[----:B------:R-:W-:-:S06]  /*b690*/  IADD3.X R19, PT, PT, RZ, R9, RZ, P0, !PT ;  /* 0x00000009ff137210 */ /* 0x000fcc00007fe4ff */
[----:B------:R-:W-:-:S08]  /*b6a0*/  DFMA.RP R16, -R8, R18, R16 ;  /* 0x000000120810722b */ /* 0x000fd00000008110 */
[----:B------:R-:W-:-:S06]  /*b6b0*/  DSETP.GT.AND P0, PT, R16, RZ, PT ;  /* 0x000000ff1000722a */ /* 0x000fcc0003f04000 */
[----:B------:R-:W-:Y:S02]  /*b6c0*/  FSEL R8, R18, R8, P0 ;  /* 0x0000000812087208 */ /* 0x000fe40000000000 */
[----:B------:R-:W-:Y:S01]  /*b6d0*/  FSEL R9, R19, R9, P0 ;  /* 0x0000000913097208 */ /* 0x000fe20000000000 */
[----:B------:R-:W-:Y:S06]  /*b6e0*/  BRA `(.L_x_148) ;  /* 0x0000000000647947 */ /* 0x000fec0003800000 */
.L_x_147:
[----:B------:R-:W-:-:S14]  /*b6f0*/  DSETP.NE.AND P0, PT, R16, RZ, PT ;  /* 0x000000ff1000722a */ /* 0x000fdc0003f05000 */
[----:B------:R-:W-:Y:S05]  /*b700*/  @!P0 BRA `(.L_x_149) ;  /* 0x0000000000588947 */ /* 0x000fea0003800000 */
[----:B------:R-:W-:-:S13]  /*b710*/  ISETP.GE.AND P0, PT, R17, RZ, PT ;  /* 0x000000ff1100720c */ /* 0x000fda0003f06270 */
[----:B------:R-:W-:Y:S02]  /*b720*/  @!P0 MOV R8, 0x0 ;  /* 0x0000000000088802 */ /* 0x000fe40000000f00 */
[----:B------:R-:W-:Y:S01]  /*b730*/  @!P0 MOV R9, 0xfff80000 ;  /* 0xfff8000000098802 */ /* 0x000fe20000000f00 */
[----:B------:R-:W-:Y:S06]  /*b740*/  @!P0 BRA `(.L_x_148) ;  /* 0x00000000004c8947 */ /* 0x000fec0003800000 */
[----:B------:R-:W-:-:S13]  /*b750*/  ISETP.GT.AND P0, PT, R17, 0x7fefffff, PT ;  /* 0x7fefffff1100780c */ /* 0x000fda0003f04270 */
[----:B------:R-:W-:Y:S05]  /*b760*/  @P0 BRA `(.L_x_149) ;  /* 0x0000000000400947 */ /* 0x000fea0003800000 */
[----:B------:R-:W-:Y:S01]  /*b770*/  DMUL R8, R16, 8.11296384146066816958e+31 ;  /* 0x4690000010087828 */ /* 0x000fe20000000000 */
[----:B------:R-:W-:Y:S01]  /*b780*/  HFMA2 R31, -RZ, RZ, 1.9609375, 0 ;  /* 0x3fd80000ff1f7431 */ /* 0x000fe200000001ff */
[----:B------:R-:W-:Y:S02]  /*b790*/  MOV R16, RZ ;  /* 0x000000ff00107202 */ /* 0x000fe40000000f00 */
[----:B------:R-:W-:Y:S02]  /*b7a0*/  MOV R30, 0x0 ;  /* 0x00000000001e7802 */ /* 0x000fe40000000f00 */
[----:B------:R-:W0:Y:S02]  /*b7b0*/  MUFU.RSQ64H R17, R9 ;  /* 0x0000000900117308 */ /* 0x000e240000001c00 */
[----:B0-----:R-:W-:-:S08]  /*b7c0*/  DMUL R18, R16, R16 ;  /* 0x0000001010127228 */ /* 0x001fd00000000000 */
[----:B------:R-:W-:-:S08]  /*b7d0*/  DFMA R18, R8, -R18, 1 ;  /* 0x3ff000000812742b */ /* 0x000fd00000000812 */
[----:B------:R-:W-:Y:S02]  /*b7e0*/  DFMA R30, R18, R30, 0.5 ;  /* 0x3fe00000121e742b */ /* 0x000fe4000000001e */
[----:B------:R-:W-:-:S08]  /*b7f0*/  DMUL R18, R16, R18 ;  /* 0x0000001210127228 */ /* 0x000fd00000000000 */
[----:B------:R-:W-:-:S08]  /*b800*/  DFMA R18, R30, R18, R16 ;  /* 0x000000121e12722b */ /* 0x000fd00000000010 */
[----:B------:R-:W-:Y:S02]  /*b810*/  DMUL R16, R8, R18 ;  /* 0x0000001208107228 */ /* 0x000fe40000000000 */
[----:B------:R-:W-:-:S06]  /*b820*/  IADD3 R19, PT, PT, R19, -0x100000, RZ ;  /* 0xfff0000013137810 */ /* 0x000fcc0007ffe0ff */
[----:B------:R-:W-:-:S08]  /*b830*/  DFMA R30, R16, -R16, R8 ;  /* 0x80000010101e722b */ /* 0x000fd00000000008 */
[----:B------:R-:W-:-:S10]  /*b840*/  DFMA R8, R18, R30, R16 ;  /* 0x0000001e1208722b */ /* 0x000fd40000000010 */
[----:B------:R-:W-:Y:S01]  /*b850*/  VIADD R9, R9, 0xfcb00000 ;  /* 0xfcb0000009097836 */ /* 0x000fe20000000000 */
[----:B------:R-:W-:Y:S06]  /*b860*/  BRA `(.L_x_148) ;  /* 0x0000000000047947 */ /* 0x000fec0003800000 */
.L_x_149:
[----:B------:R-:W-:-:S11]  /*b870*/  DADD R8, R16, R16 ;  /* 0x0000000010087229 */ /* 0x000fd60000000010 */
.L_x_148:
[----:B------:R-:W-:Y:S05]  /*b880*/  BSYNC.RECONVERGENT B3 ;  /* 0x0000000000037941 */ /* 0x000fea0003800200 */
.L_x_146:
[----:B------:R-:W-:Y:S01]  /*b890*/  MOV R17, R9 ;  /* 0x0000000900117202 */ /* 0x000fe20000000f00 */
[----:B------:R-:W-:Y:S01]  /*b8a0*/  HFMA2 R9, -RZ, RZ, 0, 0 ;  /* 0x00000000ff097431 */ /* 0x000fe200000001ff */
[----:B------:R-:W-:Y:S02]  /*b8b0*/  MOV R16, R8 ;  /* 0x0000000800107202 */ /* 0x000fe40000000f00 */
[----:B------:R-:W-:-:S04]  /*b8c0*/  MOV R8, R0 ;  /* 0x0000000000087202 */ /* 0x000fc80000000f00 */
[----:B------:R-:W-:Y:S05]  /*b8d0*/  RET.REL.NODEC R8 `(_Z21momCollisionStreamBCSPfS_S_S_PKfS1_S1_S1_S1_S_S_S_S_S_S_S_S_S_S_S_S_S_S_S_S_S_S_iiiiiffffi) ;  /* 0xffffff4408c87950 */ /* 0x000fea0003c3ffff */
        .weak           $__internal_2_$__cuda_sm3x_div_rn_noftz_f32_slowpath
        .type           $__internal_2_$__cuda_sm3x_div_rn_noftz_f32_slowpath,@function
        .size           $__internal_2_$__cuda_sm3x_div_rn_noftz_f32_slowpath,($_Z21momCollisionStreamBCSPfS_S_S_PKfS1_S1_S1_S1_S_S_S_S_S_S_S_S_S_S_S_S_S_S_S_S_S_S_iiiiiffffi$__internal_accurate_pow - $__internal_2_$__cuda_sm3x_div_rn_noftz_f32_slowpath)
$__internal_2_$__cuda_sm3x_div_rn_noftz_f32_slowpath:
[----:B------:R-:W-:Y:S01]  /*b8e0*/  SHF.R.U32.HI R18, RZ, 0x17, R0 ;  /* 0x00000017ff127819 */ /* 0x000fe20000011600 */
[----:B------:R-:W-:Y:S01]  /*b8f0*/  BSSY.RECONVERGENT B2, `(.L_x_150) ;  /* 0x0000062000027945 */ /* 0x000fe20003800200 */
[----:B------:R-:W-:Y:S02]  /*b900*/  SHF.R.U32.HI R76, RZ, 0x17, R75 ;  /* 0x00000017ff4c7819 */ /* 0x000fe4000001164b */
[----:B------:R-:W-:Y:S02]  /*b910*/  LOP3.LUT R18, R18, 0xff, RZ, 0xc0, !PT ;  /* 0x000000ff12127812 */ /* 0x000fe400078ec0ff */
[----:B------:R-:W-:Y:S02]  /*b920*/  LOP3.LUT R76, R76, 0xff, RZ, 0xc0, !PT ;  /* 0x000000ff4c4c7812 */ /* 0x000fe400078ec0ff */
[----:B------:R-:W-:Y:S02]  /*b930*/  IADD3 R77, PT, PT, R18, -0x1, RZ ;  /* 0xffffffff124d7810 */ /* 0x000fe40007ffe0ff */
[----:B------:R-:W-:-:S02]  /*b940*/  IADD3 R78, PT, PT, R76, -0x1, RZ ;  /* 0xffffffff4c4e7810 */ /* 0x000fc40007ffe0ff */
[----:B------:R-:W-:-:S04]  /*b950*/  ISETP.GT.U32.AND P0, PT, R77, 0xfd, PT ;  /* 0x000000fd4d00780c */ /* 0x000fc80003f04070 */
[----:B------:R-:W-:-:S13]  /*b960*/  ISETP.GT.U32.OR P0, PT, R78, 0xfd, P0 ;  /* 0x000000fd4e00780c */ /* 0x000fda0000704470 */
[----:B------:R-:W-:Y:S01]  /*b970*/  @!P0 MOV R16, RZ ;  /* 0x000000ff00108202 */ /* 0x000fe20000000f00 */
[----:B------:R-:W-:Y:S06]  /*b980*/  @!P0 BRA `(.L_x_151) ;  /* 0x00000000005c8947 */ /* 0x000fec0003800000 */
[----:B------:R-:W-:Y:S02]  /*b990*/  FSETP.GTU.FTZ.AND P0, PT, |R75|, +INF , PT ;  /* 0x7f8000004b00780b */ /* 0x000fe40003f1c200 */
[----:B------:R-:W-:-:S04]  /*b9a0*/  FSETP.GTU.FTZ.AND P1, PT, |R0|, +INF , PT ;  /* 0x7f8000000000780b */ /* 0x000fc80003f3c200 */
[----:B------:R-:W-:-:S13]  /*b9b0*/  PLOP3.LUT P0, PT, P0, P1, PT, 0xf8, 0x8f ;  /* 0x00000000008f781c */ /* 0x000fda0000703f70 */
[----:B------:R-:W-:Y:S05]  /*b9c0*/  @P0 BRA `(.L_x_152) ;  /* 0x00000004004c0947 */ /* 0x000fea0003800000 */
[----:B------:R-:W-:-:S13]  /*b9d0*/  LOP3.LUT P0, RZ, R0, 0x7fffffff, R75, 0xc8, !PT ;  /* 0x7fffffff00ff7812 */ /* 0x000fda000780c84b */
[----:B------:R-:W-:Y:S05]  /*b9e0*/  @!P0 BRA `(.L_x_153) ;  /* 0x00000004003c8947 */ /* 0x000fea0003800000 */
[C---:B------:R-:W-:Y:S02]  /*b9f0*/  FSETP.NEU.FTZ.AND P0, PT, |R75|.reuse, +INF , PT ;  /* 0x7f8000004b00780b */ /* 0x040fe40003f1d200 */
[----:B------:R-:W-:Y:S02]  /*ba00*/  FSETP.NEU.FTZ.AND P2, PT, |R0|, +INF , PT ;  /* 0x7f8000000000780b */ /* 0x000fe40003f5d200 */
[----:B------:R-:W-:-:S11]  /*ba10*/  FSETP.NEU.FTZ.AND P1, PT, |R75|, +INF , PT ;  /* 0x7f8000004b00780b */ /* 0x000fd60003f3d200 */
[----:B------:R-:W-:Y:S05]  /*ba20*/  @!P2 BRA !P0, `(.L_x_153) ;  /* 0x00000004002ca947 */ /* 0x000fea0004000000 */
[----:B------:R-:W-:-:S04]  /*ba30*/  LOP3.LUT P0, RZ, R75, 0x7fffffff, RZ, 0xc0, !PT ;  /* 0x7fffffff4bff7812 */ /* 0x000fc8000780c0ff */
[----:B------:R-:W-:-:S13]  /*ba40*/  PLOP3.LUT P0, PT, P2, P0, PT, 0x2f, 0xf2 ;  /* 0x0000000000f2781c */ /* 0x000fda0001700577 */
[----:B------:R-:W-:Y:S05]  /*ba50*/  @P0 BRA `(.L_x_154) ;  /* 0x0000000400180947 */ /* 0x000fea0003800000 */
[----:B------:R-:W-:-:S04]  /*ba60*/  LOP3.LUT P0, RZ, R0, 0x7fffffff, RZ, 0xc0, !PT ;  /* 0x7fffffff00ff7812 */ /* 0x000fc8000780c0ff */
[----:B------:R-:W-:-:S13]  /*ba70*/  PLOP3.LUT P0, PT, P1, P0, PT, 0x2f, 0xf2 ;  /* 0x0000000000f2781c */ /* 0x000fda0000f00577 */
[----:B------:R-:W-:Y:S05]  /*ba80*/  @P0 BRA `(.L_x_155) ;  /* 0x0000000400000947 */ /* 0x000fea0003800000 */
[----:B------:R-:W-:Y:S02]  /*ba90*/  ISETP.GE.AND P0, PT, R78, RZ, PT ;  /* 0x000000ff4e00720c */ /* 0x000fe40003f06270 */
[----:B------:R-:W-:-:S11]  /*baa0*/  ISETP.GE.AND P1, PT, R77, RZ, PT ;  /* 0x000000ff4d00720c */ /* 0x000fd60003f26270 */
[----:B------:R-:W-:Y:S01]  /*bab0*/  @P0 MOV R16, RZ ;  /* 0x000000ff00100202 */ /* 0x000fe20000000f00 */
[----:B------:R-:W-:Y:S01]  /*bac0*/  @!P0 FFMA R75, R75, 1.84467440737095516160e+19, RZ ;  /* 0x5f8000004b4b8823 */ /* 0x000fe200000000ff */
[----:B------:R-:W-:Y:S01]  /*bad0*/  @!P0 MOV R16, 0xffffffc0 ;  /* 0xffffffc000108802 */ /* 0x000fe20000000f00 */
[----:B------:R-:W-:-:S03]  /*bae0*/  @!P1 FFMA R0, R0, 1.84467440737095516160e+19, RZ ;  /* 0x5f80000000009823 */ /* 0x000fc600000000ff */
[----:B------:R-:W-:-:S07]  /*baf0*/  @!P1 IADD3 R16, PT, PT, R16, 0x40, RZ ;  /* 0x0000004010109810 */ /* 0x000fce0007ffe0ff */
.L_x_151:
[----:B------:R-:W-:Y:S01]  /*bb00*/  LEA R77, R18, 0xc0800000, 0x17 ;  /* 0xc0800000124d7811 */ /* 0x000fe200078eb8ff */
[----:B------:R-:W-:Y:S01]  /*bb10*/  VIADD R76, R76, 0xffffff81 ;  /* 0xffffff814c4c7836 */ /* 0x000fe20000000000 */
[----:B------:R-:W-:Y:S02]  /*bb20*/  BSSY.RECONVERGENT B3, `(.L_x_156) ;  /* 0x0000035000037945 */ /* 0x000fe40003800200 */
[----:B------:R-:W-:Y:S01]  /*bb30*/  IADD3 R91, PT, PT, -R77, R0, RZ ;  /* 0x000000004d5b7210 */ /* 0x000fe20007ffe1ff */
[----:B------:R-:W-:-:S03]  /*bb40*/  IMAD R0, R76, -0x800000, R75 ;  /* 0xff8000004c007824 */ /* 0x000fc600078e024b */
[----:B------:R-:W0:Y:S01]  /*bb50*/  MUFU.RCP R78, R91 ;  /* 0x0000005b004e7308 */ /* 0x000e220000001000 */
[----:B------:R-:W-:-:S04]  /*bb60*/  FADD.FTZ R77, -R91, -RZ ;  /* 0x800000ff5b4d7221 */ /* 0x000fc80000010100 */
[----:B0-----:R-:W-:-:S04]  /*bb70*/  FFMA R79, R78, R77, 1 ;  /* 0x3f8000004e4f7423 */ /* 0x001fc8000000004d */
[----:B------:R-:W-:-:S04]  /*bb80*/  FFMA R79, R78, R79, R78 ;  /* 0x0000004f4e4f7223 */ /* 0x000fc8000000004e */
[----:B------:R-:W-:-:S04]  /*bb90*/  FFMA R78, R0, R79, RZ ;  /* 0x0000004f004e7223 */ /* 0x000fc800000000ff */
[----:B------:R-:W-:-:S04]  /*bba0*/  FFMA R75, R77, R78, R0 ;  /* 0x0000004e4d4b7223 */ /* 0x000fc80000000000 */
[----:B------:R-:W-:Y:S01]  /*bbb0*/  FFMA R78, R79, R75, R78 ;  /* 0x0000004b4f4e7223 */ /* 0x000fe2000000004e */
[----:B------:R-:W-:-:S03]  /*bbc0*/  IADD3 R75, PT, PT, R76, 0x7f, -R18 ;  /* 0x0000007f4c4b7810 */ /* 0x000fc60007ffe812 */
[----:B------:R-:W-:Y:S01]  /*bbd0*/  FFMA R77, R77, R78, R0 ;  /* 0x0000004e4d4d7223 */ /* 0x000fe20000000000 */
[----:B------:R-:W-:-:S03]  /*bbe0*/  IADD3 R75, PT, PT, R75, R16, RZ ;  /* 0x000000104b4b7210 */ /* 0x000fc60007ffe0ff */
[----:B------:R-:W-:-:S05]  /*bbf0*/  FFMA R0, R79, R77, R78 ;  /* 0x0000004d4f007223 */ /* 0x000fca000000004e */
[----:B------:R-:W-:-:S04]  /*bc00*/  SHF.R.U32.HI R18, RZ, 0x17, R0 ;  /* 0x00000017ff127819 */ /* 0x000fc80000011600 */
[----:B------:R-:W-:-:S04]  /*bc10*/  LOP3.LUT R16, R18, 0xff, RZ, 0xc0, !PT ;  /* 0x000000ff12107812 */ /* 0x000fc800078ec0ff */
[----:B------:R-:W-:-:S04]  /*bc20*/  IADD3 R16, PT, PT, R16, R75, RZ ;  /* 0x0000004b10107210 */ /* 0x000fc80007ffe0ff */
[----:B------:R-:W-:-:S04]  /*bc30*/  IADD3 R18, PT, PT, R16, -0x1, RZ ;  /* 0xffffffff10127810 */ /* 0x000fc80007ffe0ff */
[----:B------:R-:W-:-:S13]  /*bc40*/  ISETP.GE.U32.AND P0, PT, R18, 0xfe, PT ;  /* 0x000000fe1200780c */ /* 0x000fda0003f06070 */
[----:B------:R-:W-:Y:S05]  /*bc50*/  @!P0 BRA `(.L_x_157) ;  /* 0x0000000000808947 */ /* 0x000fea0003800000 */
[----:B------:R-:W-:-:S13]  /*bc60*/  ISETP.GT.AND P0, PT, R16, 0xfe, PT ;  /* 0x000000fe1000780c */ /* 0x000fda0003f04270 */
[----:B------:R-:W-:Y:S05]  /*bc70*/  @P0 BRA `(.L_x_158) ;  /* 0x00000000006c0947 */ /* 0x000fea0003800000 */
[----:B------:R-:W-:-:S13]  /*bc80*/  ISETP.GE.AND P0, PT, R16, 0x1, PT ;  /* 0x000000011000780c */ /* 0x000fda0003f06270 */
[----:B------:R-:W-:Y:S05]  /*bc90*/  @P0 BRA `(.L_x_159) ;  /* 0x0000000000740947 */ /* 0x000fea0003800000 */
[----:B------:R-:W-:Y:S02]  /*bca0*/  ISETP.GE.AND P0, PT, R16, -0x18, PT ;  /* 0xffffffe81000780c */ /* 0x000fe40003f06270 */
[----:B------:R-:W-:-:S11]  /*bcb0*/  LOP3.LUT R0, R0, 0x80000000, RZ, 0xc0, !PT ;  /* 0x8000000000007812 */ /* 0x000fd600078ec0ff */
[----:B------:R-:W-:Y:S05]  /*bcc0*/  @!P0 BRA `(.L_x_159) ;  /* 0x0000000000688947 */ /* 0x000fea0003800000 */
[CCC-:B------:R-:W-:Y:S01]  /*bcd0*/  FFMA.RZ R75, R79.reuse, R77.reuse, R78.reuse ;  /* 0x0000004d4f4b7223 */ /* 0x1c0fe2000000c04e */
[C---:B------:R-:W-:Y:S01]  /*bce0*/  IADD3 R76, PT, PT, R16.reuse, 0x20, RZ ;  /* 0x00000020104c7810 */ /* 0x040fe20007ffe0ff */
[CCC-:B------:R-:W-:Y:S01]  /*bcf0*/  FFMA.RP R18, R79.reuse, R77.reuse, R78.reuse ;  /* 0x0000004d4f127223 */ /* 0x1c0fe2000000804e */
[----:B------:R-:W-:Y:S01]  /*bd00*/  FFMA.RM R77, R79, R77, R78 ;  /* 0x0000004d4f4d7223 */ /* 0x000fe2000000404e */
[C---:B------:R-:W-:Y:S02]  /*bd10*/  ISETP.NE.AND P2, PT, R16.reuse, RZ, PT ;  /* 0x000000ff1000720c */ /* 0x040fe40003f45270 */
[----:B------:R-:W-:Y:S02]  /*bd20*/  LOP3.LUT R75, R75, 0x7fffff, RZ, 0xc0, !PT ;  /* 0x007fffff4b4b7812 */ /* 0x000fe400078ec0ff */
[----:B------:R-:W-:Y:S02]  /*bd30*/  ISETP.NE.AND P1, PT, R16, RZ, PT ;  /* 0x000000ff1000720c */ /* 0x000fe40003f25270 */
[----:B------:R-:W-:-:S02]  /*bd40*/  LOP3.LUT R75, R75, 0x800000, RZ, 0xfc, !PT ;  /* 0x008000004b4b7812 */ /* 0x000fc400078efcff */
[----:B------:R-:W-:Y:S02]  /*bd50*/  IADD3 R16, PT, PT, -R16, RZ, RZ ;  /* 0x000000ff10107210 */ /* 0x000fe40007ffe1ff */
[----:B------:R-:W-:Y:S02]  /*bd60*/  SHF.L.U32 R76, R75, R76, RZ ;  /* 0x0000004c4b4c7219 */ /* 0x000fe400000006ff */
[----:B------:R-:W-:Y:S02]  /*bd70*/  FSETP.NEU.FTZ.AND P0, PT, R18, R77, PT ;  /* 0x0000004d1200720b */ /* 0x000fe40003f1d000 */
[----:B------:R-:W-:Y:S02]  /*bd80*/  SEL R16, R16, RZ, P2 ;  /* 0x000000ff10107207 */ /* 0x000fe40001000000 */
[----:B------:R-:W-:Y:S02]  /*bd90*/  ISETP.NE.AND P1, PT, R76, RZ, P1 ;  /* 0x000000ff4c00720c */ /* 0x000fe40000f25270 */
[----:B------:R-:W-:-:S02]  /*bda0*/  SHF.R.U32.HI R16, RZ, R16, R75 ;  /* 0x00000010ff107219 */ /* 0x000fc4000001164b */
[----:B------:R-:W-:Y:S02]  /*bdb0*/  PLOP3.LUT P0, PT, P0, P1, PT, 0xf8, 0x8f ;  /* 0x00000000008f781c */ /* 0x000fe40000703f70 */
[----:B------:R-:W-:Y:S02]  /*bdc0*/  SHF.R.U32.HI R18, RZ, 0x1, R16 ;  /* 0x00000001ff127819 */ /* 0x000fe40000011610 */
[----:B------:R-:W-:-:S04]  /*bdd0*/  SEL R75, RZ, 0x1, !P0 ;  /* 0x00000001ff4b7807 */ /* 0x000fc80004000000 */
[----:B------:R-:W-:-:S04]  /*bde0*/  LOP3.LUT R75, R75, 0x1, R18, 0xf8, !PT ;  /* 0x000000014b4b7812 */ /* 0x000fc800078ef812 */
[----:B------:R-:W-:-:S04]  /*bdf0*/  LOP3.LUT R75, R75, R16, RZ, 0xc0, !PT ;  /* 0x000000104b4b7212 */ /* 0x000fc800078ec0ff */
[----:B------:R-:W-:-:S04]  /*be00*/  IADD3 R75, PT, PT, R18, R75, RZ ;  /* 0x0000004b124b7210 */ /* 0x000fc80007ffe0ff */
[----:B------:R-:W-:Y:S01]  /*be10*/  LOP3.LUT R0, R75, R0, RZ, 0xfc, !PT ;  /* 0x000000004b007212 */ /* 0x000fe200078efcff */
[----:B------:R-:W-:Y:S06]  /*be20*/  BRA `(.L_x_159) ;  /* 0x0000000000107947 */ /* 0x000fec0003800000 */
.L_x_158:
[----:B------:R-:W-:-:S04]  /*be30*/  LOP3.LUT R0, R0, 0x80000000, RZ, 0xc0, !PT ;  /* 0x8000000000007812 */ /* 0x000fc800078ec0ff */
[----:B------:R-:W-:Y:S01]  /*be40*/  LOP3.LUT R0, R0, 0x7f800000, RZ, 0xfc, !PT ;  /* 0x7f80000000007812 */ /* 0x000fe200078efcff */
[----:B------:R-:W-:Y:S06]  /*be50*/  BRA `(.L_x_159) ;  /* 0x0000000000047947 */ /* 0x000fec0003800000 */
.L_x_157:
[----:B------:R-:W-:-:S07]  /*be60*/  LEA R0, R75, R0, 0x17 ;  /* 0x000000004b007211 */ /* 0x000fce00078eb8ff */
.L_x_159:
[----:B------:R-:W-:Y:S05]  /*be70*/  BSYNC.RECONVERGENT B3 ;  /* 0x0000000000037941 */ /* 0x000fea0003800200 */
.L_x_156:
[----:B------:R-:W-:Y:S05]  /*be80*/  BRA `(.L_x_160) ;  /* 0x0000000000207947 */ /* 0x000fea0003800000 */
.L_x_155:
[----:B------:R-:W-:-:S04]  /*be90*/  LOP3.LUT R0, R0, 0x80000000, R75, 0x48, !PT ;  /* 0x8000000000007812 */ /* 0x000fc800078e484b */
[----:B------:R-:W-:Y:S01]  /*bea0*/  LOP3.LUT R0, R0, 0x7f800000, RZ, 0xfc, !PT ;  /* 0x7f80000000007812 */ /* 0x000fe200078efcff */
[----:B------:R-:W-:Y:S06]  /*beb0*/  BRA `(.L_x_160) ;  /* 0x0000000000147947 */ /* 0x000fec0003800000 */
.L_x_154:
[----:B------:R-:W-:Y:S01]  /*bec0*/  LOP3.LUT R0, R0, 0x80000000, R75, 0x48, !PT ;  /* 0x8000000000007812 */ /* 0x000fe200078e484b */
[----:B------:R-:W-:Y:S06]  /*bed0*/  BRA `(.L_x_160) ;  /* 0x00000000000c7947 */ /* 0x000fec0003800000 */
.L_x_153:
[----:B------:R-:W0:Y:S01]  /*bee0*/  MUFU.RSQ R0, -QNAN ;  /* 0xffc0000000007908 */ /* 0x000e220000001400 */
[----:B------:R-:W-:Y:S05]  /*bef0*/  BRA `(.L_x_160) ;  /* 0x0000000000047947 */ /* 0x000fea0003800000 */
.L_x_152:
[----:B------:R-:W-:-:S07]  /*bf00*/  FADD.FTZ R0, R75, R0 ;  /* 0x000000004b007221 */ /* 0x000fce0000010000 */
.L_x_160:
[----:B------:R-:W-:Y:S05]  /*bf10*/  BSYNC.RECONVERGENT B2 ;  /* 0x0000000000027941 */ /* 0x000fea0003800200 */
.L_x_150:
[----:B------:R-:W-:Y:S01]  /*bf20*/  HFMA2 R75, -RZ, RZ, 0, 0 ;  /* 0x00000000ff4b7431 */ /* 0x000fe200000001ff */
[----:B0-----:R-:W-:-:S03]  /*bf30*/  MOV R16, R0 ;  /* 0x0000000000107202 */ /* 0x001fc60000000f00 */
[----:B------:R-:W-:Y:S05]  /*bf40*/  RET.REL.NODEC R74 `(_Z21momCollisionStreamBCSPfS_S_S_PKfS1_S1_S1_S1_S_S_S_S_S_S_S_S_S_S_S_S_S_S_S_S_S_S_iiiiiffffi) ;  /* 0xffffff404a2c7950 */ /* 0x000fea0003c3ffff */
        .type           $_Z21momCollisionStreamBCSPfS_S_S_PKfS1_S1_S1_S1_S_S_S_S_S_S_S_S_S_S_S_S_S_S_S_S_S_S_iiiiiffffi$__internal_accurate_pow,@function
        .size           $_Z21momCollisionStreamBCSPfS_S_S_PKfS1_S1_S1_S1_S_S_S_S_S_S_S_S_S_S_S_S_S_S_S_S_S_S_iiiiiffffi$__internal_accurate_pow,(.L_x_166 - $_Z21momCollisionStreamBCSPfS_S_S_PKfS1_S1_S1_S1_S_S_S_S_S_S_S_S_S_S_S_S_S_S_S_S_S_S_iiiiiffffi$__internal_accurate_pow)
$_Z21momCollisionStreamBCSPfS_S_S_PKfS1_S1_S1_S1_S_S_S_S_S_S_S_S_S_S_S_S_S_S_S_S_S_S_iiiiiffffi$__internal_accurate_pow:
[----:B------:R-:W-:Y:S01]  /*bf50*/  ISETP.GT.U32.AND P0, PT, R103, 0xfffff, PT ;  /* 0x000fffff6700780c */ /* 0x000fe20003f04070 */
[----:B------:R-:W-:Y:S01]  /*bf60*/  HFMA2 R79, -RZ, RZ, 1.703125, -23840 ;  /* 0x3ed0f5d2ff4f7431 */ /* 0x000fe200000001ff */
[----:B------:R-:W-:Y:S01]  /*bf70*/  MOV R77, R103 ;  /* 0x00000067004d7202 */ /* 0x000fe20000000f00 */
[----:B------:R-:W-:Y:S01]  /*bf80*/  UMOV UR6, 0x7d2cafe2 ;  /* 0x7d2cafe200067882 */ /* 0x000fe20000000000 */
[----:B------:R-:W-:Y:S01]  /*bf90*/  MOV R78, 0x41ad3b5a ;  /* 0x41ad3b5a004e7802 */ /* 0x000fe20000000f00 */
[----:B------:R-:W-:Y:S01]  /*bfa0*/  UMOV UR7, 0x3eb0f5ff ;  /* 0x3eb0f5ff00077882 */ /* 0x000fe20000000000 */
[----:B------:R-:W-:Y:S01]  /*bfb0*/  SHF.R.U32.HI R103, RZ, 0x14, R103 ;  /* 0x00000014ff677819 */ /* 0x000fe20000011667 */
[----:B------:R-:W-:Y:S01]  /*bfc0*/  UMOV UR8, 0x3b39803f ;  /* 0x3b39803f00087882 */ /* 0x000fe20000000000 */
[----:B------:R-:W-:-:S05]  /*bfd0*/  UMOV UR9, 0x3c7abc9e ;  /* 0x3c7abc9e00097882 */ /* 0x000fca0000000000 */
[----:B------:R-:W-:-:S10]  /*bfe0*/  @!P0 DMUL R74, R76, 1.80143985094819840000e+16 ;  /* 0x435000004c4a8828 */ /* 0x000fd40000000000 */
[----:B------:R-:W-:Y:S01]  /*bff0*/  @!P0 MOV R77, R75 ;  /* 0x0000004b004d8202 */ /* 0x000fe20000000f00 */
[----:B------:R-:W-:Y:S01]  /*c000*/  @!P0 IMAD.MOV.U32 R76, RZ, RZ, R74 ;  /* 0x000000ffff4c8224 */ /* 0x000fe200078e004a */
[----:B------:R-:W-:Y:S01]  /*c010*/  @!P0 LEA.HI R103, R75, 0xffffffca, RZ, 0xc ;  /* 0xffffffca4b678811 */ /* 0x000fe200078f60ff */
[----:B------:R-:W-:Y:S01]  /*c020*/  IMAD.MOV.U32 R75, RZ, RZ, 0x43300000 ;  /* 0x43300000ff4b7424 */ /* 0x000fe200078e00ff */
[----:B------:R-:W-:Y:S02]  /*c030*/  LOP3.LUT R77, R77, 0x800fffff, RZ, 0xc0, !PT ;  /* 0x800fffff4d4d7812 */ /* 0x000fe400078ec0ff */
[----:B------:R-:W-:Y:S02]  /*c040*/  MOV R92, R76 ;  /* 0x0000004c005c7202 */ /* 0x000fe40000000f00 */
[----:B------:R-:W-:Y:S02]  /*c050*/  LOP3.LUT R77, R77, 0x3ff00000, RZ, 0xfc, !PT ;  /* 0x3ff000004d4d7812 */ /* 0x000fe400078efcff */
[----:B------:R-:W-:-:S02]  /*c060*/  MOV R76, RZ ;  /* 0x000000ff004c7202 */ /* 0x000fc40000000f00 */
[----:B------:R-:W-:Y:S02]  /*c070*/  ISETP.GE.U32.AND P6, PT, R77, 0x3ff6a09f, PT ;  /* 0x3ff6a09f4d00780c */ /* 0x000fe40003fc6070 */
[----:B------:R-:W-:-:S11]  /*c080*/  MOV R93, R77 ;  /* 0x0000004d005d7202 */ /* 0x000fd60000000f00 */
[----:B------:R-:W-:-:S04]  /*c090*/  @P6 IADD3 R74, PT, PT, R93, -0x100000, RZ ;  /* 0xfff000005d4a6810 */ /* 0x000fc80007ffe0ff */
[----:B------:R-:W-:Y:S02]  /*c0a0*/  @P6 MOV R93, R74 ;  /* 0x0000004a005d6202 */ /* 0x000fe40000000f00 */
[C---:B------:R-:W-:Y:S02]  /*c0b0*/  IADD3 R74, PT, PT, R103.reuse, -0x3ff, RZ ;  /* 0xfffffc01674a7810 */ /* 0x040fe40007ffe0ff */
[----:B------:R-:W-:Y:S02]  /*c0c0*/  @P6 IADD3 R74, PT, PT, R103, -0x3fe, RZ ;  /* 0xfffffc02674a6810 */ /* 0x000fe40007ffe0ff */
[C---:B------:R-:W-:Y:S02]  /*c0d0*/  DADD R80, R92.reuse, 1 ;  /* 0x3ff000005c507429 */ /* 0x040fe40000000000 */
[----:B------:R-:W-:Y:S01]  /*c0e0*/  DADD R92, R92, -1 ;  /* 0xbff000005c5c7429 */ /* 0x000fe20000000000 */
[----:B------:R-:W-:-:S03]  /*c0f0*/  LOP3.LUT R74, R74, 0x80000000, RZ, 0x3c, !PT ;  /* 0x800000004a4a7812 */ /* 0x000fc600078e3cff */
[----:B------:R-:W0:Y:S02]  /*c100*/  MUFU.RCP64H R77, R81 ;  /* 0x00000051004d7308 */ /* 0x000e240000001800 */
[----:B0-----:R-:W-:-:S08]  /*c110*/  DFMA R84, -R80, R76, 1 ;  /* 0x3ff000005054742b */ /* 0x001fd0000000014c */
[----:B------:R-:W-:-:S08]  /*c120*/  DFMA R84, R84, R84, R84 ;  /* 0x000000545454722b */ /* 0x000fd00000000054 */
[----:B------:R-:W-:-:S08]  /*c130*/  DFMA R84, R76, R84, R76 ;  /* 0x000000544c54722b */ /* 0x000fd0000000004c */
[----:B------:R-:W-:-:S08]  /*c140*/  DMUL R76, R92, R84 ;  /* 0x000000545c4c7228 */ /* 0x000fd00000000000 */
[----:B------:R-:W-:-:S08]  /*c150*/  DFMA R76, R92, R84, R76 ;  /* 0x000000545c4c722b */ /* 0x000fd0000000004c */
[-C--:B------:R-:W-:Y:S02]  /*c160*/  DMUL R82, R76, R76.reuse ;  /* 0x0000004c4c527228 */ /* 0x080fe40000000000 */
[----:B------:R-:W-:Y:S02]  /*c170*/  DADD R86, R92, -R76 ;  /* 0x000000005c567229 */ /* 0x000fe4000000084c */
[----:B------:R-:W-:-:S04]  /*c180*/  DMUL R80, R76, R76 ;  /* 0x0000004c4c507228 */ /* 0x000fc80000000000 */
[----:B------:R-:W-:Y:S01]  /*c190*/  DFMA R78, R82, UR6, R78 ;  /* 0x00000006524e7c2b */ /* 0x000fe2000800004e */
[----:B------:R-:W-:Y:S01]  /*c1a0*/  UMOV UR6, 0x75488a3f ;  /* 0x75488a3f00067882 */ /* 0x000fe20000000000 */
[----:B------:R-:W-:Y:S01]  /*c1b0*/  UMOV UR7, 0x3ef3b20a ;  /* 0x3ef3b20a00077882 */ /* 0x000fe20000000000 */
[----:B------:R-:W-:-:S05]  /*c1c0*/  DADD R86, R86, R86 ;  /* 0x0000000056567229 */ /* 0x000fca0000000056 */
[----:B------:R-:W-:Y:S01]  /*c1d0*/  DFMA R88, R82, R78, UR6 ;  /* 0x0000000652587e2b */ /* 0x000fe2000800004e */
[----:B------:R-:W-:Y:S01]  /*c1e0*/  UMOV UR6, 0xe4faecd5 ;  /* 0xe4faecd500067882 */ /* 0x000fe20000000000 */
[----:B------:R-:W-:Y:S01]  /*c1f0*/  UMOV UR7, 0x3f1745cd ;  /* 0x3f1745cd00077882 */ /* 0x000fe20000000000 */
[----:B------:R-:W-:-:S05]  /*c200*/  DFMA R86, R92, -R76, R86 ;  /* 0x8000004c5c56722b */ /* 0x000fca0000000056 */
[----:B------:R-:W-:Y:S01]  /*c210*/  DFMA R88, R82, R88, UR6 ;  /* 0x0000000652587e2b */ /* 0x000fe20008000058 */
[----:B------:R-:W-:Y:S01]  /*c220*/  UMOV UR6, 0x258a578b ;  /* 0x258a578b00067882 */ /* 0x000fe20000000000 */
[----:B------:R-:W-:Y:S01]  /*c230*/  UMOV UR7, 0x3f3c71c7 ;  /* 0x3f3c71c700077882 */ /* 0x000fe20000000000 */
[----:B------:R-:W-:-:S05]  /*c240*/  DMUL R84, R84, R86 ;  /* 0x0000005654547228 */ /* 0x000fca0000000000 */
[----:B------:R-:W-:Y:S01]  /*c250*/  DFMA R88, R82, R88, UR6 ;  /* 0x0000000652587e2b */ /* 0x000fe20008000058 */
[----:B------:R-:W-:Y:S01]  /*c260*/  UMOV UR6, 0x9242b910 ;  /* 0x9242b91000067882 */ /* 0x000fe20000000000 */
[----:B------:R-:W-:-:S03]  /*c270*/  UMOV UR7, 0x3f624924 ;  /* 0x3f62492400077882 */ /* 0x000fc60000000000 */
[----:B------:R-:W-:Y:S02]  /*c280*/  IADD3 R93, PT, PT, R85, 0x100000, RZ ;  /* 0x00100000555d7810 */ /* 0x000fe40007ffe0ff */
[----:B------:R-:W-:Y:S01]  /*c290*/  MOV R92, R84 ;  /* 0x00000054005c7202 */ /* 0x000fe20000000f00 */
[----:B------:R-:W-:Y:S01]  /*c2a0*/  DFMA R88, R82, R88, UR6 ;  /* 0x0000000652587e2b */ /* 0x000fe20008000058 */
[----:B------:R-:W-:Y:S01]  /*c2b0*/  UMOV UR6, 0x99999dfb ;  /* 0x99999dfb00067882 */ /* 0x000fe20000000000 */
[----:B------:R-:W-:-:S06]  /*c2c0*/  UMOV UR7, 0x3f899999 ;  /* 0x3f89999900077882 */ /* 0x000fcc0000000000 */
[----:B------:R-:W-:Y:S01]  /*c2d0*/  DFMA R88, R82, R88, UR6 ;  /* 0x0000000652587e2b */ /* 0x000fe20008000058 */
[----:B------:R-:W-:Y:S01]  /*c2e0*/  UMOV UR6, 0x55555555 ;  /* 0x5555555500067882 */ /* 0x000fe20000000000 */
[----:B------:R-:W-:-:S06]  /*c2f0*/  UMOV UR7, 0x3fb55555 ;  /* 0x3fb5555500077882 */ /* 0x000fcc0000000000 */
[----:B------:R-:W-:-:S08]  /*c300*/  DFMA R78, R82, R88, UR6 ;  /* 0x00000006524e7e2b */ /* 0x000fd00008000058 */
[----:B------:R-:W-:Y:S01]  /*c310*/  DADD R90, -R78, UR6 ;  /* 0x000000064e5a7e29 */ /* 0x000fe20008000100 */
[----:B------:R-:W-:Y:S01]  /*c320*/  UMOV UR6, 0xb9e7b0 ;  /* 0x00b9e7b000067882 */ /* 0x000fe20000000000 */
[----:B------:R-:W-:-:S06]  /*c330*/  UMOV UR7, 0x3c46a4cb ;  /* 0x3c46a4cb00077882 */ /* 0x000fcc0000000000 */
[----:B------:R-:W-:Y:S02]  /*c340*/  DFMA R90, R82, R88, R90 ;  /* 0x00000058525a722b */ /* 0x000fe4000000005a */
[----:B------:R-:W-:-:S06]  /*c350*/  DMUL R82, R76, R80 ;  /* 0x000000504c527228 */ /* 0x000fcc0000000000 */
[----:B------:R-:W-:Y:S01]  /*c360*/  DADD R86, R90, -UR6 ;  /* 0x800000065a567e29 */ /* 0x000fe20008000000 */
[----:B------:R-:W-:Y:S01]  /*c370*/  UMOV UR6, 0x80000000 ;  /* 0x8000000000067882 */ /* 0x000fe20000000000 */
[C---:B------:R-:W-:Y:S01]  /*c380*/  DFMA R88, R76.reuse, R80, -R82 ;  /* 0x000000504c58722b */ /* 0x040fe20000000852 */
[----:B------:R-:W-:Y:S01]  /*c390*/  UMOV UR7, 0x43300000 ;  /* 0x4330000000077882 */ /* 0x000fe20000000000 */
[----:B------:R-:W-:-:S04]  /*c3a0*/  DFMA R90, R76, R76, -R80 ;  /* 0x0000004c4c5a722b */ /* 0x000fc80000000850 */
[----:B------:R-:W-:Y:S02]  /*c3b0*/  DADD R94, R78, R86 ;  /* 0x000000004e5e7229 */ /* 0x000fe40000000056 */
[----:B------:R-:W-:Y:S02]  /*c3c0*/  DFMA R88, R84, R80, R88 ;  /* 0x000000505458722b */ /* 0x000fe40000000058 */
[----:B------:R-:W-:-:S04]  /*c3d0*/  DFMA R90, R76, R92, R90 ;  /* 0x0000005c4c5a722b */ /* 0x000fc8000000005a */
[----:B------:R-:W-:Y:S02]  /*c3e0*/  DMUL R80, R94, R82 ;  /* 0x000000525e507228 */ /* 0x000fe40000000000 */
[----:B------:R-:W-:Y:S02]  /*c3f0*/  DADD R78, R78, -R94 ;  /* 0x000000004e4e7229 */ /* 0x000fe4000000085e */
[----:B------:R-:W-:-:S04]  /*c400*/  DFMA R88, R76, R90, R88 ;  /* 0x0000005a4c58722b */ /* 0x000fc80000000058 */
[----:B------:R-:W-:Y:S02]  /*c410*/  DFMA R90, R94, R82, -R80 ;  /* 0x000000525e5a722b */ /* 0x000fe40000000850 */
[----:B------:R-:W-:-:S06]  /*c420*/  DADD R78, R86, R78 ;  /* 0x00000000564e7229 */ /* 0x000fcc000000004e */
[----:B------:R-:W-:-:S08]  /*c430*/  DFMA R86, R94, R88, R90 ;  /* 0x000000585e56722b */ /* 0x000fd0000000005a */
[----:B------:R-:W-:-:S08]  /*c440*/  DFMA R86, R78, R82, R86 ;  /* 0x000000524e56722b */ /* 0x000fd00000000056 */
[----:B------:R-:W-:-:S08]  /*c450*/  DADD R82, R80, R86 ;  /* 0x0000000050527229 */ /* 0x000fd00000000056 */
[--C-:B------:R-:W-:Y:S02]  /*c460*/  DADD R78, R76, R82.reuse ;  /* 0x000000004c4e7229 */ /* 0x100fe40000000052 */
[----:B------:R-:W-:-:S06]  /*c470*/  DADD R80, R80, -R82 ;  /* 0x0000000050507229 */ /* 0x000fcc0000000852 */
[----:B------:R-:W-:Y:S02]  /*c480*/  DADD R76, R76, -R78 ;  /* 0x000000004c4c7229 */ /* 0x000fe4000000084e */
[----:B------:R-:W-:-:S06]  /*c490*/  DADD R80, R86, R80 ;  /* 0x0000000056507229 */ /* 0x000fcc0000000050 */
[----:B------:R-:W-:-:S08]  /*c4a0*/  DADD R76, R82, R76 ;  /* 0x00000000524c7229 */ /* 0x000fd0000000004c */
[----:B------:R-:W-:-:S08]  /*c4b0*/  DADD R76, R80, R76 ;  /* 0x00000000504c7229 */ /* 0x000fd0000000004c */
[----:B------:R-:W-:Y:S02]  /*c4c0*/  DADD R84, R84, R76 ;  /* 0x0000000054547229 */ /* 0x000fe4000000004c */
[----:B------:R-:W-:Y:S01]  /*c4d0*/  DADD R76, R74, -UR6 ;  /* 0x800000064a4c7e29 */ /* 0x000fe20008000000 */
[----:B------:R-:W-:Y:S01]  /*c4e0*/  UMOV UR6, 0xfefa39ef ;  /* 0xfefa39ef00067882 */ /* 0x000fe20000000000 */
[----:B------:R-:W-:-:S04]  /*c4f0*/  UMOV UR7, 0x3fe62e42 ;  /* 0x3fe62e4200077882 */ /* 0x000fc80000000000 */
[----:B------:R-:W-:-:S08]  /*c500*/  DADD R80, R78, R84 ;  /* 0x000000004e507229 */ /* 0x000fd00000000054 */
[--C-:B------:R-:W-:Y:S02]  /*c510*/  DFMA R74, R76, UR6, R80.reuse ;  /* 0x000000064c4a7c2b */ /* 0x100fe40008000050 */
[----:B------:R-:W-:-:S06]  /*c520*/  DADD R82, R78, -R80 ;  /* 0x000000004e527229 */ /* 0x000fcc0000000850 */
[----:B------:R-:W-:Y:S02]  /*c530*/  DFMA R78, R76, -UR6, R74 ;  /* 0x800000064c4e7c2b */ /* 0x000fe4000800004a */
[----:B------:R-:W-:-:S06]  /*c540*/  DADD R82, R84, R82 ;  /* 0x0000000054527229 */ /* 0x000fcc0000000052 */
[----:B------:R-:W-:-:S08]  /*c550*/  DADD R78, -R80, R78 ;  /* 0x00000000504e7229 */ /* 0x000fd0000000014e */
[----:B------:R-:W-:Y:S01]  /*c560*/  DADD R78, R82, -R78 ;  /* 0x00000000524e7229 */ /* 0x000fe2000000084e */
[----:B------:R-:W-:Y:S01]  /*c570*/  HFMA2 R83, -RZ, RZ, 1.9912109375, 0.00128841400146484375 ;  /* 0x3ff71547ff537431 */ /* 0x000fe200000001ff */
[----:B------:R-:W-:-:S06]  /*c580*/  MOV R82, 0x652b82fe ;  /* 0x652b82fe00527802 */ /* 0x000fcc0000000f00 */
[----:B------:R-:W-:-:S08]  /*c590*/  DFMA R78, R76, UR8, R78 ;  /* 0x000000084c4e7c2b */ /* 0x000fd0000800004e */
[----:B------:R-:W-:-:S08]  /*c5a0*/  DADD R76, R74, R78 ;  /* 0x000000004a4c7229 */ /* 0x000fd0000000004e */
[----:B------:R-:W-:Y:S02]  /*c5b0*/  DADD R80, R74, -R76 ;  /* 0x000000004a507229 */ /* 0x000fe4000000084c */
[----:B------:R-:W-:-:S06]  /*c5c0*/  DMUL R74, R76, 2 ;  /* 0x400000004c4a7828 */ /* 0x000fcc0000000000 */
[----:B------:R-:W-:Y:S02]  /*c5d0*/  DADD R78, R78, R80 ;  /* 0x000000004e4e7229 */ /* 0x000fe40000000050 */
[----:B------:R-:W-:-:S08]  /*c5e0*/  DFMA R76, R76, 2, -R74 ;  /* 0x400000004c4c782b */ /* 0x000fd0000000084a */
[----:B------:R-:W-:-:S08]  /*c5f0*/  DFMA R78, R78, 2, R76 ;  /* 0x400000004e4e782b */ /* 0x000fd0000000004c */
[----:B------:R-:W-:-:S08]  /*c600*/  DADD R84, R74, R78 ;  /* 0x000000004a547229 */ /* 0x000fd0000000004e */
[----:B------:R-:W-:Y:S02]  /*c610*/  DFMA R82, R84, R82, 6.75539944105574400000e+15 ;  /* 0x433800005452742b */ /* 0x000fe40000000052 */
[----:B------:R-:W-:Y:S01]  /*c620*/  FSETP.GEU.AND P0, PT, |R85|, 4.1917929649353027344, PT ;  /* 0x4086232b5500780b */ /* 0x000fe20003f0e200 */
[----:B------:R-:W-:-:S05]  /*c630*/  DADD R74, R74, -R84 ;  /* 0x000000004a4a7229 */ /* 0x000fca0000000854 */
[----:B------:R-:W-:-:S03]  /*c640*/  DADD R76, R82, -6.75539944105574400000e+15 ;  /* 0xc3380000524c7429 */ /* 0x000fc60000000000 */
[----:B------:R-:W-:-:S05]  /*c650*/  DADD R78, R78, R74 ;  /* 0x000000004e4e7229 */ /* 0x000fca000000004a */
[----:B------:R-:W-:Y:S01]  /*c660*/  DFMA R80, R76, -UR6, R84 ;  /* 0x800000064c507c2b */ /* 0x000fe20008000054 */
[----:B------:R-:W-:Y:S01]  /*c670*/  UMOV UR6, 0x3b39803f ;  /* 0x3b39803f00067882 */ /* 0x000fe20000000000 */
[----:B------:R-:W-:-:S06]  /*c680*/  UMOV UR7, 0x3c7abc9e ;  /* 0x3c7abc9e00077882 */ /* 0x000fcc0000000000 */
[----:B------:R-:W-:Y:S01]  /*c690*/  DFMA R80, R76, -UR6, R80 ;  /* 0x800000064c507c2b */ /* 0x000fe20008000050 */
[----:B------:R-:W-:Y:S01]  /*c6a0*/  UMOV UR6, 0x69ce2bdf ;  /* 0x69ce2bdf00067882 */ /* 0x000fe20000000000 */
[----:B------:R-:W-:Y:S01]  /*c6b0*/  HFMA2 R77, -RZ, RZ, 1.642578125, -0.00021207332611083984375 ;  /* 0x3e928af3ff4d7431 */ /* 0x000fe200000001ff */
[----:B------:R-:W-:Y:S01]  /*c6c0*/  MOV R76, 0xfca213ea ;  /* 0xfca213ea004c7802 */ /* 0x000fe20000000f00 */
[----:B------:R-:W-:-:S05]  /*c6d0*/  UMOV UR7, 0x3e5ade15 ;  /* 0x3e5ade1500077882 */ /* 0x000fca0000000000 */
[----:B------:R-:W-:Y:S01]  /*c6e0*/  DFMA R76, R80, UR6, R76 ;  /* 0x00000006504c7c2b */ /* 0x000fe2000800004c */
[----:B------:R-:W-:Y:S01]  /*c6f0*/  UMOV UR6, 0x62401315 ;  /* 0x6240131500067882 */ /* 0x000fe20000000000 */
[----:B------:R-:W-:-:S06]  /*c700*/  UMOV UR7, 0x3ec71dee ;  /* 0x3ec71dee00077882 */ /* 0x000fcc0000000000 */
[----:B------:R-:W-:Y:S01]  /*c710*/  DFMA R76, R80, R76, UR6 ;  /* 0x00000006504c7e2b */ /* 0x000fe2000800004c */
        /* <DEDUP_REMOVED lines=20> */
[----:B------:R-:W-:-:S08]  /*c860*/  DFMA R76, R80, R76, UR6 ;  /* 0x00000006504c7e2b */ /* 0x000fd0000800004c */
[----:B------:R-:W-:-:S08]  /*c870*/  DFMA R76, R80, R76, 1 ;  /* 0x3ff00000504c742b */ /* 0x000fd0000000004c */
[----:B------:R-:W-:-:S10]  /*c880*/  DFMA R76, R80, R76, 1 ;  /* 0x3ff00000504c742b */ /* 0x000fd4000000004c */
[----:B------:R-:W-:Y:S02]  /*c890*/  LEA R81, R82, R77, 0x14 ;  /* 0x0000004d52517211 */ /* 0x000fe400078ea0ff */
[----:B------:R-:W-:Y:S01]  /*c8a0*/  MOV R80, R76 ;  /* 0x0000004c00507202 */ /* 0x000fe20000000f00 */
[----:B------:R-:W-:Y:S06]  /*c8b0*/  @!P0 BRA `(.L_x_161) ;  /* 0x0000000000308947 */ /* 0x000fec0003800000 */
[----:B------:R-:W-:Y:S01]  /*c8c0*/  FSETP.GEU.AND P6, PT, |R85|, 4.2275390625, PT ;  /* 0x408748005500780b */ /* 0x000fe20003fce200 */
[C---:B------:R-:W-:Y:S02]  /*c8d0*/  DADD R80, R84.reuse, +INF ;  /* 0x7ff0000054507429 */ /* 0x040fe40000000000 */
[----:B------:R-:W-:-:S08]  /*c8e0*/  DSETP.GEU.AND P0, PT, R84, RZ, PT ;  /* 0x000000ff5400722a */ /* 0x000fd00003f0e000 */
[----:B------:R-:W-:Y:S02]  /*c8f0*/  FSEL R80, R80, RZ, P0 ;  /* 0x000000ff50507208 */ /* 0x000fe40000000000 */
[----:B------:R-:W-:Y:S02]  /*c900*/  @!P6 LEA.HI R74, R82, R82, RZ, 0x1 ;  /* 0x00000052524ae211 */ /* 0x000fe400078f08ff */
[----:B------:R-:W-:Y:S02]  /*c910*/  FSEL R81, R81, RZ, P0 ;  /* 0x000000ff51517208 */ /* 0x000fe40000000000 */
[----:B------:R-:W-:-:S04]  /*c920*/  @!P6 SHF.R.S32.HI R74, RZ, 0x1, R74 ;  /* 0x00000001ff4ae819 */ /* 0x000fc8000001144a */
[----:B------:R-:W-:Y:S02]  /*c930*/  @!P6 IADD3 R75, PT, PT, R82, -R74, RZ ;  /* 0x8000004a524be210 */ /* 0x000fe40007ffe0ff */
[----:B------:R-:W-:Y:S02]  /*c940*/  @!P6 LEA R77, R74, R77, 0x14 ;  /* 0x0000004d4a4de211 */ /* 0x000fe400078ea0ff */
[----:B------:R-:W-:Y:S02]  /*c950*/  @!P6 LEA R75, R75, 0x3ff00000, 0x14 ;  /* 0x3ff000004b4be811 */ /* 0x000fe400078ea0ff */
[----:B------:R-:W-:-:S06]  /*c960*/  @!P6 MOV R74, RZ ;  /* 0x000000ff004ae202 */ /* 0x000fcc0000000f00 */
[----:B------:R-:W-:-:S11]  /*c970*/  @!P6 DMUL R80, R76, R74 ;  /* 0x0000004a4c50e228 */ /* 0x000fd60000000000 */
.L_x_161:
[----:B------:R-:W-:Y:S01]  /*c980*/  DFMA R78, R78, R80, R80 ;  /* 0x000000504e4e722b */ /* 0x000fe20000000050 */
[----:B------:R-:W-:Y:S01]  /*c990*/  MOV R76, R0 ;  /* 0x00000000004c7202 */ /* 0x000fe20000000f00 */
[----:B------:R-:W-:Y:S01]  /*c9a0*/  DSETP.NEU.AND P0, PT, |R80|, +INF , PT ;  /* 0x7ff000005000742a */ /* 0x000fe20003f0d200 */
[----:B------:R-:W-:-:S07]  /*c9b0*/  MOV R77, 0x0 ;  /* 0x00000000004d7802 */ /* 0x000fce0000000f00 */
[----:B------:R-:W-:Y:S02]  /*c9c0*/  FSEL R75, R80, R78, !P0 ;  /* 0x0000004e504b7208 */ /* 0x000fe40004000000 */
[----:B------:R-:W-:Y:S01]  /*c9d0*/  FSEL R74, R81, R79, !P0 ;  /* 0x0000004f514a7208 */ /* 0x000fe20004000000 */
[----:B------:R-:W-:Y:S06]  /*c9e0*/  RET.REL.NODEC R76 `(_Z21momCollisionStreamBCSPfS_S_S_PKfS1_S1_S1_S1_S_S_S_S_S_S_S_S_S_S_S_S_S_S_S_S_S_S_iiiiiffffi) ;  /* 0xffffff344c847950 */ /* 0x000fec0003c3ffff */
.L_x_162:
[----:B------:R-:W-:-:S00]  /*c9f0*/  BRA `(.L_x_162) ;  /* 0xfffffffc00fc7947 */ /* 0x000fc0000383ffff */
[----:B------:R-:W-:-:S00]  /*ca00*/  NOP ;  /* 0x0000000000007918 */ /* 0x000fc00000000000 */
[----:B------:R-:W-:-:S00]  /*ca10*/  NOP ;  /* 0x0000000000007918 */ /* 0x000fc00000000000 */
[----:B------:R-:W-:-:S00]  /*ca20*/  NOP ;  /* 0x0000000000007918 */ /* 0x000fc00000000000 */
[----:B------:R-:W-:-:S00]  /*ca30*/  NOP ;  /* 0x0000000000007918 */ /* 0x000fc00000000000 */
[----:B------:R-:W-:-:S00]  /*ca40*/  NOP ;  /* 0x0000000000007918 */ /* 0x000fc00000000000 */
[----:B------:R-:W-:-:S00]  /*ca50*/  NOP ;  /* 0x0000000000007918 */ /* 0x000fc00000000000 */
[----:B------:R-:W-:-:S00]  /*ca60*/  NOP ;  /* 0x0000000000007918 */ /* 0x000fc00000000000 */
[----:B------:R-:W-:-:S00]  /*ca70*/  NOP ;  /* 0x0000000000007918 */ /* 0x000fc00000000000 */
.L_x_166:


//--------------------- .nv.shared.reserved.0     --------------------------
	.section	.nv.shared.reserved.0,"aw",@nobits
	.weak		__nv_reservedSMEM_offset_0_alias
	.size		__nv_reservedSMEM_offset_0_alias, 0, 64
	.other		__nv_reservedSMEM_offset_0_alias,@"STO_CUDA_RESERVED_SHARED STV_DEFAULT"
__nv_reservedSMEM_offset_0_alias:
	.zero		0
	.zero		64


//--------------------- .nv.constant0._Z21momCollisionStreamBCSPfS_S_S_PKfS1_S1_S1_S1_S_S_S_S_S_S_S_S_S_S_S_S_S_S_S_S_S_S_iiiiiffffi --------------------------
	.section	.nv.constant0._Z21momCollisionStreamBCSPfS_S_S_PKfS1_S1_S1_S1_S_S_S_S_S_S_S_S_S_S_S_S_S_S_S_S_S_S_iiiiiffffi,"a",@progbits
	.sectionflags	@""
	.align	4
.nv.constant0._Z21momCollisionStreamBCSPfS_S_S_PKfS1_S1_S1_S1_S_S_S_S_S_S_S_S_S_S_S_S_S_S_S_S_S_S_iiiiiffffi:
	.zero		1152


//--------------------- SYMBOLS --------------------------

	.type		.nv.reservedSmem.offset0,@object
	.size		.nv.reservedSmem.offset0,0x4
